	.target	sm_80

	.elftype	@"ET_EXEC"


//--------------------- .note.nv.tkinfo           --------------------------
	.section	.note.nv.tkinfo,"",@"SHT_NOTE"
	.sectionflags	@"SHF_NOTE_NV_TKINFO"
	.tkinfo
        /*0018*/ 	.word	0x00000002
        /*0030*/ 	.string	""
        /*0030*/ 	.string	"ptxas"
        /*0030*/ 	.string	"Cuda compilation tools, release 13.0, V13.0.88"
        /*0030*/ 	.string	"Build cuda_13.0.r13.0/compiler.36424714_0"
        /*0030*/ 	.string	"-v  -suppress-debug-info  -lineinfo  -arch sm_80 "



//--------------------- .note.nv.cuinfo           --------------------------
	.section	.note.nv.cuinfo,"",@"SHT_NOTE"
	.sectionflags	@"SHF_NOTE_NV_CUINFO"
        /*0018*/ 	.short	0x0002
        /*001a*/ 	.short	0x0050
        /*001c*/ 	.short	0x0082
	.zero		2


//--------------------- .nv.info                  --------------------------
	.section	.nv.info,"",@"SHT_CUDA_INFO"
	.align	4


	//----- nvinfo : EIATTR_REGCOUNT
	.align		4
        /*0000*/ 	.byte	0x04, 0x2f
        /*0002*/ 	.short	(.L_1 - .L_0)
	.align		4
.L_0:
        /*0004*/ 	.word	index@(matmul_kernel)
        /*0008*/ 	.word	0x000000ff


	//----- nvinfo : EIATTR_FRAME_SIZE
	.align		4
.L_1:
        /*000c*/ 	.byte	0x04, 0x11
        /*000e*/ 	.short	(.L_3 - .L_2)
	.align		4
.L_2:
        /*0010*/ 	.word	index@(matmul_kernel)
        /*0014*/ 	.word	0x00000e50


	//----- nvinfo : EIATTR_MIN_STACK_SIZE
	.align		4
.L_3:
        /*0018*/ 	.byte	0x04, 0x12
        /*001a*/ 	.short	(.L_5 - .L_4)
	.align		4
.L_4:
        /*001c*/ 	.word	index@(matmul_kernel)
        /*0020*/ 	.word	0x00000e50
.L_5:


//--------------------- .nv.info.matmul_kernel    --------------------------
	.section	.nv.info.matmul_kernel,"",@"SHT_CUDA_INFO"
	.sectionflags	@""
	.align	4


	//----- nvinfo : EIATTR_CUDA_API_VERSION
	.align		4
        /*0000*/ 	.byte	0x04, 0x37
        /*0002*/ 	.short	(.L_7 - .L_6)
.L_6:
        /*0004*/ 	.word	0x00000082


	//----- nvinfo : EIATTR_SW2861232_WAR
	.align		4
.L_7:
        /*0008*/ 	.byte	0x01, 0x35
	.zero		2


	//----- nvinfo : EIATTR_PARAM_CBANK
	.align		4
        /*000c*/ 	.byte	0x04, 0x0a
        /*000e*/ 	.short	(.L_9 - .L_8)
	.align		4
.L_8:
        /*0010*/ 	.word	index@(.nv.constant0.matmul_kernel)
        /*0014*/ 	.short	0x0160
        /*0016*/ 	.short	0x0050


	//----- nvinfo : EIATTR_CBANK_PARAM_SIZE
	.align		4
.L_9:
        /*0018*/ 	.byte	0x03, 0x19
        /*001a*/ 	.short	0x0050


	//----- nvinfo : EIATTR_KPARAM_INFO
	.align		4
        /*001c*/ 	.byte	0x04, 0x17
        /*001e*/ 	.short	(.L_11 - .L_10)
.L_10:
        /*0020*/ 	.word	0x00000000
        /*0024*/ 	.short	0x000d
        /*0026*/ 	.short	0x0048
        /*0028*/ 	.byte	0x00, 0xf4, 0x21, 0x00


	//----- nvinfo : EIATTR_KPARAM_INFO
	.align		4
.L_11:
        /*002c*/ 	.byte	0x04, 0x17
        /*002e*/ 	.short	(.L_13 - .L_12)
.L_12:
        /*0030*/ 	.word	0x00000000
        /*0034*/ 	.short	0x000c
        /*0036*/ 	.short	0x0040
        /*0038*/ 	.byte	0x00, 0xf4, 0x21, 0x00


	//----- nvinfo : EIATTR_KPARAM_INFO
	.align		4
.L_13:
        /*003c*/ 	.byte	0x04, 0x17
        /*003e*/ 	.short	(.L_15 - .L_14)
.L_14:
        /*0040*/ 	.word	0x00000000
        /*0044*/ 	.short	0x000b
        /*0046*/ 	.short	0x0038
        /*0048*/ 	.byte	0x00, 0xf0, 0x11, 0x00


	//----- nvinfo : EIATTR_KPARAM_INFO
	.align		4
.L_15:
        /*004c*/ 	.byte	0x04, 0x17
        /*004e*/ 	.short	(.L_17 - .L_16)
.L_16:
        /*0050*/ 	.word	0x00000000
        /*0054*/ 	.short	0x000a
        /*0056*/ 	.short	0x0034
        /*0058*/ 	.byte	0x00, 0xf0, 0x11, 0x00


	//----- nvinfo : EIATTR_KPARAM_INFO
	.align		4
.L_17:
        /*005c*/ 	.byte	0x04, 0x17
        /*005e*/ 	.short	(.L_19 - .L_18)
.L_18:
        /*0060*/ 	.word	0x00000000
        /*0064*/ 	.short	0x0009
        /*0066*/ 	.short	0x0030
        /*0068*/ 	.byte	0x00, 0xf0, 0x11, 0x00


	//----- nvinfo : EIATTR_KPARAM_INFO
	.align		4
.L_19:
        /*006c*/ 	.byte	0x04, 0x17
        /*006e*/ 	.short	(.L_21 - .L_20)
.L_20:
        /*0070*/ 	.word	0x00000000
        /*0074*/ 	.short	0x0008
        /*0076*/ 	.short	0x002c
        /*0078*/ 	.byte	0x00, 0xf0, 0x11, 0x00


	//----- nvinfo : EIATTR_KPARAM_INFO
	.align		4
.L_21:
        /*007c*/ 	.byte	0x04, 0x17
        /*007e*/ 	.short	(.L_23 - .L_22)
.L_22:
        /*0080*/ 	.word	0x00000000
        /*0084*/ 	.short	0x0007
        /*0086*/ 	.short	0x0028
        /*0088*/ 	.byte	0x00, 0xf0, 0x11, 0x00


	//----- nvinfo : EIATTR_KPARAM_INFO
	.align		4
.L_23:
        /*008c*/ 	.byte	0x04, 0x17
        /*008e*/ 	.short	(.L_25 - .L_24)
.L_24:
        /*0090*/ 	.word	0x00000000
        /*0094*/ 	.short	0x0006
        /*0096*/ 	.short	0x0024
        /*0098*/ 	.byte	0x00, 0xf0, 0x11, 0x00


	//----- nvinfo : EIATTR_KPARAM_INFO
	.align		4
.L_25:
        /*009c*/ 	.byte	0x04, 0x17
        /*009e*/ 	.short	(.L_27 - .L_26)
.L_26:
        /*00a0*/ 	.word	0x00000000
        /*00a4*/ 	.short	0x0005
        /*00a6*/ 	.short	0x0020
        /*00a8*/ 	.byte	0x00, 0xf0, 0x11, 0x00


	//----- nvinfo : EIATTR_KPARAM_INFO
	.align		4
.L_27:
        /*00ac*/ 	.byte	0x04, 0x17
        /*00ae*/ 	.short	(.L_29 - .L_28)
.L_28:
        /*00b0*/ 	.word	0x00000000
        /*00b4*/ 	.short	0x0004
        /*00b6*/ 	.short	0x001c
        /*00b8*/ 	.byte	0x00, 0xf0, 0x11, 0x00


	//----- nvinfo : EIATTR_KPARAM_INFO
	.align		4
.L_29:
        /*00bc*/ 	.byte	0x04, 0x17
        /*00be*/ 	.short	(.L_31 - .L_30)
.L_30:
        /*00c0*/ 	.word	0x00000000
        /*00c4*/ 	.short	0x0003
        /*00c6*/ 	.short	0x0018
        /*00c8*/ 	.byte	0x00, 0xf0, 0x11, 0x00


	//----- nvinfo : EIATTR_KPARAM_INFO
	.align		4
.L_31:
        /*00cc*/ 	.byte	0x04, 0x17
        /*00ce*/ 	.short	(.L_33 - .L_32)
.L_32:
        /*00d0*/ 	.word	0x00000000
        /*00d4*/ 	.short	0x0002
        /*00d6*/ 	.short	0x0010
        /*00d8*/ 	.byte	0x00, 0xf4, 0x21, 0x00


	//----- nvinfo : EIATTR_KPARAM_INFO
	.align		4
.L_33:
        /*00dc*/ 	.byte	0x04, 0x17
        /*00de*/ 	.short	(.L_35 - .L_34)
.L_34:
        /*00e0*/ 	.word	0x00000000
        /*00e4*/ 	.short	0x0001
        /*00e6*/ 	.short	0x0008
        /*00e8*/ 	.byte	0x00, 0xf4, 0x21, 0x00


	//----- nvinfo : EIATTR_KPARAM_INFO
	.align		4
.L_35:
        /*00ec*/ 	.byte	0x04, 0x17
        /*00ee*/ 	.short	(.L_37 - .L_36)
.L_36:
        /*00f0*/ 	.word	0x00000000
        /*00f4*/ 	.short	0x0000
        /*00f6*/ 	.short	0x0000
        /*00f8*/ 	.byte	0x00, 0xf4, 0x21, 0x00


	//----- nvinfo : EIATTR_MAXREG_COUNT
	.align		4
.L_37:
        /*00fc*/ 	.byte	0x03, 0x1b
        /*00fe*/ 	.short	0x00ff


	//----- nvinfo : EIATTR_NUM_BARRIERS
	.align		4
        /*0100*/ 	.byte	0x02, 0x4c
        /*0102*/ 	.byte	0x01
	.zero		1


	//----- nvinfo : EIATTR_ANNOTATIONS
	.align		4
        /*0104*/ 	.byte	0x04, 0x55
        /*0106*/ 	.short	(.L_39 - .L_38)


	//   ....[0]....
.L_38:
        /*0108*/ 	.word	0x00000001
        /*010c*/ 	.byte	0x10, 0x06, 0x00, 0x00, 0x01, 0x00, 0x00, 0x00, 0x60, 0x06, 0x00, 0x00, 0x01, 0x00, 0x00, 0x00
        /* <DEDUP_REMOVED lines=1253> */
        /*4f6c*/ 	.byte	0xd0, 0xf7, 0x01, 0x00


	//----- nvinfo : EIATTR_MERCURY_ISA_VERSION
	.align		4
.L_39:
        /*4f70*/ 	.byte	0x03, 0x5f
        /*4f72*/ 	.short	0x0000


	//----- nvinfo : EIATTR_EXIT_INSTR_OFFSETS
	.align		4
        /*4f74*/ 	.byte	0x04, 0x1c
        /*4f76*/ 	.short	(.L_41 - .L_40)


	//   ....[0]....
.L_40:
        /*4f78*/ 	.word	0x0001fa80


	//   ....[1]....
        /*4f7c*/ 	.word	0x0001faa0


	//----- nvinfo : EIATTR_REQNTID
	.align		4
.L_41:
        /*4f80*/ 	.byte	0x04, 0x10
        /*4f82*/ 	.short	(.L_43 - .L_42)
.L_42:
        /*4f84*/ 	.word	0x00000080
        /*4f88*/ 	.word	0x00000001
        /*4f8c*/ 	.word	0x00000001
.L_43:


//--------------------- .nv.callgraph             --------------------------
	.section	.nv.callgraph,"",@"SHT_CUDA_CALLGRAPH"
	.align	4
	.sectionentsize	8
	.align		4
        /*0000*/ 	.word	0x00000000
	.align		4
        /*0004*/ 	.word	0xffffffff
	.align		4
        /*0008*/ 	.word	0x00000000
	.align		4
        /*000c*/ 	.word	0xfffffffe
	.align		4
        /*0010*/ 	.word	0x00000000
	.align		4
        /*0014*/ 	.word	0xfffffffd
	.align		4
        /*0018*/ 	.word	0x00000000
	.align		4
        /*001c*/ 	.word	0xfffffffc


//--------------------- .nv.rel.action            --------------------------
	.section	.nv.rel.action,"",@"SHT_CUDA_RELOCINFO"
	.align	8
	.sectionentsize	8
        /*0000*/ 	.byte	0x73, 0x00, 0x00, 0x00, 0x00, 0x00, 0x00, 0x00, 0x00, 0x00, 0x00, 0x11, 0x25, 0x00, 0x05, 0x36


//--------------------- .nv.constant0.matmul_kernel --------------------------
	.section	.nv.constant0.matmul_kernel,"a",@progbits
	.sectionflags	@""
	.align	4
.nv.constant0.matmul_kernel:
	.zero		432


//--------------------- .text.matmul_kernel       --------------------------
	.section	.text.matmul_kernel,"ax",@progbits
	.sectioninfo	@"SHI_REGISTERS=255"
	.align	128
        .global         matmul_kernel
        .type           matmul_kernel,@function
        .size           matmul_kernel,(.L_x_3 - matmul_kernel)
        .other          matmul_kernel,@"STO_CUDA_ENTRY STV_DEFAULT"
matmul_kernel:
.text.matmul_kernel:
[----:B------:R-:W-:Y:S02]  /*0000*/  IMAD.MOV.U32 R1, RZ, RZ, c[0x0][0x28] ;  /* 0x00000a00ff017624 */ /* 0x000fe400078e00ff */
[----:B------:R-:W-:Y:S01]  /*0010*/  IMAD.MOV.U32 R0, RZ, RZ, c[0x0][0x17c] ;  /* 0x00005f00ff007624 */ /* 0x000fe200078e00ff */
[----:B------:R-:W1:Y:S01]  /*0020*/  S2R R5, SR_CTAID.X ;  /* 0x0000000000057919 */ /* 0x000e620000002500 */
[----:B------:R-:W-:Y:S01]  /*0030*/  IABS R11, c[0x0][0x178] ;  /* 0x00005e00000b7a13 */ /* 0x000fe20000000000 */
[----:B------:R-:W-:Y:S01]  /*0040*/  IMAD.MOV.U32 R66, RZ, RZ, c[0x0][0x188] ;  /* 0x00006200ff427624 */ /* 0x000fe200078e00ff */
[----:B------:R-:W-:Y:S01]  /*0050*/  ISETP.NE.AND P3, PT, RZ, c[0x0][0x178], PT ;  /* 0x00005e00ff007a0c */ /* 0x000fe20003f65270 */
[----:B------:R-:W2:Y:S01]  /*0060*/  S2R R68, SR_TID.X ;  /* 0x0000000000447919 */ /* 0x000ea20000002100 */
[----:B------:R-:W-:Y:S01]  /*0070*/  IADD3 R0, R0, 0x1ff, RZ ;  /* 0x000001ff00007810 */ /* 0x000fe20007ffe0ff */
[----:B------:R-:W-:Y:S01]  /*0080*/  ULDC.64 UR6, c[0x0][0x118] ;  /* 0x0000460000067ab9 */ /* 0x000fe20000000a00 */
[----:B------:R-:W-:Y:S02]  /*0090*/  IADD3 R1, R1, -0xe50, RZ ;  /* 0xfffff1b001017810 */ /* 0x000fe40007ffe0ff */
[----:B------:R-:W-:-:S04]  /*00a0*/  SHF.R.S32.HI R3, RZ, 0x1f, R0 ;  /* 0x0000001fff037819 */ /* 0x000fc80000011400 */
[----:B------:R-:W-:-:S04]  /*00b0*/  LEA.HI R3, R3, R0, RZ, 0x9 ;  /* 0x0000000003037211 */ /* 0x000fc800078f48ff */
[----:B------:R-:W-:-:S05]  /*00c0*/  SHF.R.S32.HI R3, RZ, 0x9, R3 ;  /* 0x00000009ff037819 */ /* 0x000fca0000011403 */
[----:B------:R-:W-:Y:S01]  /*00d0*/  IMAD.SHL.U32 R4, R3, 0x8, RZ ;  /* 0x0000000803047824 */ /* 0x000fe200078e00ff */
[----:B-1----:R-:W-:-:S04]  /*00e0*/  IABS R8, R5 ;  /* 0x0000000500087213 */ /* 0x002fc80000000000 */
[-C--:B------:R-:W-:Y:S02]  /*00f0*/  IABS R7, R4.reuse ;  /* 0x0000000400077213 */ /* 0x080fe40000000000 */
[----:B------:R-:W-:Y:S02]  /*0100*/  IABS R10, R4 ;  /* 0x00000004000a7213 */ /* 0x000fe40000000000 */
[----:B------:R-:W1:Y:S08]  /*0110*/  I2F.RP R0, R7 ;  /* 0x0000000700007306 */ /* 0x000e700000209400 */
[----:B-1----:R-:W1:Y:S02]  /*0120*/  MUFU.RCP R0, R0 ;  /* 0x0000000000007308 */ /* 0x002e640000001000 */
[----:B-1----:R-:W-:Y:S01]  /*0130*/  IADD3 R2, R0, 0xffffffe, RZ ;  /* 0x0ffffffe00027810 */ /* 0x002fe20007ffe0ff */
[----:B------:R-:W-:-:S05]  /*0140*/  IMAD.MOV R0, RZ, RZ, -R10 ;  /* 0x000000ffff007224 */ /* 0x000fca00078e0a0a */
[----:B------:R1:W3:Y:S02]  /*0150*/  F2I.FTZ.U32.TRUNC.NTZ R3, R2 ;  /* 0x0000000200037305 */ /* 0x0002e4000021f000 */
[----:B-1----:R-:W-:Y:S02]  /*0160*/  IMAD.MOV.U32 R2, RZ, RZ, RZ ;  /* 0x000000ffff027224 */ /* 0x002fe400078e00ff */
[----:B---3--:R-:W-:-:S04]  /*0170*/  IMAD.MOV R6, RZ, RZ, -R3 ;  /* 0x000000ffff067224 */ /* 0x008fc800078e0a03 */
[----:B------:R-:W-:Y:S02]  /*0180*/  IMAD R9, R6, R7, RZ ;  /* 0x0000000706097224 */ /* 0x000fe400078e02ff */
[----:B------:R-:W-:Y:S02]  /*0190*/  IMAD.MOV.U32 R6, RZ, RZ, R8 ;  /* 0x000000ffff067224 */ /* 0x000fe400078e0008 */
[----:B------:R-:W-:-:S06]  /*01a0*/  IMAD.HI.U32 R3, R3, R9, R2 ;  /* 0x0000000903037227 */ /* 0x000fcc00078e0002 */
[----:B------:R-:W-:-:S04]  /*01b0*/  IMAD.HI.U32 R3, R3, R6, RZ ;  /* 0x0000000603037227 */ /* 0x000fc800078e00ff */
[----:B------:R-:W-:-:S05]  /*01c0*/  IMAD R0, R3, R0, R6 ;  /* 0x0000000003007224 */ /* 0x000fca00078e0206 */
[----:B------:R-:W-:-:S13]  /*01d0*/  ISETP.GT.U32.AND P1, PT, R7, R0, PT ;  /* 0x000000000700720c */ /* 0x000fda0003f24070 */
[----:B------:R-:W-:Y:S01]  /*01e0*/  @!P1 IMAD.IADD R0, R0, 0x1, -R7 ;  /* 0x0000000100009824 */ /* 0x000fe200078e0a07 */
[----:B------:R-:W-:Y:S02]  /*01f0*/  @!P1 IADD3 R3, R3, 0x1, RZ ;  /* 0x0000000103039810 */ /* 0x000fe40007ffe0ff */
[----:B------:R-:W-:Y:S02]  /*0200*/  ISETP.NE.AND P1, PT, R4, RZ, PT ;  /* 0x000000ff0400720c */ /* 0x000fe40003f25270 */
[----:B------:R-:W-:Y:S02]  /*0210*/  ISETP.GE.U32.AND P0, PT, R0, R7, PT ;  /* 0x000000070000720c */ /* 0x000fe40003f06070 */
[----:B------:R-:W-:-:S04]  /*0220*/  LOP3.LUT R0, R5, R4, RZ, 0x3c, !PT ;  /* 0x0000000405007212 */ /* 0x000fc800078e3cff */
[----:B------:R-:W-:Y:S01]  /*0230*/  ISETP.GE.AND P2, PT, R0, RZ, PT ;  /* 0x000000ff0000720c */ /* 0x000fe20003f46270 */
[----:B------:R-:W-:-:S05]  /*0240*/  IMAD.MOV.U32 R0, RZ, RZ, c[0x0][0x178] ;  /* 0x00005e00ff007624 */ /* 0x000fca00078e00ff */
[----:B------:R-:W-:Y:S02]  /*0250*/  IADD3 R0, R0, 0x3f, RZ ;  /* 0x0000003f00007810 */ /* 0x000fe40007ffe0ff */
[----:B------:R-:W-:-:S05]  /*0260*/  @P0 IADD3 R3, R3, 0x1, RZ ;  /* 0x0000000103030810 */ /* 0x000fca0007ffe0ff */
[----:B------:R-:W-:Y:S01]  /*0270*/  IMAD.MOV.U32 R2, RZ, RZ, R3 ;  /* 0x000000ffff027224 */ /* 0x000fe200078e0003 */
[----:B------:R-:W-:-:S03]  /*0280*/  SHF.R.S32.HI R3, RZ, 0x1f, R0 ;  /* 0x0000001fff037819 */ /* 0x000fc60000011400 */
[----:B------:R-:W-:Y:S01]  /*0290*/  @!P2 IMAD.MOV R2, RZ, RZ, -R2 ;  /* 0x000000ffff02a224 */ /* 0x000fe200078e0a02 */
[----:B------:R-:W-:Y:S02]  /*02a0*/  @!P1 LOP3.LUT R2, RZ, R4, RZ, 0x33, !PT ;  /* 0x00000004ff029212 */ /* 0x000fe400078e33ff */
[----:B------:R-:W-:-:S03]  /*02b0*/  LEA.HI R3, R3, R0, RZ, 0x6 ;  /* 0x0000000003037211 */ /* 0x000fc600078f30ff */
[----:B------:R-:W-:Y:S02]  /*02c0*/  IMAD.SHL.U32 R6, R2, 0x8, RZ ;  /* 0x0000000802067824 */ /* 0x000fe400078e00ff */
[----:B------:R-:W-:-:S03]  /*02d0*/  IMAD.MOV R2, RZ, RZ, -R2 ;  /* 0x000000ffff027224 */ /* 0x000fc600078e0a02 */
[----:B------:R-:W-:Y:S01]  /*02e0*/  LEA.HI.SX32 R3, R3, -R6, 0x1a ;  /* 0x8000000603037211 */ /* 0x000fe200078fd2ff */
[----:B------:R-:W-:-:S03]  /*02f0*/  IMAD R8, R4, R2, R5 ;  /* 0x0000000204087224 */ /* 0x000fc600078e0205 */
[----:B------:R-:W-:-:S04]  /*0300*/  IMNMX R13, R3, 0x8, PT ;  /* 0x00000008030d7817 */ /* 0x000fc80003800200 */
[-C--:B------:R-:W-:Y:S02]  /*0310*/  IABS R7, R13.reuse ;  /* 0x0000000d00077213 */ /* 0x080fe40000000000 */
[----:B------:R-:W-:Y:S02]  /*0320*/  IABS R4, R13 ;  /* 0x0000000d00047213 */ /* 0x000fe40000000000 */
[----:B------:R-:W1:Y:S08]  /*0330*/  I2F.RP R0, R7 ;  /* 0x0000000700007306 */ /* 0x000e700000209400 */
[----:B-1----:R-:W1:Y:S02]  /*0340*/  MUFU.RCP R0, R0 ;  /* 0x0000000000007308 */ /* 0x002e640000001000 */
[----:B-1----:R-:W-:Y:S01]  /*0350*/  IADD3 R3, R0, 0xffffffe, RZ ;  /* 0x0ffffffe00037810 */ /* 0x002fe20007ffe0ff */
[----:B------:R-:W-:-:S05]  /*0360*/  IMAD.MOV R0, RZ, RZ, -R4 ;  /* 0x000000ffff007224 */ /* 0x000fca00078e0a04 */
[----:B------:R-:W1:Y:S08]  /*0370*/  I2F.RP R4, R11 ;  /* 0x0000000b00047306 */ /* 0x000e700000209400 */
[----:B------:R-:W3:Y:S08]  /*0380*/  F2I.FTZ.U32.TRUNC.NTZ R3, R3 ;  /* 0x0000000300037305 */ /* 0x000ef0000021f000 */
[----:B-1----:R-:W1:Y:S01]  /*0390*/  MUFU.RCP R4, R4 ;  /* 0x0000000400047308 */ /* 0x002e620000001000 */
[----:B---3--:R-:W-:-:S04]  /*03a0*/  IMAD.MOV R9, RZ, RZ, -R3 ;  /* 0x000000ffff097224 */ /* 0x008fc800078e0a03 */
[----:B------:R-:W-:Y:S01]  /*03b0*/  IMAD.MOV.U32 R2, RZ, RZ, R9 ;  /* 0x000000ffff027224 */ /* 0x000fe200078e0009 */
[----:B------:R-:W-:-:S03]  /*03c0*/  IABS R9, R8 ;  /* 0x0000000800097213 */ /* 0x000fc60000000000 */
[----:B------:R-:W-:Y:S02]  /*03d0*/  IMAD R5, R2, R7, RZ ;  /* 0x0000000702057224 */ /* 0x000fe400078e02ff */
[----:B------:R-:W-:-:S04]  /*03e0*/  IMAD.MOV.U32 R2, RZ, RZ, RZ ;  /* 0x000000ffff027224 */ /* 0x000fc800078e00ff */
[----:B------:R-:W-:Y:S01]  /*03f0*/  IMAD.HI.U32 R2, R3, R5, R2 ;  /* 0x0000000503027227 */ /* 0x000fe200078e0002 */
[----:B-1----:R-:W-:Y:S02]  /*0400*/  IADD3 R3, R4, 0xffffffe, RZ ;  /* 0x0ffffffe04037810 */ /* 0x002fe40007ffe0ff */
[----:B--2---:R-:W-:-:S03]  /*0410*/  LOP3.LUT R5, R68, 0x3f, RZ, 0xc0, !PT ;  /* 0x0000003f44057812 */ /* 0x004fc600078ec0ff */
[----:B------:R-:W-:Y:S01]  /*0420*/  IMAD.HI.U32 R2, R2, R9, RZ ;  /* 0x0000000902027227 */ /* 0x000fe200078e00ff */
[----:B------:R-:W1:Y:S03]  /*0430*/  F2I.FTZ.U32.TRUNC.NTZ R3, R3 ;  /* 0x0000000300037305 */ /* 0x000e66000021f000 */
[----:B------:R-:W-:-:S05]  /*0440*/  IMAD R0, R2, R0, R9 ;  /* 0x0000000002007224 */ /* 0x000fca00078e0209 */
[----:B------:R-:W-:-:S13]  /*0450*/  ISETP.GT.U32.AND P1, PT, R7, R0, PT ;  /* 0x000000000700720c */ /* 0x000fda0003f24070 */
[----:B------:R-:W-:Y:S01]  /*0460*/  @!P1 IMAD.IADD R0, R0, 0x1, -R7 ;  /* 0x0000000100009824 */ /* 0x000fe200078e0a07 */
[----:B------:R-:W-:Y:S02]  /*0470*/  @!P1 IADD3 R2, R2, 0x1, RZ ;  /* 0x0000000102029810 */ /* 0x000fe40007ffe0ff */
[----:B------:R-:W-:Y:S02]  /*0480*/  ISETP.NE.AND P1, PT, R13, RZ, PT ;  /* 0x000000ff0d00720c */ /* 0x000fe40003f25270 */
[----:B------:R-:W-:Y:S02]  /*0490*/  ISETP.GE.U32.AND P0, PT, R0, R7, PT ;  /* 0x000000070000720c */ /* 0x000fe40003f06070 */
[----:B------:R-:W-:-:S04]  /*04a0*/  LOP3.LUT R0, R8, R13, RZ, 0x3c, !PT ;  /* 0x0000000d08007212 */ /* 0x000fc800078e3cff */
[----:B------:R-:W-:-:S07]  /*04b0*/  ISETP.GE.AND P2, PT, R0, RZ, PT ;  /* 0x000000ff0000720c */ /* 0x000fce0003f46270 */
[----:B------:R-:W-:-:S05]  /*04c0*/  @P0 IADD3 R2, R2, 0x1, RZ ;  /* 0x0000000102020810 */ /* 0x000fca0007ffe0ff */
[----:B------:R-:W-:Y:S02]  /*04d0*/  IMAD.MOV.U32 R12, RZ, RZ, R2 ;  /* 0x000000ffff0c7224 */ /* 0x000fe400078e0002 */
[----:B-1----:R-:W-:Y:S02]  /*04e0*/  IMAD.MOV R2, RZ, RZ, -R3 ;  /* 0x000000ffff027224 */ /* 0x002fe400078e0a03 */
[----:B------:R-:W-:Y:S01]  /*04f0*/  @!P2 IMAD.MOV R12, RZ, RZ, -R12 ;  /* 0x000000ffff0ca224 */ /* 0x000fe200078e0a0c */
[----:B------:R-:W-:Y:S01]  /*0500*/  @!P1 LOP3.LUT R12, RZ, R13, RZ, 0x33, !PT ;  /* 0x0000000dff0c9212 */ /* 0x000fe200078e33ff */
[----:B------:R-:W-:Y:S02]  /*0510*/  IMAD R7, R2, R11, RZ ;  /* 0x0000000b02077224 */ /* 0x000fe400078e02ff */
[----:B------:R-:W-:Y:S02]  /*0520*/  IMAD.MOV.U32 R2, RZ, RZ, RZ ;  /* 0x000000ffff027224 */ /* 0x000fe400078e00ff */
[----:B------:R-:W-:-:S02]  /*0530*/  IMAD.MOV R0, RZ, RZ, -R12 ;  /* 0x000000ffff007224 */ /* 0x000fc400078e0a0c */
[----:B------:R-:W-:Y:S01]  /*0540*/  IMAD.HI.U32 R2, R3, R7, R2 ;  /* 0x0000000703027227 */ /* 0x000fe200078e0002 */
[----:B------:R-:W-:-:S03]  /*0550*/  SHF.R.S32.HI R3, RZ, 0x6, R68 ;  /* 0x00000006ff037819 */ /* 0x000fc60000011444 */
[----:B------:R-:W-:Y:S01]  /*0560*/  IMAD R0, R13, R0, R8 ;  /* 0x000000000d007224 */ /* 0x000fe200078e0208 */
[----:B------:R-:W-:Y:S01]  /*0570*/  IABS R13, c[0x0][0x17c] ;  /* 0x00005f00000d7a13 */ /* 0x000fe20000000000 */
[----:B------:R-:W-:Y:S01]  /*0580*/  IMAD.SHL.U32 R12, R12, 0x200, RZ ;  /* 0x000002000c0c7824 */ /* 0x000fe200078e00ff */
[----:B------:R-:W-:Y:S01]  /*0590*/  SGXT R3, R3, 0x1 ;  /* 0x000000010303781a */ /* 0x000fe20000000200 */
[----:B------:R-:W-:Y:S01]  /*05a0*/  IMAD.IADD R0, R6, 0x1, R0 ;  /* 0x0000000106007824 */ /* 0x000fe200078e0200 */
[----:B------:R-:W1:Y:S01]  /*05b0*/  I2F.RP R4, R13 ;  /* 0x0000000d00047306 */ /* 0x000e620000209400 */
[----:B------:R-:W-:Y:S02]  /*05c0*/  SHF.R.U32.HI R6, RZ, 0x6, R68 ;  /* 0x00000006ff067819 */ /* 0x000fe40000011644 */
[----:B------:R-:W-:Y:S02]  /*05d0*/  IMAD R14, R0, 0x40, R5 ;  /* 0x00000040000e7824 */ /* 0x000fe400078e0205 */
[----:B------:R-:W-:Y:S01]  /*05e0*/  SGXT.U32 R128, R6, 0x1 ;  /* 0x000000010680781a */ /* 0x000fe20000000000 */
[----:B------:R-:W-:-:S02]  /*05f0*/  IMAD.SHL.U32 R6, R5, 0x4, RZ ;  /* 0x0000000405067824 */ /* 0x000fc400078e00ff */
[----:B------:R-:W-:Y:S01]  /*0600*/  IABS R0, R14 ;  /* 0x0000000e00007213 */ /* 0x000fe20000000000 */
[----:B------:R2:W-:Y:S01]  /*0610*/  STL [R1+0x7ec], R14 ;  /* 0x0007ec0e01007387 */ /* 0x0005e20000100800 */
[C---:B------:R-:W-:Y:S02]  /*0620*/  LOP3.LUT R5, R128.reuse, 0x4, RZ, 0xfc, !PT ;  /* 0x0000000480057812 */ /* 0x040fe400078efcff */
[----:B------:R-:W-:Y:S01]  /*0630*/  ISETP.GE.AND P2, PT, R128, c[0x0][0x180], PT ;  /* 0x0000600080007a0c */ /* 0x000fe20003f46270 */
[----:B------:R-:W-:Y:S01]  /*0640*/  IMAD.HI.U32 R2, R2, R0, RZ ;  /* 0x0000000002027227 */ /* 0x000fe200078e00ff */
[----:B------:R-:W-:Y:S01]  /*0650*/  LOP3.LUT R70, R6, 0x120, R3, 0x78, !PT ;  /* 0x0000012006467812 */ /* 0x000fe200078e7803 */
[----:B------:R3:W-:Y:S01]  /*0660*/  STL [R1+0x2d4], R12 ;  /* 0x0002d40c01007387 */ /* 0x0007e20000100800 */
[----:B-1----:R-:W1:Y:S01]  /*0670*/  MUFU.RCP R4, R4 ;  /* 0x0000000400047308 */ /* 0x002e620000001000 */
[----:B------:R-:W-:Y:S01]  /*0680*/  IMAD.MOV R2, RZ, RZ, -R2 ;  /* 0x000000ffff027224 */ /* 0x000fe200078e0a02 */
[C---:B------:R-:W-:Y:S01]  /*0690*/  LOP3.LUT R8, R128.reuse, 0x8, RZ, 0xfc, !PT ;  /* 0x0000000880087812 */ /* 0x040fe200078efcff */
[----:B------:R-:W-:Y:S01]  /*06a0*/  IMAD.MOV.U32 R6, RZ, RZ, RZ ;  /* 0x000000ffff067224 */ /* 0x000fe200078e00ff */
[----:B------:R-:W-:Y:S01]  /*06b0*/  LOP3.LUT R3, R128, 0xc, RZ, 0xfc, !PT ;  /* 0x0000000c80037812 */ /* 0x000fe200078efcff */
[----:B------:R-:W-:Y:S01]  /*06c0*/  IMAD R2, R11, R2, R0 ;  /* 0x000000020b027224 */ /* 0x000fe200078e0200 */
[----:B------:R-:W-:Y:S01]  /*06d0*/  ISETP.GE.AND P4, PT, R8, c[0x0][0x180], PT ;  /* 0x0000600008007a0c */ /* 0x000fe20003f86270 */
[----:B------:R-:W-:Y:S01]  /*06e0*/  IMAD.MOV.U32 R0, RZ, RZ, 0x1f ;  /* 0x0000001fff007424 */ /* 0x000fe200078e00ff */
[----:B------:R-:W-:-:S02]  /*06f0*/  SHF.R.U32.HI R8, RZ, 0x5, R68 ;  /* 0x00000005ff087819 */ /* 0x000fc40000011644 */
[----:B------:R-:W-:Y:S02]  /*0700*/  ISETP.GT.U32.AND P1, PT, R11, R2, PT ;  /* 0x000000020b00720c */ /* 0x000fe40003f24070 */
[----:B------:R-:W-:Y:S02]  /*0710*/  IADD3 R15, R0, c[0x0][0x180], RZ ;  /* 0x00006000000f7a10 */ /* 0x000fe40007ffe0ff */
[----:B------:R-:W-:Y:S02]  /*0720*/  SGXT.U32 R8, R8, 0x2 ;  /* 0x000000020808781a */ /* 0x000fe40000000000 */
[----:B------:R-:W-:Y:S02]  /*0730*/  ISETP.GT.AND P0, PT, R15, 0x1f, PT ;  /* 0x0000001f0f00780c */ /* 0x000fe40003f04270 */
[----:B-1----:R-:W-:Y:S02]  /*0740*/  IADD3 R4, R4, 0xffffffe, RZ ;  /* 0x0ffffffe04047810 */ /* 0x002fe40007ffe0ff */
[----:B------:R-:W-:-:S02]  /*0750*/  SEL R0, RZ, 0x4, !P0 ;  /* 0x00000004ff007807 */ /* 0x000fc40004000000 */
[----:B------:R-:W-:Y:S01]  /*0760*/  ISETP.GE.AND P0, PT, R5, c[0x0][0x180], PT ;  /* 0x0000600005007a0c */ /* 0x000fe20003f06270 */
[----:B------:R-:W-:Y:S01]  /*0770*/  @!P1 IMAD.IADD R2, R2, 0x1, -R11 ;  /* 0x0000000102029824 */ /* 0x000fe200078e0a0b */
[----:B------:R-:W-:Y:S02]  /*0780*/  SEL R5, R0, RZ, !P2 ;  /* 0x000000ff00057207 */ /* 0x000fe40005000000 */
[----:B------:R-:W-:Y:S02]  /*0790*/  ISETP.GE.AND P2, PT, R14, RZ, PT ;  /* 0x000000ff0e00720c */ /* 0x000fe40003f46270 */
[----:B------:R-:W-:Y:S02]  /*07a0*/  ISETP.GT.U32.AND P1, PT, R11, R2, PT ;  /* 0x000000020b00720c */ /* 0x000fe40003f24070 */
[----:B------:R-:W-:Y:S02]  /*07b0*/  SEL R7, R0, RZ, !P0 ;  /* 0x000000ff00077207 */ /* 0x000fe40004000000 */
[----:B------:R-:W-:-:S02]  /*07c0*/  ISETP.NE.U32.AND P5, PT, R5, RZ, PT ;  /* 0x000000ff0500720c */ /* 0x000fc40003fa5070 */
[----:B------:R-:W-:Y:S02]  /*07d0*/  ISETP.NE.U32.AND P0, PT, R7, RZ, PT ;  /* 0x000000ff0700720c */ /* 0x000fe40003f05070 */
[----:B------:R1:W4:Y:S01]  /*07e0*/  F2I.FTZ.U32.TRUNC.NTZ R7, R4 ;  /* 0x0000000400077305 */ /* 0x000322000021f000 */
[----:B------:R-:W-:Y:S02]  /*07f0*/  LOP3.LUT R5, R128, 0x10, RZ, 0xfc, !PT ;  /* 0x0000001080057812 */ /* 0x000fe400078efcff */
[----:B------:R-:W-:Y:S02]  /*0800*/  LOP3.LUT R8, R12, R8, RZ, 0xfc, !PT ;  /* 0x000000080c087212 */ /* 0x000fe400078efcff */
[----:B------:R-:W-:Y:S01]  /*0810*/  @!P1 IMAD.IADD R2, R2, 0x1, -R11 ;  /* 0x0000000102029824 */ /* 0x000fe200078e0a0b */
[----:B------:R-:W-:Y:S02]  /*0820*/  ISETP.GE.AND P1, PT, R3, c[0x0][0x180], PT ;  /* 0x0000600003007a0c */ /* 0x000fe40003f26270 */
[C---:B------:R-:W-:Y:S01]  /*0830*/  SEL R3, R0.reuse, RZ, !P4 ;  /* 0x000000ff00037207 */ /* 0x040fe20006000000 */
[----:B------:R-:W-:Y:S01]  /*0840*/  IMAD.MOV.U32 R252, RZ, RZ, R2 ;  /* 0x000000fffffc7224 */ /* 0x000fe200078e0002 */
[----:B------:R-:W-:-:S02]  /*0850*/  SEL R2, R0, RZ, !P1 ;  /* 0x000000ff00027207 */ /* 0x000fc40004800000 */
[----:B------:R-:W-:Y:S01]  /*0860*/  ISETP.GE.AND P4, PT, R5, c[0x0][0x180], PT ;  /* 0x0000600005007a0c */ /* 0x000fe20003f86270 */
[----:B------:R-:W-:Y:S01]  /*0870*/  @!P2 IMAD.MOV R252, RZ, RZ, -R252 ;  /* 0x000000fffffca224 */ /* 0x000fe200078e0afc */
[----:B------:R-:W-:Y:S02]  /*0880*/  @!P3 LOP3.LUT R252, RZ, c[0x0][0x178], RZ, 0x33, !PT ;  /* 0x00005e00fffcba12 */ /* 0x000fe400078e33ff */
[----:B------:R-:W-:Y:S02]  /*0890*/  ISETP.NE.U32.AND P2, PT, R2, RZ, PT ;  /* 0x000000ff0200720c */ /* 0x000fe40003f45070 */
[----:B------:R-:W-:Y:S01]  /*08a0*/  SEL R2, R0, RZ, !P4 ;  /* 0x000000ff00027207 */ /* 0x000fe20006000000 */
[----:B------:R-:W-:Y:S01]  /*08b0*/  IMAD R252, R252, c[0x0][0x184], RZ ;  /* 0x00006100fcfc7a24 */ /* 0x000fe200078e02ff */
[----:B------:R-:W-:Y:S01]  /*08c0*/  ISETP.NE.U32.AND P1, PT, R3, RZ, PT ;  /* 0x000000ff0300720c */ /* 0x000fe20003f25070 */
[C---:B------:R-:W-:Y:S01]  /*08d0*/  IMAD R3, R128.reuse, c[0x0][0x188], RZ ;  /* 0x0000620080037a24 */ /* 0x040fe200078e02ff */
[----:B-1----:R-:W-:Y:S01]  /*08e0*/  LOP3.LUT R4, R128, 0x14, RZ, 0xfc, !PT ;  /* 0x0000001480047812 */ /* 0x002fe200078efcff */
[----:B------:R-:W-:Y:S01]  /*08f0*/  IMAD.SHL.U32 R32, R252, 0x4, RZ ;  /* 0x00000004fc207824 */ /* 0x000fe200078e00ff */
[----:B------:R-:W-:Y:S01]  /*0900*/  ISETP.NE.U32.AND P3, PT, R2, RZ, PT ;  /* 0x000000ff0200720c */ /* 0x000fe20003f65070 */
[----:B----4-:R-:W-:Y:S01]  /*0910*/  IMAD.MOV R2, RZ, RZ, -R7 ;  /* 0x000000ffff027224 */ /* 0x010fe200078e0a07 */
[----:B------:R-:W-:Y:S01]  /*0920*/  ISETP.GE.AND P4, PT, R4, c[0x0][0x180], PT ;  /* 0x0000600004007a0c */ /* 0x000fe20003f86270 */
[----:B------:R-:W-:Y:S01]  /*0930*/  IMAD R5, R66, 0x2, R3 ;  /* 0x0000000242057824 */ /* 0x000fe200078e0203 */
[----:B------:R-:W-:Y:S01]  /*0940*/  IADD3 R72, P6, R32, c[0x0][0x160], RZ ;  /* 0x0000580020487a10 */ /* 0x000fe20007fde0ff */
[----:B------:R-:W-:Y:S01]  /*0950*/  IMAD R9, R2, R13, RZ ;  /* 0x0000000d02097224 */ /* 0x000fe200078e02ff */
[----:B------:R-:W-:Y:S01]  /*0960*/  SEL R4, R0, RZ, !P4 ;  /* 0x000000ff00047207 */ /* 0x000fe20006000000 */
[----:B------:R-:W-:Y:S01]  /*0970*/  IMAD R10, R66, 0x2, R5 ;  /* 0x00000002420a7824 */ /* 0x000fe200078e0205 */
[----:B------:R-:W-:-:S02]  /*0980*/  LEA.HI.X.SX32 R73, R252, c[0x0][0x164], 0x2, P6 ;  /* 0x00005900fc497a11 */ /* 0x000fc400030f16ff */
[-C--:B------:R-:W-:Y:S02]  /*0990*/  LEA R2, P6, R3, R72.reuse, 0x2 ;  /* 0x0000004803027211 */ /* 0x080fe400078c10ff */
[----:B------:R-:W-:Y:S01]  /*09a0*/  ISETP.NE.U32.AND P4, PT, R4, RZ, PT ;  /* 0x000000ff0400720c */ /* 0x000fe20003f85070 */
[----:B------:R-:W-:Y:S01]  /*09b0*/  IMAD.HI.U32 R4, R7, R9, R6 ;  /* 0x0000000907047227 */ /* 0x000fe200078e0006 */
[-C--:B------:R-:W-:Y:S02]  /*09c0*/  LEA.HI.X.SX32 R3, R3, R73.reuse, 0x2, P6 ;  /* 0x0000004903037211 */ /* 0x080fe400030f16ff */
[----:B------:R-:W-:Y:S01]  /*09d0*/  LEA R6, P6, R10, R72, 0x2 ;  /* 0x000000480a067211 */ /* 0x000fe200078c10ff */
[----:B------:R-:W-:Y:S01]  /*09e0*/  IMAD R9, R66, 0x2, R10 ;  /* 0x0000000242097824 */ /* 0x000fe200078e020a */
[----:B------:R-:W-:Y:S01]  /*09f0*/  LOP3.LUT R11, R128, 0x18, RZ, 0xfc, !PT ;  /* 0x00000018800b7812 */ /* 0x000fe200078efcff */
[----:B------:R1:W-:Y:S01]  /*0a00*/  LDGSTS.E [R70+0x10000], [R2.64], P5 ;  /* 0x1000000002467fae */ /* 0x0003e2000a921846 */
[----:B------:R-:W-:Y:S01]  /*0a10*/  LEA.HI.X.SX32 R7, R10, R73, 0x2, P6 ;  /* 0x000000490a077211 */ /* 0x000fe200030f16ff */
[----:B------:R-:W-:Y:S01]  /*0a20*/  IMAD R39, R66, 0x2, R9 ;  /* 0x0000000242277824 */ /* 0x000fe200078e0209 */
[----:B------:R-:W-:Y:S01]  /*0a30*/  ISETP.GE.AND P6, PT, R11, c[0x0][0x180], PT ;  /* 0x000060000b007a0c */ /* 0x000fe20003fc6270 */
[----:B------:R1:W-:Y:S01]  /*0a40*/  STL.64 [R1+0x830], R2 ;  /* 0x0008300201007387 */ /* 0x0003e20000100a00 */
[----:B------:R-:W-:Y:S01]  /*0a50*/  LOP3.LUT R11, R128, 0x1c, RZ, 0xfc, !PT ;  /* 0x0000001c800b7812 */ /* 0x000fe200078efcff */
[----:B------:R-:W-:Y:S01]  /*0a60*/  IMAD R74, R66, 0x2, R39 ;  /* 0x00000002424a7824 */ /* 0x000fe200078e0227 */
[----:B------:R-:W-:Y:S01]  /*0a70*/  SEL R10, R0, RZ, !P6 ;  /* 0x000000ff000a7207 */ /* 0x000fe20007000000 */
[----:B------:R4:W-:Y:S01]  /*0a80*/  LDGSTS.E [R70+0x10400], [R6.64], P0 ;  /* 0x1040000006467fae */ /* 0x0009e20008121846 */
[----:B------:R-:W-:Y:S01]  /*0a90*/  ISETP.GE.AND P6, PT, R11, c[0x0][0x180], PT ;  /* 0x000060000b007a0c */ /* 0x000fe20003fc6270 */
[----:B------:R-:W-:Y:S01]  /*0aa0*/  IMAD R38, R66, 0x2, R74 ;  /* 0x0000000242267824 */ /* 0x000fe200078e024a */
[----:B------:R-:W-:Y:S01]  /*0ab0*/  IABS R24, R8 ;  /* 0x0000000800187213 */ /* 0x000fe20000000000 */
[----:B------:R4:W-:Y:S01]  /*0ac0*/  STL.64 [R1+0x838], R6 ;  /* 0x0008380601007387 */ /* 0x0009e20000100a00 */
[----:B------:R-:W-:Y:S01]  /*0ad0*/  SEL R11, R0, RZ, !P6 ;  /* 0x000000ff000b7207 */ /* 0x000fe20007000000 */
[----:B------:R-:W-:Y:S01]  /*0ae0*/  IMAD R37, R66, 0x2, R38 ;  /* 0x0000000242257824 */ /* 0x000fe200078e0226 */
[----:B------:R-:W-:Y:S01]  /*0af0*/  ISETP.NE.U32.AND P5, PT, R10, RZ, PT ;  /* 0x000000ff0a00720c */ /* 0x000fe20003fa5070 */
[----:B------:R-:W-:Y:S01]  /*0b00*/  STL.64 [R1+0x840], R38 ;  /* 0x0008402601007387 */ /* 0x000fe20000100a00 */
[----:B------:R-:W-:Y:S01]  /*0b10*/  ISETP.NE.U32.AND P6, PT, R11, RZ, PT ;  /* 0x000000ff0b00720c */ /* 0x000fe20003fc5070 */
[----:B------:R-:W-:Y:S01]  /*0b20*/  IMAD.HI.U32 R11, R4, R24, RZ ;  /* 0x00000018040b7227 */ /* 0x000fe200078e00ff */
[----:B------:R-:W-:-:S02]  /*0b30*/  LEA R10, P0, R39, R72, 0x2 ;  /* 0x00000048270a7211 */ /* 0x000fc400078010ff */
[----:B--2---:R-:W-:Y:S01]  /*0b40*/  LOP3.LUT R14, R8, 0x1fc, RZ, 0xfc, !PT ;  /* 0x000001fc080e7812 */ /* 0x004fe200078efcff */
[----:B---3--:R-:W-:Y:S01]  /*0b50*/  IMAD.MOV R12, RZ, RZ, -R11 ;  /* 0x000000ffff0c7224 */ /* 0x008fe200078e0a0b */
[----:B------:R-:W-:Y:S01]  /*0b60*/  LEA.HI.X.SX32 R11, R39, R73, 0x2, P0 ;  /* 0x00000049270b7211 */ /* 0x000fe200000f16ff */
[----:B------:R-:W-:Y:S01]  /*0b70*/  IMAD R36, R66, 0x2, R37 ;  /* 0x0000000242247824 */ /* 0x000fe200078e0225 */
[C---:B------:R-:W-:Y:S01]  /*0b80*/  LOP3.LUT R29, R8.reuse, 0x8, RZ, 0xfc, !PT ;  /* 0x00000008081d7812 */ /* 0x040fe200078efcff */
[----:B------:R-:W-:Y:S01]  /*0b90*/  IMAD R24, R13, R12, R24 ;  /* 0x0000000c0d187224 */ /* 0x000fe200078e0218 */
[----:B------:R-:W-:Y:S01]  /*0ba0*/  LOP3.LUT R27, R8, 0x4, RZ, 0xfc, !PT ;  /* 0x00000004081b7812 */ /* 0x000fe200078efcff */
[----:B------:R-:W-:Y:S01]  /*0bb0*/  IMAD R35, R66, 0x2, R36 ;  /* 0x0000000242237824 */ /* 0x000fe200078e0224 */
[----:B------:R2:W-:Y:S01]  /*0bc0*/  LDGSTS.E [R70+0x10800], [R10.64], P1 ;  /* 0x108000000a467fae */ /* 0x0005e20008921846 */
[----:B------:R-:W-:Y:S02]  /*0bd0*/  LEA R16, P1, R38, R72, 0x2 ;  /* 0x0000004826107211 */ /* 0x000fe400078210ff */
[----:B------:R-:W-:Y:S01]  /*0be0*/  IABS R15, R14 ;  /* 0x0000000e000f7213 */ /* 0x000fe20000000000 */
[----:B------:R-:W-:Y:S01]  /*0bf0*/  IMAD R34, R66, 0x2, R35 ;  /* 0x0000000242227824 */ /* 0x000fe200078e0223 */
[----:B------:R-:W-:-:S02]  /*0c00*/  IABS R28, R29 ;  /* 0x0000001d001c7213 */ /* 0x000fc40000000000 */
[----:B------:R-:W-:Y:S01]  /*0c10*/  LEA.HI.X.SX32 R17, R38, R73, 0x2, P1 ;  /* 0x0000004926117211 */ /* 0x000fe200008f16ff */
[----:B------:R-:W-:Y:S01]  /*0c20*/  IMAD R33, R66, 0x2, R34 ;  /* 0x0000000242217824 */ /* 0x000fe200078e0222 */
[----:B------:R-:W-:Y:S01]  /*0c30*/  ISETP.GE.AND P0, PT, R14, RZ, PT ;  /* 0x000000ff0e00720c */ /* 0x000fe20003f06270 */
[----:B------:R-:W-:Y:S01]  /*0c40*/  IMAD.HI.U32 R14, R4, R15, RZ ;  /* 0x0000000f040e7227 */ /* 0x000fe200078e00ff */
[----:B------:R-:W-:Y:S01]  /*0c50*/  IABS R26, R27 ;  /* 0x0000001b001a7213 */ /* 0x000fe20000000000 */
[----:B------:R3:W-:Y:S01]  /*0c60*/  LDGSTS.E [R70+0x10c00], [R16.64], P2 ;  /* 0x10c0000010467fae */ /* 0x0007e20009121846 */
[----:B--2---:R-:W-:Y:S01]  /*0c70*/  LEA R10, P2, R36, R72, 0x2 ;  /* 0x00000048240a7211 */ /* 0x004fe200078410ff */
[----:B------:R-:W-:Y:S01]  /*0c80*/  IMAD.HI.U32 R11, R4, R28, RZ ;  /* 0x0000001c040b7227 */ /* 0x000fe200078e00ff */
[----:B------:R-:W-:Y:S02]  /*0c90*/  LOP3.LUT R42, R128, 0x6, RZ, 0xfc, !PT ;  /* 0x00000006802a7812 */ /* 0x000fe400078efcff */
[----:B------:R-:W-:Y:S01]  /*0ca0*/  LEA R18, P1, R34, R72, 0x2 ;  /* 0x0000004822127211 */ /* 0x000fe200078210ff */
[----:B------:R-:W-:Y:S01]  /*0cb0*/  IMAD.HI.U32 R12, R4, R26, RZ ;  /* 0x0000001a040c7227 */ /* 0x000fe200078e00ff */
[----:B------:R-:W-:-:S02]  /*0cc0*/  LOP3.LUT R43, R128, 0x2, RZ, 0xfc, !PT ;  /* 0x00000002802b7812 */ /* 0x000fc400078efcff */
[C---:B------:R-:W-:Y:S01]  /*0cd0*/  LOP3.LUT R40, R128.reuse, 0xe, RZ, 0xfc, !PT ;  /* 0x0000000e80287812 */ /* 0x040fe200078efcff */
[----:B------:R-:W-:Y:S01]  /*0ce0*/  IMAD.MOV R14, RZ, RZ, -R14 ;  /* 0x000000ffff0e7224 */ /* 0x000fe200078e0a0e */
[----:B------:R-:W-:Y:S01]  /*0cf0*/  LOP3.LUT R25, R128, 0x12, RZ, 0xfc, !PT ;  /* 0x0000001280197812 */ /* 0x000fe200078efcff */
[----:B------:R-:W-:Y:S01]  /*0d00*/  IMAD R21, R66, 0x2, R33 ;  /* 0x0000000242157824 */ /* 0x000fe200078e0221 */
[----:B------:R-:W-:Y:S01]  /*0d10*/  LOP3.LUT R41, R128, 0xa, RZ, 0xfc, !PT ;  /* 0x0000000a80297812 */ /* 0x000fe200078efcff */
[----:B------:R-:W-:Y:S01]  /*0d20*/  IMAD.MOV R19, RZ, RZ, -R11 ;  /* 0x000000ffff137224 */ /* 0x000fe200078e0a0b */
[-C--:B------:R-:W-:Y:S01]  /*0d30*/  LEA.HI.X.SX32 R11, R36, R73.reuse, 0x2, P2 ;  /* 0x00000049240b7211 */ /* 0x080fe200010f16ff */
[----:B------:R-:W-:Y:S01]  /*0d40*/  IMAD.MOV R12, RZ, RZ, -R12 ;  /* 0x000000ffff0c7224 */ /* 0x000fe200078e0a0c */
[----:B------:R-:W-:Y:S01]  /*0d50*/  LEA R20, P2, R21, R72, 0x2 ;  /* 0x0000004815147211 */ /* 0x000fe200078410ff */
[----:B------:R-:W-:Y:S01]  /*0d60*/  IMAD R15, R13, R14, R15 ;  /* 0x0000000e0d0f7224 */ /* 0x000fe200078e020f */
[----:B------:R-:W-:Y:S01]  /*0d70*/  LOP3.LUT R31, R128, 0x16, RZ, 0xfc, !PT ;  /* 0x00000016801f7812 */ /* 0x000fe200078efcff */
[C---:B------:R-:W-:Y:S01]  /*0d80*/  IMAD R14, R66.reuse, 0x2, R21 ;  /* 0x00000002420e7824 */ /* 0x040fe200078e0215 */
[----:B------:R-:W-:Y:S01]  /*0d90*/  LEA.HI.X.SX32 R21, R21, R73, 0x2, P2 ;  /* 0x0000004915157211 */ /* 0x000fe200010f16ff */
[C---:B------:R-:W-:Y:S01]  /*0da0*/  IMAD R26, R13.reuse, R12, R26 ;  /* 0x0000000c0d1a7224 */ /* 0x040fe200078e021a */
[----:B------:R2:W-:Y:S01]  /*0db0*/  LDGSTS.E [R70+0x11000], [R10.64], P3 ;  /* 0x110000000a467fae */ /* 0x0005e20009921846 */
[----:B------:R-:W-:Y:S01]  /*0dc0*/  IMAD R12, R66, 0x2, R14 ;  /* 0x00000002420c7824 */ /* 0x000fe200078e020e */
[----:B------:R-:W-:Y:S01]  /*0dd0*/  ISETP.GE.AND P2, PT, R42, c[0x0][0x180], PT ;  /* 0x000060002a007a0c */ /* 0x000fe20003f46270 */
[C---:B------:R-:W-:Y:S01]  /*0de0*/  IMAD R28, R13.reuse, R19, R28 ;  /* 0x000000130d1c7224 */ /* 0x040fe200078e021c */
[----:B------:R-:W-:-:S02]  /*0df0*/  ISETP.GT.U32.AND P3, PT, R13, R24, PT ;  /* 0x000000180d00720c */ /* 0x000fc40003f64070 */
[----:B------:R-:W-:Y:S02]  /*0e00*/  LEA.HI.X.SX32 R19, R34, R73, 0x2, P1 ;  /* 0x0000004922137211 */ /* 0x000fe400008f16ff */
[----:B------:R-:W-:Y:S02]  /*0e10*/  LEA R22, P1, R12, R72, 0x2 ;  /* 0x000000480c167211 */ /* 0x000fe400078210ff */
[----:B------:R-:W-:Y:S01]  /*0e20*/  SEL R50, R0, RZ, !P2 ;  /* 0x000000ff00327207 */ /* 0x000fe20005000000 */
[----:B------:R1:W-:Y:S01]  /*0e30*/  LDGSTS.E [R70+0x11400], [R18.64], P4 ;  /* 0x1140000012467fae */ /* 0x0003e2000a121846 */
[----:B------:R-:W-:Y:S02]  /*0e40*/  ISETP.GT.U32.AND P2, PT, R13, R15, PT ;  /* 0x0000000f0d00720c */ /* 0x000fe40003f44070 */
[----:B------:R-:W-:Y:S01]  /*0e50*/  LEA.HI.X.SX32 R23, R12, R73, 0x2, P1 ;  /* 0x000000490c177211 */ /* 0x000fe200008f16ff */
[----:B------:R2:W-:Y:S01]  /*0e60*/  LDGSTS.E [R70+0x11800], [R20.64], P5 ;  /* 0x1180000014467fae */ /* 0x0005e2000a921846 */
[----:B------:R-:W-:Y:S01]  /*0e70*/  ISETP.GE.AND P1, PT, R43, c[0x0][0x180], PT ;  /* 0x000060002b007a0c */ /* 0x000fe20003f26270 */
[----:B------:R-:W-:Y:S01]  /*0e80*/  @!P3 IMAD.IADD R24, R24, 0x1, -R13 ;  /* 0x000000011818b824 */ /* 0x000fe200078e0a0d */
[----:B------:R-:W-:Y:S01]  /*0e90*/  ISETP.GE.AND P4, PT, R40, c[0x0][0x180], PT ;  /* 0x0000600028007a0c */ /* 0x000fe20003f86270 */
[----:B------:R2:W-:Y:S01]  /*0ea0*/  LDGSTS.E [R70+0x11c00], [R22.64], P6 ;  /* 0x11c0000016467fae */ /* 0x0005e2000b121846 */
[----:B------:R-:W-:-:S02]  /*0eb0*/  ISETP.GE.AND P6, PT, R25, c[0x0][0x180], PT ;  /* 0x0000600019007a0c */ /* 0x000fc40003fc6270 */
[----:B------:R-:W-:Y:S02]  /*0ec0*/  ISETP.GT.U32.AND P3, PT, R13, R28, PT ;  /* 0x0000001c0d00720c */ /* 0x000fe40003f64070 */
[----:B-1----:R-:W-:Y:S01]  /*0ed0*/  LOP3.LUT R19, R8, 0xc, RZ, 0xfc, !PT ;  /* 0x0000000c08137812 */ /* 0x002fe200078efcff */
[----:B------:R-:W-:Y:S01]  /*0ee0*/  @!P2 IMAD.IADD R15, R15, 0x1, -R13 ;  /* 0x000000010f0fa824 */ /* 0x000fe200078e0a0d */
[----:B------:R-:W-:Y:S02]  /*0ef0*/  ISETP.GE.AND P5, PT, R41, c[0x0][0x180], PT ;  /* 0x0000600029007a0c */ /* 0x000fe40003fa6270 */
[----:B------:R-:W-:Y:S02]  /*0f00*/  SEL R52, R0, RZ, !P1 ;  /* 0x000000ff00347207 */ /* 0x000fe40004800000 */
[----:B------:R-:W-:Y:S02]  /*0f10*/  LOP3.LUT R30, R128, 0x1a, RZ, 0xfc, !PT ;  /* 0x0000001a801e7812 */ /* 0x000fe400078efcff */
[----:B------:R-:W-:-:S02]  /*0f20*/  ISETP.GE.AND P1, PT, R31, c[0x0][0x180], PT ;  /* 0x000060001f007a0c */ /* 0x000fc40003f26270 */
[----:B--2---:R-:W-:Y:S01]  /*0f30*/  SEL R20, R0, RZ, !P4 ;  /* 0x000000ff00147207 */ /* 0x004fe20006000000 */
[----:B------:R-:W-:Y:S01]  /*0f40*/  @!P3 IMAD.IADD R28, R28, 0x1, -R13 ;  /* 0x000000011c1cb824 */ /* 0x000fe200078e0a0d */
[----:B------:R-:W-:Y:S02]  /*0f50*/  SEL R18, R0, RZ, !P6 ;  /* 0x000000ff00127207 */ /* 0x000fe40007000000 */
[----:B------:R-:W-:Y:S02]  /*0f60*/  LOP3.LUT R21, R8, 0x10, RZ, 0xfc, !PT ;  /* 0x0000001008157812 */ /* 0x000fe400078efcff */
[----:B------:R-:W-:Y:S02]  /*0f70*/  IABS R23, R19 ;  /* 0x0000001300177213 */ /* 0x000fe40000000000 */
[C---:B------:R-:W-:Y:S02]  /*0f80*/  ISETP.GT.U32.AND P6, PT, R13.reuse, R26, PT ;  /* 0x0000001a0d00720c */ /* 0x040fe40003fc4070 */
[----:B------:R-:W-:Y:S01]  /*0f90*/  ISETP.GT.U32.AND P4, PT, R13, R24, PT ;  /* 0x000000180d00720c */ /* 0x000fe20003f84070 */
[----:B------:R-:W-:Y:S01]  /*0fa0*/  IMAD.HI.U32 R10, R4, R23, RZ ;  /* 0x00000017040a7227 */ /* 0x000fe200078e00ff */
[----:B------:R-:W-:-:S02]  /*0fb0*/  SEL R46, R0, RZ, !P5 ;  /* 0x000000ff002e7207 */ /* 0x000fc40006800000 */
[----:B------:R-:W-:Y:S01]  /*0fc0*/  ISETP.GE.AND P5, PT, R30, c[0x0][0x180], PT ;  /* 0x000060001e007a0c */ /* 0x000fe20003fa6270 */
[----:B------:R-:W-:Y:S01]  /*0fd0*/  IMAD.MOV R10, RZ, RZ, -R10 ;  /* 0x000000ffff0a7224 */ /* 0x000fe200078e0a0a */
[----:B------:R-:W-:Y:S02]  /*0fe0*/  SEL R48, R0, RZ, !P1 ;  /* 0x000000ff00307207 */ /* 0x000fe40004800000 */
[----:B------:R-:W-:Y:S01]  /*0ff0*/  IABS R25, R21 ;  /* 0x0000001500197213 */ /* 0x000fe20000000000 */
[C---:B------:R-:W-:Y:S01]  /*1000*/  IMAD R23, R13.reuse, R10, R23 ;  /* 0x0000000a0d177224 */ /* 0x040fe200078e0217 */
[----:B------:R-:W-:Y:S01]  /*1010*/  ISETP.GT.U32.AND P1, PT, R13, R15, PT ;  /* 0x0000000f0d00720c */ /* 0x000fe20003f24070 */
[----:B------:R-:W-:Y:S01]  /*1020*/  @!P6 IMAD.IADD R26, R26, 0x1, -R13 ;  /* 0x000000011a1ae824 */ /* 0x000fe200078e0a0d */
[----:B------:R-:W-:Y:S01]  /*1030*/  SEL R44, R0, RZ, !P5 ;  /* 0x000000ff002c7207 */ /* 0x000fe20006800000 */
[----:B------:R-:W-:Y:S01]  /*1040*/  IMAD.HI.U32 R11, R4, R25, RZ ;  /* 0x00000019040b7227 */ /* 0x000fe200078e00ff */
[----:B------:R-:W-:-:S02]  /*1050*/  ISETP.GE.AND P5, PT, R8, RZ, PT ;  /* 0x000000ff0800720c */ /* 0x000fc40003fa6270 */
[----:B------:R-:W-:Y:S01]  /*1060*/  ISETP.GT.U32.AND P6, PT, R13, R28, PT ;  /* 0x0000001c0d00720c */ /* 0x000fe20003fc4070 */
[----:B---3--:R-:W-:Y:S01]  /*1070*/  IMAD.MOV R16, RZ, RZ, -R11 ;  /* 0x000000ffff107224 */ /* 0x008fe200078e0a0b */
[----:B------:R-:W-:Y:S01]  /*1080*/  LOP3.LUT R11, R8, 0x14, RZ, 0xfc, !PT ;  /* 0x00000014080b7812 */ /* 0x000fe200078efcff */
[----:B------:R-:W-:Y:S01]  /*1090*/  @!P4 IMAD.IADD R24, R24, 0x1, -R13 ;  /* 0x000000011818c824 */ /* 0x000fe200078e0a0d */
[----:B------:R-:W-:Y:S01]  /*10a0*/  ISETP.GE.AND P2, PT, R27, RZ, PT ;  /* 0x000000ff1b00720c */ /* 0x000fe20003f46270 */
[----:B------:R-:W-:Y:S01]  /*10b0*/  IMAD R25, R13, R16, R25 ;  /* 0x000000100d197224 */ /* 0x000fe200078e0219 */
[----:B------:R-:W-:Y:S01]  /*10c0*/  IABS R27, R11 ;  /* 0x0000000b001b7213 */ /* 0x000fe20000000000 */
[----:B------:R-:W-:Y:S01]  /*10d0*/  @!P1 IMAD.IADD R15, R15, 0x1, -R13 ;  /* 0x000000010f0f9824 */ /* 0x000fe200078e0a0d */
[----:B------:R-:W-:Y:S01]  /*10e0*/  ISETP.GT.U32.AND P1, PT, R13, R23, PT ;  /* 0x000000170d00720c */ /* 0x000fe20003f24070 */
[----:B------:R-:W-:Y:S01]  /*10f0*/  IMAD.MOV.U32 R17, RZ, RZ, R24 ;  /* 0x000000ffff117224 */ /* 0x000fe200078e0018 */
[----:B------:R-:W-:Y:S01]  /*1100*/  ISETP.GE.AND P4, PT, R29, RZ, PT ;  /* 0x000000ff1d00720c */ /* 0x000fe20003f86270 */
[----:B------:R-:W-:Y:S01]  /*1110*/  IMAD.HI.U32 R10, R4, R27, RZ ;  /* 0x0000001b040a7227 */ /* 0x000fe200078e00ff */
[----:B------:R-:W-:-:S02]  /*1120*/  ISETP.GT.U32.AND P3, PT, R13, R26, PT ;  /* 0x0000001a0d00720c */ /* 0x000fc40003f64070 */
[----:B------:R-:W-:Y:S01]  /*1130*/  LOP3.LUT R22, R8, 0x18, RZ, 0xfc, !PT ;  /* 0x0000001808167812 */ /* 0x000fe200078efcff */
[----:B------:R-:W-:Y:S01]  /*1140*/  @!P5 IMAD.MOV R17, RZ, RZ, -R17 ;  /* 0x000000ffff11d224 */ /* 0x000fe200078e0a11 */
[----:B------:R-:W-:Y:S01]  /*1150*/  ISETP.GT.U32.AND P5, PT, R13, R25, PT ;  /* 0x000000190d00720c */ /* 0x000fe20003fa4070 */
[--C-:B------:R-:W-:Y:S01]  /*1160*/  @!P6 IMAD.IADD R28, R28, 0x1, -R13.reuse ;  /* 0x000000011c1ce824 */ /* 0x100fe200078e0a0d */
[----:B------:R-:W-:Y:S01]  /*1170*/  ISETP.GE.AND P6, PT, R21, RZ, PT ;  /* 0x000000ff1500720c */ /* 0x000fe20003fc6270 */
[----:B------:R-:W-:Y:S01]  /*1180*/  IMAD.MOV R10, RZ, RZ, -R10 ;  /* 0x000000ffff0a7224 */ /* 0x000fe200078e0a0a */
[----:B------:R-:W-:Y:S01]  /*1190*/  IABS R29, R22 ;  /* 0x00000016001d7213 */ /* 0x000fe20000000000 */
[----:B------:R-:W-:Y:S01]  /*11a0*/  @!P1 IMAD.IADD R23, R23, 0x1, -R13 ;  /* 0x0000000117179824 */ /* 0x000fe200078e0a0d */
[----:B------:R-:W-:Y:S01]  /*11b0*/  ISETP.GE.AND P1, PT, R11, RZ, PT ;  /* 0x000000ff0b00720c */ /* 0x000fe20003f26270 */
[C---:B------:R-:W-:Y:S01]  /*11c0*/  IMAD R27, R13.reuse, R10, R27 ;  /* 0x0000000a0d1b7224 */ /* 0x040fe200078e021b */
[C---:B------:R-:W-:Y:S01]  /*11d0*/  LOP3.LUT R10, R8.reuse, 0x1c, RZ, 0xfc, !PT ;  /* 0x0000001c080a7812 */ /* 0x040fe200078efcff */
[----:B------:R-:W-:Y:S01]  /*11e0*/  IMAD.MOV.U32 R21, RZ, RZ, R28 ;  /* 0x000000ffff157224 */ /* 0x000fe200078e001c */
[----:B------:R-:W-:Y:S01]  /*11f0*/  LOP3.LUT R24, R8, 0x24, RZ, 0xfc, !PT ;  /* 0x0000002408187812 */ /* 0x000fe200078efcff */
[----:B------:R-:W-:Y:S01]  /*1200*/  @!P0 IMAD.MOV R15, RZ, RZ, -R15 ;  /* 0x000000ffff0f8224 */ /* 0x000fe200078e0a0f */
[----:B------:R-:W-:Y:S01]  /*1210*/  ISETP.GT.U32.AND P0, PT, R13, R23, PT ;  /* 0x000000170d00720c */ /* 0x000fe20003f04070 */
[----:B------:R-:W-:Y:S01]  /*1220*/  @!P5 IMAD.IADD R25, R25, 0x1, -R13 ;  /* 0x000000011919d824 */ /* 0x000fe200078e0a0d */
[----:B------:R-:W-:Y:S01]  /*1230*/  IABS R31, R10 ;  /* 0x0000000a001f7213 */ /* 0x000fe20000000000 */
[----:B------:R-:W-:Y:S01]  /*1240*/  @!P4 IMAD.MOV R21, RZ, RZ, -R21 ;  /* 0x000000ffff15c224 */ /* 0x000fe200078e0a15 */
[----:B------:R-:W-:Y:S01]  /*1250*/  ISETP.GT.U32.AND P4, PT, R13, R27, PT ;  /* 0x0000001b0d00720c */ /* 0x000fe20003f84070 */
[----:B------:R-:W-:Y:S01]  /*1260*/  @!P3 IMAD.IADD R26, R26, 0x1, -R13 ;  /* 0x000000011a1ab824 */ /* 0x000fe200078e0a0d */
[----:B------:R-:W-:Y:S01]  /*1270*/  ISETP.GE.AND P3, PT, R19, RZ, PT ;  /* 0x000000ff1300720c */ /* 0x000fe20003f66270 */
[----:B------:R-:W-:Y:S01]  /*1280*/  IMAD.HI.U32 R11, R4, R29, RZ ;  /* 0x0000001d040b7227 */ /* 0x000fe200078e00ff */
[----:B------:R-:W-:-:S02]  /*1290*/  ISETP.GT.U32.AND P5, PT, R13, R25, PT ;  /* 0x000000190d00720c */ /* 0x000fc40003fa4070 */
[----:B------:R-:W-:Y:S01]  /*12a0*/  IABS R43, R24 ;  /* 0x00000018002b7213 */ /* 0x000fe20000000000 */
[----:B------:R-:W-:Y:S01]  /*12b0*/  IMAD.MOV R16, RZ, RZ, -R11 ;  /* 0x000000ffff107224 */ /* 0x000fe200078e0a0b */
[----:B------:R-:W-:Y:S01]  /*12c0*/  LOP3.LUT R11, R8, 0x20, RZ, 0xfc, !PT ;  /* 0x00000020080b7812 */ /* 0x000fe200078efcff */
[----:B------:R-:W-:Y:S01]  /*12d0*/  @!P0 IMAD.IADD R23, R23, 0x1, -R13 ;  /* 0x0000000117178824 */ /* 0x000fe200078e0a0d */
[----:B------:R-:W-:Y:S01]  /*12e0*/  ISETP.GE.AND P0, PT, R10, RZ, PT ;  /* 0x000000ff0a00720c */ /* 0x000fe20003f06270 */
[----:B------:R-:W-:Y:S01]  /*12f0*/  IMAD R29, R13, R16, R29 ;  /* 0x000000100d1d7224 */ /* 0x000fe200078e021d */
[----:B------:R-:W-:Y:S01]  /*1300*/  IABS R41, R11 ;  /* 0x0000000b00297213 */ /* 0x000fe20000000000 */
[----:B------:R-:W-:Y:S01]  /*1310*/  @!P4 IMAD.IADD R27, R27, 0x1, -R13 ;  /* 0x000000011b1bc824 */ /* 0x000fe200078e0a0d */
[----:B------:R-:W-:Y:S01]  /*1320*/  ISETP.GE.AND P4, PT, R11, RZ, PT ;  /* 0x000000ff0b00720c */ /* 0x000fe20003f86270 */
[----:B------:R-:W-:Y:S01]  /*1330*/  @!P3 IMAD.MOV R23, RZ, RZ, -R23 ;  /* 0x000000ffff17b224 */ /* 0x000fe200078e0a17 */
[----:B------:R-:W-:Y:S01]  /*1340*/  LOP3.LUT R28, R8, 0x34, RZ, 0xfc, !PT ;  /* 0x00000034081c7812 */ /* 0x000fe200078efcff */
[----:B------:R-:W-:Y:S01]  /*1350*/  @!P5 IMAD.IADD R25, R25, 0x1, -R13 ;  /* 0x000000011919d824 */ /* 0x000fe200078e0a0d */
[C---:B------:R-:W-:Y:S01]  /*1360*/  ISETP.GT.U32.AND P5, PT, R13.reuse, R29, PT ;  /* 0x0000001d0d00720c */ /* 0x040fe20003fa4070 */
[----:B------:R-:W-:Y:S01]  /*1370*/  IMAD.HI.U32 R10, R4, R31, RZ ;  /* 0x0000001f040a7227 */ /* 0x000fe200078e00ff */
[----:B------:R-:W-:-:S02]  /*1380*/  ISETP.GT.U32.AND P3, PT, R13, R27, PT ;  /* 0x0000001b0d00720c */ /* 0x000fc40003f64070 */
[----:B------:R-:W-:Y:S01]  /*1390*/  IABS R49, R28 ;  /* 0x0000001c00317213 */ /* 0x000fe20000000000 */
[----:B------:R-:W-:Y:S01]  /*13a0*/  IMAD.HI.U32 R16, R4, R43, RZ ;  /* 0x0000002b04107227 */ /* 0x000fe200078e00ff */
[C---:B------:R-:W-:Y:S02]  /*13b0*/  LOP3.LUT R30, R8.reuse, 0x7c, RZ, 0xfc, !PT ;  /* 0x0000007c081e7812 */ /* 0x040fe400078efcff */
[C---:B------:R-:W-:Y:S01]  /*13c0*/  LOP3.LUT R40, R8.reuse, 0xd8, RZ, 0xfc, !PT ;  /* 0x000000d808287812 */ /* 0x040fe200078efcff */
[----:B------:R-:W-:Y:S01]  /*13d0*/  IMAD.MOV R10, RZ, RZ, -R10 ;  /* 0x000000ffff0a7224 */ /* 0x000fe200078e0a0a */
[----:B------:R-:W-:Y:S01]  /*13e0*/  IABS R179, R30 ;  /* 0x0000001e00b37213 */ /* 0x000fe20000000000 */
[----:B------:R-:W-:Y:S01]  /*13f0*/  IMAD.MOV R16, RZ, RZ, -R16 ;  /* 0x000000ffff107224 */ /* 0x000fe200078e0a10 */
[----:B------:R-:W-:Y:S01]  /*1400*/  IABS R156, R40 ;  /* 0x00000028009c7213 */ /* 0x000fe20000000000 */
[----:B------:R-:W-:Y:S01]  /*1410*/  @!P5 IMAD.IADD R29, R29, 0x1, -R13 ;  /* 0x000000011d1dd824 */ /* 0x000fe200078e0a0d */
[C---:B------:R-:W-:Y:S01]  /*1420*/  LOP3.LUT R42, R8.reuse, 0xdc, RZ, 0xfc, !PT ;  /* 0x000000dc082a7812 */ /* 0x040fe200078efcff */
[----:B------:R-:W-:Y:S01]  /*1430*/  IMAD R31, R13, R10, R31 ;  /* 0x0000000a0d1f7224 */ /* 0x000fe200078e021f */
[C---:B------:R-:W-:Y:S01]  /*1440*/  LOP3.LUT R54, R8.reuse, 0xe0, RZ, 0xfc, !PT ;  /* 0x000000e008367812 */ /* 0x040fe200078efcff */
[----:B------:R-:W-:Y:S01]  /*1450*/  @!P3 IMAD.IADD R27, R27, 0x1, -R13 ;  /* 0x000000011b1bb824 */ /* 0x000fe200078e0a0d */
[C---:B------:R-:W-:Y:S01]  /*1460*/  ISETP.GT.U32.AND P5, PT, R13.reuse, R29, PT ;  /* 0x0000001d0d00720c */ /* 0x040fe20003fa4070 */
[C---:B------:R-:W-:Y:S01]  /*1470*/  IMAD R43, R13.reuse, R16, R43 ;  /* 0x000000100d2b7224 */ /* 0x040fe200078e022b */
[C---:B------:R-:W-:Y:S01]  /*1480*/  ISETP.GT.U32.AND P3, PT, R13.reuse, R31, PT ;  /* 0x0000001f0d00720c */ /* 0x040fe20003f64070 */
[----:B------:R-:W-:Y:S01]  /*1490*/  IMAD.MOV.U32 R19, RZ, RZ, R26 ;  /* 0x000000ffff137224 */ /* 0x000fe200078e001a */
[----:B------:R-:W-:Y:S01]  /*14a0*/  LOP3.LUT R26, R8, 0x30, RZ, 0xfc, !PT ;  /* 0x00000030081a7812 */ /* 0x000fe200078efcff */
[----:B------:R-:W-:Y:S01]  /*14b0*/  @!P1 IMAD.MOV R27, RZ, RZ, -R27 ;  /* 0x000000ffff1b9224 */ /* 0x000fe200078e0a1b */
[----:B------:R-:W-:Y:S01]  /*14c0*/  ISETP.GT.U32.AND P1, PT, R13, R43, PT ;  /* 0x0000002b0d00720c */ /* 0x000fe20003f24070 */
[----:B------:R-:W-:Y:S01]  /*14d0*/  IMAD.HI.U32 R11, R4, R41, RZ ;  /* 0x00000029040b7227 */ /* 0x000fe200078e00ff */
[----:B------:R-:W-:-:S02]  /*14e0*/  IABS R53, R26 ;  /* 0x0000001a00357213 */ /* 0x000fc40000000000 */
[----:B------:R-:W-:Y:S01]  /*14f0*/  IABS R154, R54 ;  /* 0x00000036009a7213 */ /* 0x000fe20000000000 */
[----:B------:R-:W-:Y:S01]  /*1500*/  @!P2 IMAD.MOV R19, RZ, RZ, -R19 ;  /* 0x000000ffff13a224 */ /* 0x000fe200078e0a13 */
[----:B------:R-:W-:Y:S01]  /*1510*/  ISETP.GE.AND P2, PT, R22, RZ, PT ;  /* 0x000000ff1600720c */ /* 0x000fe20003f46270 */
[----:B------:R-:W-:Y:S01]  /*1520*/  IMAD.MOV R22, RZ, RZ, -R11 ;  /* 0x000000ffff167224 */ /* 0x000fe200078e0a0b */
[----:B------:R-:W-:Y:S01]  /*1530*/  LOP3.LUT R11, R8, 0x28, RZ, 0xfc, !PT ;  /* 0x00000028080b7812 */ /* 0x000fe200078efcff */
[----:B------:R-:W-:Y:S01]  /*1540*/  @!P6 IMAD.MOV R25, RZ, RZ, -R25 ;  /* 0x000000ffff19e224 */ /* 0x000fe200078e0a19 */
[----:B------:R-:W-:Y:S01]  /*1550*/  ISETP.GE.AND P6, PT, R24, RZ, PT ;  /* 0x000000ff1800720c */ /* 0x000fe20003fc6270 */
[--C-:B------:R-:W-:Y:S01]  /*1560*/  @!P5 IMAD.IADD R29, R29, 0x1, -R13.reuse ;  /* 0x000000011d1dd824 */ /* 0x100fe200078e0a0d */
[----:B------:R-:W-:Y:S01]  /*1570*/  IABS R45, R11 ;  /* 0x0000000b002d7213 */ /* 0x000fe20000000000 */
[--C-:B------:R-:W-:Y:S01]  /*1580*/  @!P3 IMAD.IADD R31, R31, 0x1, -R13.reuse ;  /* 0x000000011f1fb824 */ /* 0x100fe200078e0a0d */
[C---:B------:R-:W-:Y:S01]  /*1590*/  LOP3.LUT R24, R8.reuse, 0x2c, RZ, 0xfc, !PT ;  /* 0x0000002c08187812 */ /* 0x040fe200078efcff */
[----:B------:R-:W-:Y:S01]  /*15a0*/  @!P1 IMAD.IADD R43, R43, 0x1, -R13 ;  /* 0x000000012b2b9824 */ /* 0x000fe200078e0a0d */
[----:B------:R-:W-:Y:S01]  /*15b0*/  LOP3.LUT R56, R8, 0xe4, RZ, 0xfc, !PT ;  /* 0x000000e408387812 */ /* 0x000fe200078efcff */
[----:B------:R-:W-:Y:S01]  /*15c0*/  IMAD.HI.U32 R10, R4, R45, RZ ;  /* 0x0000002d040a7227 */ /* 0x000fe200078e00ff */
[----:B------:R-:W-:-:S02]  /*15d0*/  IABS R47, R24 ;  /* 0x00000018002f7213 */ /* 0x000fc40000000000 */
[----:B------:R-:W-:Y:S01]  /*15e0*/  ISETP.GT.U32.AND P3, PT, R13, R31, PT ;  /* 0x0000001f0d00720c */ /* 0x000fe20003f64070 */
[----:B------:R-:W-:Y:S01]  /*15f0*/  @!P2 IMAD.MOV R29, RZ, RZ, -R29 ;  /* 0x000000ffff1da224 */ /* 0x000fe200078e0a1d */
[----:B------:R-:W-:Y:S01]  /*1600*/  ISETP.GE.AND P2, PT, R11, RZ, PT ;  /* 0x000000ff0b00720c */ /* 0x000fe20003f46270 */
[----:B------:R-:W-:Y:S01]  /*1610*/  IMAD.MOV R10, RZ, RZ, -R10 ;  /* 0x000000ffff0a7224 */ /* 0x000fe200078e0a0a */
[C---:B------:R-:W-:Y:S01]  /*1620*/  ISETP.GT.U32.AND P1, PT, R13.reuse, R43, PT ;  /* 0x0000002b0d00720c */ /* 0x040fe20003f24070 */
[----:B------:R-:W-:Y:S01]  /*1630*/  IMAD.HI.U32 R11, R4, R53, RZ ;  /* 0x00000035040b7227 */ /* 0x000fe200078e00ff */
[C---:B------:R-:W-:Y:S02]  /*1640*/  LOP3.LUT R58, R8.reuse, 0xe8, RZ, 0xfc, !PT ;  /* 0x000000e8083a7812 */ /* 0x040fe400078efcff */
[C---:B------:R-:W-:Y:S01]  /*1650*/  LOP3.LUT R60, R8.reuse, 0xec, RZ, 0xfc, !PT ;  /* 0x000000ec083c7812 */ /* 0x040fe200078efcff */
[C---:B------:R-:W-:Y:S01]  /*1660*/  IMAD R41, R13.reuse, R22, R41 ;  /* 0x000000160d297224 */ /* 0x040fe200078e0229 */
[----:B------:R-:W-:Y:S01]  /*1670*/  IABS R152, R58 ;  /* 0x0000003a00987213 */ /* 0x000fe20000000000 */
[C---:B------:R-:W-:Y:S01]  /*1680*/  IMAD R45, R13.reuse, R10, R45 ;  /* 0x0000000a0d2d7224 */ /* 0x040fe200078e022d */
[----:B------:R-:W-:Y:S01]  /*1690*/  LOP3.LUT R62, R8, 0x11c, RZ, 0xfc, !PT ;  /* 0x0000011c083e7812 */ /* 0x000fe200078efcff */
[----:B------:R-:W-:Y:S01]  /*16a0*/  IMAD.HI.U32 R10, R4, R47, RZ ;  /* 0x0000002f040a7227 */ /* 0x000fe200078e00ff */
[----:B------:R-:W-:-:S02]  /*16b0*/  ISETP.GT.U32.AND P5, PT, R13, R41, PT ;  /* 0x000000290d00720c */ /* 0x000fc40003fa4070 */
[----:B------:R-:W-:Y:S01]  /*16c0*/  IABS R231, R62 ;  /* 0x0000003e00e77213 */ /* 0x000fe20000000000 */
[----:B------:R-:W-:Y:S01]  /*16d0*/  IMAD.HI.U32 R16, R4, R49, RZ ;  /* 0x0000003104107227 */ /* 0x000fe200078e00ff */
[----:B------:R-:W-:Y:S02]  /*16e0*/  LOP3.LUT R64, R8, 0x12c, RZ, 0xfc, !PT ;  /* 0x0000012c08407812 */ /* 0x000fe400078efcff */
[----:B------:R-:W-:Y:S01]  /*16f0*/  LOP3.LUT R184, R70, 0x40, RZ, 0x3c, !PT ;  /* 0x0000004046b87812 */ /* 0x000fe200078e3cff */
[----:B------:R-:W-:Y:S01]  /*1700*/  IMAD.MOV R22, RZ, RZ, -R11 ;  /* 0x000000ffff167224 */ /* 0x000fe200078e0a0b */
[C---:B------:R-:W-:Y:S01]  /*1710*/  LOP3.LUT R11, R8.reuse, 0x38, RZ, 0xfc, !PT ;  /* 0x00000038080b7812 */ /* 0x040fe200078efcff */
[----:B------:R-:W-:Y:S01]  /*1720*/  IMAD.MOV R10, RZ, RZ, -R10 ;  /* 0x000000ffff0a7224 */ /* 0x000fe200078e0a0a */
[----:B------:R-:W-:Y:S01]  /*1730*/  IABS R227, R64 ;  /* 0x0000004000e37213 */ /* 0x000fe20000000000 */
[----:B------:R-:W-:Y:S01]  /*1740*/  IMAD.MOV R16, RZ, RZ, -R16 ;  /* 0x000000ffff107224 */ /* 0x000fe200078e0a10 */
[----:B------:R-:W-:Y:S01]  /*1750*/  IABS R51, R11 ;  /* 0x0000000b00337213 */ /* 0x000fe20000000000 */
[----:B------:R-:W-:Y:S01]  /*1760*/  IMAD R53, R13, R22, R53 ;  /* 0x000000160d357224 */ /* 0x000fe200078e0235 */
[C---:B------:R-:W-:Y:S01]  /*1770*/  LOP3.LUT R22, R8.reuse, 0x40, RZ, 0xfc, !PT ;  /* 0x0000004008167812 */ /* 0x040fe200078efcff */
[----:B------:R-:W-:Y:S01]  /*1780*/  @!P3 IMAD.IADD R31, R31, 0x1, -R13 ;  /* 0x000000011f1fb824 */ /* 0x000fe200078e0a0d */
[C---:B------:R-:W-:Y:S01]  /*1790*/  ISETP.GT.U32.AND P3, PT, R13.reuse, R45, PT ;  /* 0x0000002d0d00720c */ /* 0x040fe20003f64070 */
[C---:B------:R-:W-:Y:S01]  /*17a0*/  IMAD R47, R13.reuse, R10, R47 ;  /* 0x0000000a0d2f7224 */ /* 0x040fe200078e022f */
[----:B------:R-:W-:Y:S01]  /*17b0*/  IABS R61, R22 ;  /* 0x00000016003d7213 */ /* 0x000fe20000000000 */
[----:B------:R-:W-:Y:S01]  /*17c0*/  IMAD R49, R13, R16, R49 ;  /* 0x000000100d317224 */ /* 0x000fe200078e0231 */
[----:B------:R-:W-:Y:S01]  /*17d0*/  LOP3.LUT R16, R8, 0x3c, RZ, 0xfc, !PT ;  /* 0x0000003c08107812 */ /* 0x000fe200078efcff */
[----:B------:R-:W-:Y:S01]  /*17e0*/  @!P1 IMAD.IADD R43, R43, 0x1, -R13 ;  /* 0x000000012b2b9824 */ /* 0x000fe200078e0a0d */
[C---:B------:R-:W-:Y:S01]  /*17f0*/  ISETP.GT.U32.AND P1, PT, R13.reuse, R53, PT ;  /* 0x000000350d00720c */ /* 0x040fe20003f24070 */
[----:B------:R-:W-:Y:S01]  /*1800*/  @!P0 IMAD.MOV R31, RZ, RZ, -R31 ;  /* 0x000000ffff1f8224 */ /* 0x000fe200078e0a1f */
[C---:B------:R-:W-:Y:S01]  /*1810*/  ISETP.GT.U32.AND P0, PT, R13.reuse, R47, PT ;  /* 0x0000002f0d00720c */ /* 0x040fe20003f04070 */
[----:B------:R-:W-:Y:S01]  /*1820*/  @!P6 IMAD.MOV R43, RZ, RZ, -R43 ;  /* 0x000000ffff2be224 */ /* 0x000fe200078e0a2b */
[----:B------:R-:W-:Y:S01]  /*1830*/  ISETP.GT.U32.AND P6, PT, R13, R49, PT ;  /* 0x000000310d00720c */ /* 0x000fe20003fc4070 */
[----:B------:R-:W-:Y:S01]  /*1840*/  IMAD.HI.U32 R10, R4, R51, RZ ;  /* 0x00000033040a7227 */ /* 0x000fe200078e00ff */
[----:B------:R-:W-:Y:S01]  /*1850*/  IABS R55, R16 ;  /* 0x0000001000377213 */ /* 0x000fe20000000000 */
[----:B------:R-:W-:Y:S01]  /*1860*/  STL [R1+0x7e8], R184 ;  /* 0x0007e8b801007387 */ /* 0x000fe20000100800 */
[----:B------:R-:W-:Y:S01]  /*1870*/  LOP3.LUT R3, R68, 0x1f, RZ, 0xc0, !PT ;  /* 0x0000001f44037812 */ /* 0x000fe200078ec0ff */
[--C-:B------:R-:W-:Y:S01]  /*1880*/  @!P3 IMAD.IADD R45, R45, 0x1, -R13.reuse ;  /* 0x000000012d2db824 */ /* 0x100fe200078e0a0d */
[----:B----4-:R-:W-:Y:S01]  /*1890*/  LOP3.LUT R6, R128, 0x1e, RZ, 0xfc, !PT ;  /* 0x0000001e80067812 */ /* 0x010fe200078efcff */
[----:B------:R-:W-:Y:S01]  /*18a0*/  IMAD.MOV R10, RZ, RZ, -R10 ;  /* 0x000000ffff0a7224 */ /* 0x000fe200078e0a0a */
[----:B------:R-:W-:Y:S01]  /*18b0*/  LOP3.LUT R2, R68, 0x7f, RZ, 0xc0, !PT ;  /* 0x0000007f44027812 */ /* 0x000fe200078ec0ff */
[--C-:B------:R-:W-:Y:S01]  /*18c0*/  @!P1 IMAD.IADD R53, R53, 0x1, -R13.reuse ;  /* 0x0000000135359824 */ /* 0x100fe200078e0a0d */
[----:B------:R-:W-:Y:S01]  /*18d0*/  ISETP.GT.U32.AND P3, PT, R13, R45, PT ;  /* 0x0000002d0d00720c */ /* 0x000fe20003f64070 */
[--C-:B------:R-:W-:Y:S01]  /*18e0*/  @!P0 IMAD.IADD R47, R47, 0x1, -R13.reuse ;  /* 0x000000012f2f8824 */ /* 0x100fe200078e0a0d */
[----:B------:R-:W-:Y:S01]  /*18f0*/  ISETP.GE.AND P0, PT, R11, RZ, PT ;  /* 0x000000ff0b00720c */ /* 0x000fe20003f06270 */
[--C-:B------:R-:W-:Y:S01]  /*1900*/  @!P6 IMAD.IADD R49, R49, 0x1, -R13.reuse ;  /* 0x000000013131e824 */ /* 0x100fe200078e0a0d */
[----:B------:R-:W-:Y:S01]  /*1910*/  ISETP.GT.U32.AND P6, PT, R13, R53, PT ;  /* 0x000000350d00720c */ /* 0x000fe20003fc4070 */
[----:B------:R-:W-:Y:S01]  /*1920*/  @!P5 IMAD.IADD R41, R41, 0x1, -R13 ;  /* 0x000000012929d824 */ /* 0x000fe200078e0a0d */
[C---:B------:R-:W-:Y:S01]  /*1930*/  ISETP.GT.U32.AND P1, PT, R13.reuse, R47, PT ;  /* 0x0000002f0d00720c */ /* 0x040fe20003f24070 */
[----:B------:R-:W-:-:S02]  /*1940*/  IMAD R51, R13, R10, R51 ;  /* 0x0000000a0d337224 */ /* 0x000fc400078e0233 */
[----:B------:R-:W-:Y:S01]  /*1950*/  IMAD.HI.U32 R10, R4, R55, RZ ;  /* 0x00000037040a7227 */ /* 0x000fe200078e00ff */
[----:B------:R-:W-:-:S03]  /*1960*/  ISETP.GT.U32.AND P5, PT, R13, R41, PT ;  /* 0x000000290d00720c */ /* 0x000fc60003fa4070 */
[----:B------:R-:W-:Y:S02]  /*1970*/  IMAD.MOV R10, RZ, RZ, -R10 ;  /* 0x000000ffff0a7224 */ /* 0x000fe400078e0a0a */
[----:B------:R-:W-:Y:S01]  /*1980*/  @!P3 IMAD.IADD R45, R45, 0x1, -R13 ;  /* 0x000000012d2db824 */ /* 0x000fe200078e0a0d */
[----:B------:R-:W-:Y:S01]  /*1990*/  ISETP.GE.AND P3, PT, R28, RZ, PT ;  /* 0x000000ff1c00720c */ /* 0x000fe20003f66270 */
[----:B------:R-:W-:Y:S01]  /*19a0*/  IMAD R55, R13, R10, R55 ;  /* 0x0000000a0d377224 */ /* 0x000fe200078e0237 */
[----:B------:R-:W-:Y:S01]  /*19b0*/  LOP3.LUT R28, R8, 0x5c, RZ, 0xfc, !PT ;  /* 0x0000005c081c7812 */ /* 0x000fe200078efcff */
[----:B------:R-:W-:Y:S02]  /*19c0*/  @!P6 IMAD.IADD R53, R53, 0x1, -R13 ;  /* 0x000000013535e824 */ /* 0x000fe400078e0a0d */
[----:B------:R-:W-:Y:S01]  /*19d0*/  @!P2 IMAD.MOV R45, RZ, RZ, -R45 ;  /* 0x000000ffff2da224 */ /* 0x000fe200078e0a2d */
[----:B------:R-:W-:Y:S01]  /*19e0*/  ISETP.GT.U32.AND P6, PT, R13, R55, PT ;  /* 0x000000370d00720c */ /* 0x000fe20003fc4070 */
[--C-:B------:R-:W-:Y:S01]  /*19f0*/  @!P1 IMAD.IADD R47, R47, 0x1, -R13.reuse ;  /* 0x000000012f2f9824 */ /* 0x100fe200078e0a0d */
[----:B------:R-:W-:Y:S01]  /*1a00*/  ISETP.GT.U32.AND P2, PT, R13, R49, PT ;  /* 0x000000310d00720c */ /* 0x000fe20003f44070 */
[----:B------:R-:W-:Y:S01]  /*1a10*/  @!P5 IMAD.IADD R41, R41, 0x1, -R13 ;  /* 0x000000012929d824 */ /* 0x000fe200078e0a0d */
[----:B------:R-:W-:Y:S01]  /*1a20*/  ISETP.GT.U32.AND P1, PT, R13, R51, PT ;  /* 0x000000330d00720c */ /* 0x000fe20003f24070 */
[----:B------:R-:W-:Y:S01]  /*1a30*/  IMAD.HI.U32 R10, R4, R61, RZ ;  /* 0x0000003d040a7227 */ /* 0x000fe200078e00ff */
[----:B------:R-:W-:-:S02]  /*1a40*/  ISETP.GE.AND P5, PT, R24, RZ, PT ;  /* 0x000000ff1800720c */ /* 0x000fc40003fa6270 */
[----:B------:R-:W-:Y:S01]  /*1a50*/  LOP3.LUT R24, R8, 0x44, RZ, 0xfc, !PT ;  /* 0x0000004408187812 */ /* 0x000fe200078efcff */
[----:B------:R-:W-:Y:S01]  /*1a60*/  @!P4 IMAD.MOV R41, RZ, RZ, -R41 ;  /* 0x000000ffff29c224 */ /* 0x000fe200078e0a29 */
[----:B------:R-:W-:Y:S01]  /*1a70*/  ISETP.GE.AND P4, PT, R26, RZ, PT ;  /* 0x000000ff1a00720c */ /* 0x000fe20003f86270 */
[----:B------:R-:W-:Y:S01]  /*1a80*/  IMAD.MOV R10, RZ, RZ, -R10 ;  /* 0x000000ffff0a7224 */ /* 0x000fe200078e0a0a */
[----:B------:R-:W-:Y:S01]  /*1a90*/  LOP3.LUT R26, R8, 0x48, RZ, 0xfc, !PT ;  /* 0x00000048081a7812 */ /* 0x000fe200078efcff */
[--C-:B------:R-:W-:Y:S01]  /*1aa0*/  @!P6 IMAD.IADD R55, R55, 0x1, -R13.reuse ;  /* 0x000000013737e824 */ /* 0x100fe200078e0a0d */
[----:B------:R-:W-:Y:S01]  /*1ab0*/  IABS R59, R24 ;  /* 0x00000018003b7213 */ /* 0x000fe20000000000 */
[--C-:B------:R-:W-:Y:S01]  /*1ac0*/  @!P2 IMAD.IADD R49, R49, 0x1, -R13.reuse ;  /* 0x000000013131a824 */ /* 0x100fe200078e0a0d */
[----:B------:R-:W-:Y:S01]  /*1ad0*/  IABS R57, R26 ;  /* 0x0000001a00397213 */ /* 0x000fe20000000000 */
[----:B------:R-:W-:Y:S01]  /*1ae0*/  @!P1 IMAD.IADD R51, R51, 0x1, -R13 ;  /* 0x0000000133339824 */ /* 0x000fe200078e0a0d */
[----:B------:R-:W-:Y:S01]  /*1af0*/  ISETP.GE.AND P2, PT, R16, RZ, PT ;  /* 0x000000ff1000720c */ /* 0x000fe20003f46270 */
[----:B------:R-:W-:Y:S01]  /*1b00*/  IMAD.HI.U32 R11, R4, R59, RZ ;  /* 0x0000003b040b7227 */ /* 0x000fe200078e00ff */
[----:B------:R-:W-:-:S02]  /*1b10*/  ISETP.GE.AND P1, PT, R22, RZ, PT ;  /* 0x000000ff1600720c */ /* 0x000fc40003f26270 */
[----:B------:R-:W-:Y:S01]  /*1b20*/  ISETP.GT.U32.AND P6, PT, R13, R55, PT ;  /* 0x000000370d00720c */ /* 0x000fe20003fc4070 */
[----:B------:R-:W-:Y:S01]  /*1b30*/  IMAD.HI.U32 R16, R4, R57, RZ ;  /* 0x0000003904107227 */ /* 0x000fe200078e00ff */
[----:B------:R-:W-:-:S03]  /*1b40*/  IABS R135, R28 ;  /* 0x0000001c00877213 */ /* 0x000fc60000000000 */
[----:B------:R-:W-:Y:S01]  /*1b50*/  IMAD.MOV R22, RZ, RZ, -R11 ;  /* 0x000000ffff167224 */ /* 0x000fe200078e0a0b */
[C---:B------:R-:W-:Y:S01]  /*1b60*/  LOP3.LUT R11, R8.reuse, 0x4c, RZ, 0xfc, !PT ;  /* 0x0000004c080b7812 */ /* 0x040fe200078efcff */
[C---:B------:R-:W-:Y:S02]  /*1b70*/  IMAD R61, R13.reuse, R10, R61 ;  /* 0x0000000a0d3d7224 */ /* 0x040fe400078e023d */
[----:B------:R-:W-:Y:S01]  /*1b80*/  IMAD.MOV R16, RZ, RZ, -R16 ;  /* 0x000000ffff107224 */ /* 0x000fe200078e0a10 */
[----:B------:R-:W-:Y:S01]  /*1b90*/  IABS R63, R11 ;  /* 0x0000000b003f7213 */ /* 0x000fe20000000000 */
[C---:B------:R-:W-:Y:S01]  /*1ba0*/  IMAD R59, R13.reuse, R22, R59 ;  /* 0x000000160d3b7224 */ /* 0x040fe200078e023b */
[----:B------:R-:W-:Y:S01]  /*1bb0*/  LOP3.LUT R22, R8, 0x50, RZ, 0xfc, !PT ;  /* 0x0000005008167812 */ /* 0x000fe200078efcff */
[----:B------:R-:W-:Y:S01]  /*1bc0*/  @!P4 IMAD.MOV R53, RZ, RZ, -R53 ;  /* 0x000000ffff35c224 */ /* 0x000fe200078e0a35 */
[C---:B------:R-:W-:Y:S01]  /*1bd0*/  ISETP.GT.U32.AND P4, PT, R13.reuse, R61, PT ;  /* 0x0000003d0d00720c */ /* 0x040fe20003f84070 */
[C---:B------:R-:W-:Y:S01]  /*1be0*/  IMAD R57, R13.reuse, R16, R57 ;  /* 0x000000100d397224 */ /* 0x040fe200078e0239 */
[----:B------:R-:W-:Y:S01]  /*1bf0*/  IABS R129, R22 ;  /* 0x0000001600817213 */ /* 0x000fe20000000000 */
[----:B------:R-:W-:Y:S01]  /*1c00*/  @!P3 IMAD.MOV R49, RZ, RZ, -R49 ;  /* 0x000000ffff31b224 */ /* 0x000fe200078e0a31 */
[----:B------:R-:W-:Y:S01]  /*1c10*/  ISETP.GT.U32.AND P3, PT, R13, R59, PT ;  /* 0x0000003b0d00720c */ /* 0x000fe20003f64070 */
[----:B------:R-:W-:Y:S01]  /*1c20*/  @!P6 IMAD.IADD R55, R55, 0x1, -R13 ;  /* 0x000000013737e824 */ /* 0x000fe200078e0a0d */
[----:B------:R-:W-:Y:S01]  /*1c30*/  ISETP.GT.U32.AND P6, PT, R13, R57, PT ;  /* 0x000000390d00720c */ /* 0x000fe20003fc4070 */
[----:B------:R-:W-:-:S04]  /*1c40*/  IMAD.HI.U32 R10, R4, R63, RZ ;  /* 0x0000003f040a7227 */ /* 0x000fc800078e00ff */
[----:B------:R-:W-:Y:S01]  /*1c50*/  @!P5 IMAD.MOV R47, RZ, RZ, -R47 ;  /* 0x000000ffff2fd224 */ /* 0x000fe200078e0a2f */
[----:B------:R-:W-:Y:S01]  /*1c60*/  ISETP.GT.U32.AND P5, PT, R13, R51, PT ;  /* 0x000000330d00720c */ /* 0x000fe20003fa4070 */
[--C-:B------:R-:W-:Y:S01]  /*1c70*/  @!P4 IMAD.IADD R61, R61, 0x1, -R13.reuse ;  /* 0x000000013d3dc824 */ /* 0x100fe200078e0a0d */
[----:B------:R-:W-:Y:S01]  /*1c80*/  ISETP.GE.AND P4, PT, R26, RZ, PT ;  /* 0x000000ff1a00720c */ /* 0x000fe20003f86270 */
[----:B------:R-:W-:Y:S01]  /*1c90*/  IMAD.MOV R16, RZ, RZ, -R10 ;  /* 0x000000ffff107224 */ /* 0x000fe200078e0a0a */
[----:B------:R-:W-:Y:S01]  /*1ca0*/  LOP3.LUT R26, R8, 0x58, RZ, 0xfc, !PT ;  /* 0x00000058081a7812 */ /* 0x000fe200078efcff */
[--C-:B------:R-:W-:Y:S01]  /*1cb0*/  @!P3 IMAD.IADD R59, R59, 0x1, -R13.reuse ;  /* 0x000000013b3bb824 */ /* 0x100fe200078e0a0d */
[----:B------:R-:W-:Y:S01]  /*1cc0*/  ISETP.GT.U32.AND P3, PT, R13, R61, PT ;  /* 0x0000003d0d00720c */ /* 0x000fe20003f64070 */
[----:B------:R-:W-:Y:S01]  /*1cd0*/  @!P6 IMAD.IADD R57, R57, 0x1, -R13 ;  /* 0x000000013939e824 */ /* 0x000fe200078e0a0d */
[----:B------:R-:W-:Y:S01]  /*1ce0*/  IABS R133, R26 ;  /* 0x0000001a00857213 */ /* 0x000fe20000000000 */
[----:B------:R-:W-:Y:S01]  /*1cf0*/  IMAD.HI.U32 R10, R4, R129, RZ ;  /* 0x00000081040a7227 */ /* 0x000fe200078e00ff */
[----:B------:R-:W-:-:S03]  /*1d00*/  ISETP.GT.U32.AND P6, PT, R13, R59, PT ;  /* 0x0000003b0d00720c */ /* 0x000fc60003fc4070 */
[----:B------:R-:W-:Y:S02]  /*1d10*/  IMAD R63, R13, R16, R63 ;  /* 0x000000100d3f7224 */ /* 0x000fe400078e023f */
[----:B------:R-:W-:Y:S02]  /*1d20*/  IMAD.MOV R10, RZ, RZ, -R10 ;  /* 0x000000ffff0a7224 */ /* 0x000fe400078e0a0a */
[--C-:B------:R-:W-:Y:S01]  /*1d30*/  @!P5 IMAD.IADD R51, R51, 0x1, -R13.reuse ;  /* 0x000000013333d824 */ /* 0x100fe200078e0a0d */
[----:B------:R-:W-:Y:S01]  /*1d40*/  ISETP.GE.AND P5, PT, R24, RZ, PT ;  /* 0x000000ff1800720c */ /* 0x000fe20003fa6270 */
[----:B------:R-:W-:Y:S01]  /*1d50*/  @!P3 IMAD.IADD R61, R61, 0x1, -R13 ;  /* 0x000000013d3db824 */ /* 0x000fe200078e0a0d */
[C---:B------:R-:W-:Y:S01]  /*1d60*/  ISETP.GT.U32.AND P3, PT, R13.reuse, R63, PT ;  /* 0x0000003f0d00720c */ /* 0x040fe20003f64070 */
[----:B------:R-:W-:Y:S01]  /*1d70*/  IMAD R129, R13, R10, R129 ;  /* 0x0000000a0d817224 */ /* 0x000fe200078e0281 */
[----:B------:R-:W-:Y:S01]  /*1d80*/  LOP3.LUT R24, R8, 0x54, RZ, 0xfc, !PT ;  /* 0x0000005408187812 */ /* 0x000fe200078efcff */
[----:B------:R-:W-:-:S02]  /*1d90*/  @!P6 IMAD.IADD R59, R59, 0x1, -R13 ;  /* 0x000000013b3be824 */ /* 0x000fc400078e0a0d */
[----:B------:R-:W-:Y:S01]  /*1da0*/  @!P0 IMAD.MOV R51, RZ, RZ, -R51 ;  /* 0x000000ffff338224 */ /* 0x000fe200078e0a33 */
[C---:B------:R-:W-:Y:S01]  /*1db0*/  ISETP.GT.U32.AND P6, PT, R13.reuse, R129, PT ;  /* 0x000000810d00720c */ /* 0x040fe20003fc4070 */
[----:B------:R-:W-:Y:S01]  /*1dc0*/  @!P1 IMAD.MOV R61, RZ, RZ, -R61 ;  /* 0x000000ffff3d9224 */ /* 0x000fe200078e0a3d */
[----:B------:R-:W-:Y:S01]  /*1dd0*/  IABS R131, R24 ;  /* 0x0000001800837213 */ /* 0x000fe20000000000 */
[----:B------:R-:W-:Y:S01]  /*1de0*/  @!P2 IMAD.MOV R55, RZ, RZ, -R55 ;  /* 0x000000ffff37a224 */ /* 0x000fe200078e0a37 */
[----:B------:R-:W-:Y:S01]  /*1df0*/  ISETP.GT.U32.AND P0, PT, R13, R57, PT ;  /* 0x000000390d00720c */ /* 0x000fe20003f04070 */
[----:B------:R-:W-:Y:S01]  /*1e00*/  @!P5 IMAD.MOV R59, RZ, RZ, -R59 ;  /* 0x000000ffff3bd224 */ /* 0x000fe200078e0a3b */
[----:B------:R-:W-:Y:S01]  /*1e10*/  ISETP.GE.AND P5, PT, R24, RZ, PT ;  /* 0x000000ff1800720c */ /* 0x000fe20003fa6270 */
[----:B------:R-:W-:Y:S01]  /*1e20*/  @!P3 IMAD.IADD R63, R63, 0x1, -R13 ;  /* 0x000000013f3fb824 */ /* 0x000fe200078e0a0d */
[----:B------:R-:W-:Y:S01]  /*1e30*/  ISETP.GE.AND P3, PT, R22, RZ, PT ;  /* 0x000000ff1600720c */ /* 0x000fe20003f66270 */
[----:B------:R-:W-:Y:S01]  /*1e40*/  IMAD.HI.U32 R10, R4, R131, RZ ;  /* 0x00000083040a7227 */ /* 0x000fe200078e00ff */
[----:B------:R-:W-:-:S03]  /*1e50*/  LOP3.LUT R24, R8, 0x68, RZ, 0xfc, !PT ;  /* 0x0000006808187812 */ /* 0x000fc600078efcff */
[----:B------:R-:W-:Y:S01]  /*1e60*/  @!P6 IMAD.IADD R129, R129, 0x1, -R13 ;  /* 0x000000018181e824 */ /* 0x000fe200078e0a0d */
[C---:B------:R-:W-:Y:S01]  /*1e70*/  ISETP.GT.U32.AND P6, PT, R13.reuse, R63, PT ;  /* 0x0000003f0d00720c */ /* 0x040fe20003fc4070 */
[----:B------:R-:W-:Y:S01]  /*1e80*/  IMAD.MOV R16, RZ, RZ, -R10 ;  /* 0x000000ffff107224 */ /* 0x000fe200078e0a0a */
[----:B------:R-:W-:Y:S01]  /*1e90*/  IABS R153, R24 ;  /* 0x0000001800997213 */ /* 0x000fe20000000000 */
[----:B------:R-:W-:Y:S01]  /*1ea0*/  IMAD.HI.U32 R10, R4, R133, RZ ;  /* 0x00000085040a7227 */ /* 0x000fe200078e00ff */
[----:B------:R-:W-:-:S03]  /*1eb0*/  ISETP.GT.U32.AND P2, PT, R13, R129, PT ;  /* 0x000000810d00720c */ /* 0x000fc60003f44070 */
[----:B------:R-:W-:Y:S02]  /*1ec0*/  IMAD R131, R13, R16, R131 ;  /* 0x000000100d837224 */ /* 0x000fe400078e0283 */
[----:B------:R-:W-:Y:S02]  /*1ed0*/  IMAD.MOV R16, RZ, RZ, -R10 ;  /* 0x000000ffff107224 */ /* 0x000fe400078e0a0a */
[----:B------:R-:W-:Y:S01]  /*1ee0*/  @!P0 IMAD.IADD R57, R57, 0x1, -R13 ;  /* 0x0000000139398824 */ /* 0x000fe200078e0a0d */
[C---:B------:R-:W-:Y:S01]  /*1ef0*/  ISETP.GT.U32.AND P1, PT, R13.reuse, R131, PT ;  /* 0x000000830d00720c */ /* 0x040fe20003f24070 */
[----:B------:R-:W-:Y:S01]  /*1f00*/  IMAD R133, R13, R16, R133 ;  /* 0x000000100d857224 */ /* 0x000fe200078e0285 */
[----:B------:R-:W-:Y:S01]  /*1f10*/  ISETP.GE.AND P0, PT, R11, RZ, PT ;  /* 0x000000ff0b00720c */ /* 0x000fe20003f06270 */
[----:B------:R-:W-:Y:S01]  /*1f20*/  @!P6 IMAD.IADD R63, R63, 0x1, -R13 ;  /* 0x000000013f3fe824 */ /* 0x000fe200078e0a0d */
[----:B------:R-:W-:Y:S01]  /*1f30*/  LOP3.LUT R11, R8, 0x60, RZ, 0xfc, !PT ;  /* 0x00000060080b7812 */ /* 0x000fe200078efcff */
[----:B------:R-:W-:Y:S01]  /*1f40*/  IMAD.HI.U32 R10, R4, R135, RZ ;  /* 0x00000087040a7227 */ /* 0x000fe200078e00ff */
[----:B------:R-:W-:-:S02]  /*1f50*/  ISETP.GT.U32.AND P6, PT, R13, R133, PT ;  /* 0x000000850d00720c */ /* 0x000fc40003fc4070 */
[----:B------:R-:W-:Y:S01]  /*1f60*/  IABS R149, R11 ;  /* 0x0000000b00957213 */ /* 0x000fe20000000000 */
[----:B------:R-:W-:Y:S01]  /*1f70*/  IMAD.MOV R10, RZ, RZ, -R10 ;  /* 0x000000ffff0a7224 */ /* 0x000fe200078e0a0a */
[----:B------:R-:W-:Y:S01]  /*1f80*/  LOP3.LUT R16, R8, 0x64, RZ, 0xfc, !PT ;  /* 0x0000006408107812 */ /* 0x000fe200078efcff */
[--C-:B------:R-:W-:Y:S01]  /*1f90*/  @!P2 IMAD.IADD R129, R129, 0x1, -R13.reuse ;  /* 0x000000018181a824 */ /* 0x100fe200078e0a0d */
[----:B------:R-:W-:Y:S01]  /*1fa0*/  ISETP.GE.AND P2, PT, R28, RZ, PT ;  /* 0x000000ff1c00720c */ /* 0x000fe20003f46270 */
[----:B------:R-:W-:Y:S01]  /*1fb0*/  @!P1 IMAD.IADD R131, R131, 0x1, -R13 ;  /* 0x0000000183839824 */ /* 0x000fe200078e0a0d */
[----:B------:R-:W-:Y:S01]  /*1fc0*/  IABS R151, R16 ;  /* 0x0000001000977213 */ /* 0x000fe20000000000 */
[----:B------:R-:W-:Y:S01]  /*1fd0*/  IMAD R135, R13, R10, R135 ;  /* 0x0000000a0d877224 */ /* 0x000fe200078e0287 */
[----:B------:R-:W-:Y:S01]  /*1fe0*/  ISETP.GE.AND P1, PT, R11, RZ, PT ;  /* 0x000000ff0b00720c */ /* 0x000fe20003f26270 */
[----:B------:R-:W-:Y:S01]  /*1ff0*/  IMAD.HI.U32 R10, R4, R149, RZ ;  /* 0x00000095040a7227 */ /* 0x000fe200078e00ff */
[----:B------:R-:W-:-:S03]  /*2000*/  LOP3.LUT R28, R8, 0x78, RZ, 0xfc, !PT ;  /* 0x00000078081c7812 */ /* 0x000fc600078efcff */
[----:B------:R-:W-:Y:S01]  /*2010*/  @!P6 IMAD.IADD R133, R133, 0x1, -R13 ;  /* 0x000000018585e824 */ /* 0x000fe200078e0a0d */
[C---:B------:R-:W-:Y:S01]  /*2020*/  ISETP.GT.U32.AND P6, PT, R13.reuse, R131, PT ;  /* 0x000000830d00720c */ /* 0x040fe20003fc4070 */
[----:B------:R-:W-:Y:S01]  /*2030*/  IMAD.MOV R10, RZ, RZ, -R10 ;  /* 0x000000ffff0a7224 */ /* 0x000fe200078e0a0a */
[----:B------:R-:W-:Y:S01]  /*2040*/  IABS R157, R28 ;  /* 0x0000001c009d7213 */ /* 0x000fe20000000000 */
[----:B------:R-:W-:Y:S01]  /*2050*/  @!P3 IMAD.MOV R129, RZ, RZ, -R129 ;  /* 0x000000ffff81b224 */ /* 0x000fe200078e0a81 */
[C---:B------:R-:W-:Y:S01]  /*2060*/  ISETP.GT.U32.AND P3, PT, R13.reuse, R135, PT ;  /* 0x000000870d00720c */ /* 0x040fe20003f64070 */
[C---:B------:R-:W-:Y:S02]  /*2070*/  IMAD R149, R13.reuse, R10, R149 ;  /* 0x0000000a0d957224 */ /* 0x040fe400078e0295 */
[----:B------:R-:W-:Y:S01]  /*2080*/  @!P0 IMAD.MOV R63, RZ, RZ, -R63 ;  /* 0x000000ffff3f8224 */ /* 0x000fe200078e0a3f */
[----:B------:R-:W-:Y:S01]  /*2090*/  ISETP.GT.U32.AND P0, PT, R13, R133, PT ;  /* 0x000000850d00720c */ /* 0x000fe20003f04070 */
[----:B------:R-:W-:Y:S01]  /*20a0*/  @!P4 IMAD.MOV R57, RZ, RZ, -R57 ;  /* 0x000000ffff39c224 */ /* 0x000fe200078e0a39 */
[----:B------:R-:W-:Y:S01]  /*20b0*/  ISETP.GE.AND P4, PT, R26, RZ, PT ;  /* 0x000000ff1a00720c */ /* 0x000fe20003f86270 */
[----:B------:R-:W-:Y:S01]  /*20c0*/  IMAD.HI.U32 R10, R4, R151, RZ ;  /* 0x00000097040a7227 */ /* 0x000fe200078e00ff */
[----:B------:R-:W-:-:S03]  /*20d0*/  LOP3.LUT R26, R8, 0x6c, RZ, 0xfc, !PT ;  /* 0x0000006c081a7812 */ /* 0x000fc600078efcff */
[--C-:B------:R-:W-:Y:S01]  /*20e0*/  @!P6 IMAD.IADD R131, R131, 0x1, -R13.reuse ;  /* 0x000000018383e824 */ /* 0x100fe200078e0a0d */
[----:B------:R-:W-:Y:S01]  /*20f0*/  ISETP.GT.U32.AND P6, PT, R13, R149, PT ;  /* 0x000000950d00720c */ /* 0x000fe20003fc4070 */
[--C-:B------:R-:W-:Y:S01]  /*2100*/  @!P3 IMAD.IADD R135, R135, 0x1, -R13.reuse ;  /* 0x000000018787b824 */ /* 0x100fe200078e0a0d */
[----:B------:R-:W-:Y:S01]  /*2110*/  IABS R183, R26 ;  /* 0x0000001a00b77213 */ /* 0x000fe20000000000 */
[----:B------:R-:W-:Y:S01]  /*2120*/  IMAD.HI.U32 R11, R4, R153, RZ ;  /* 0x00000099040b7227 */ /* 0x000fe200078e00ff */
[----:B------:R-:W-:Y:S02]  /*2130*/  ISETP.GE.AND P3, PT, R24, RZ, PT ;  /* 0x000000ff1800720c */ /* 0x000fe40003f66270 */
[----:B------:R-:W-:Y:S01]  /*2140*/  LOP3.LUT R24, R8, 0x74, RZ, 0xfc, !PT ;  /* 0x0000007408187812 */ /* 0x000fe200078efcff */
[----:B------:R-:W-:Y:S01]  /*2150*/  @!P0 IMAD.IADD R133, R133, 0x1, -R13 ;  /* 0x0000000185858824 */ /* 0x000fe200078e0a0d */
[----:B------:R-:W-:Y:S01]  /*2160*/  ISETP.GE.AND P0, PT, R16, RZ, PT ;  /* 0x000000ff1000720c */ /* 0x000fe20003f06270 */
[----:B------:R-:W-:Y:S01]  /*2170*/  IMAD.MOV R16, RZ, RZ, -R10 ;  /* 0x000000ffff107224 */ /* 0x000fe200078e0a0a */
[----:B------:R-:W-:Y:S01]  /*2180*/  IABS R181, R24 ;  /* 0x0000001800b57213 */ /* 0x000fe20000000000 */
[----:B------:R-:W-:-:S02]  /*2190*/  IMAD.MOV R22, RZ, RZ, -R11 ;  /* 0x000000ffff167224 */ /* 0x000fc400078e0a0b */
[----:B------:R-:W-:Y:S01]  /*21a0*/  @!P6 IMAD.IADD R149, R149, 0x1, -R13 ;  /* 0x000000019595e824 */ /* 0x000fe200078e0a0d */
[C---:B------:R-:W-:Y:S01]  /*21b0*/  ISETP.GT.U32.AND P6, PT, R13.reuse, R135, PT ;  /* 0x000000870d00720c */ /* 0x040fe20003fc4070 */
[C---:B------:R-:W-:Y:S02]  /*21c0*/  IMAD R151, R13.reuse, R16, R151 ;  /* 0x000000100d977224 */ /* 0x040fe400078e0297 */
[C---:B------:R-:W-:Y:S01]  /*21d0*/  IMAD R153, R13.reuse, R22, R153 ;  /* 0x000000160d997224 */ /* 0x040fe200078e0299 */
[----:B------:R-:W-:Y:S01]  /*21e0*/  LOP3.LUT R22, R8, 0x70, RZ, 0xfc, !PT ;  /* 0x0000007008167812 */ /* 0x000fe200078efcff */
[----:B------:R-:W-:Y:S01]  /*21f0*/  @!P4 IMAD.MOV R133, RZ, RZ, -R133 ;  /* 0x000000ffff85c224 */ /* 0x000fe200078e0a85 */
[C---:B------:R-:W-:Y:S01]  /*2200*/  ISETP.GT.U32.AND P4, PT, R13.reuse, R151, PT ;  /* 0x000000970d00720c */ /* 0x040fe20003f84070 */
[----:B------:R-:W-:Y:S01]  /*2210*/  @!P5 IMAD.MOV R131, RZ, RZ, -R131 ;  /* 0x000000ffff83d224 */ /* 0x000fe200078e0a83 */
[----:B------:R-:W-:Y:S01]  /*2220*/  ISETP.GT.U32.AND P5, PT, R13, R149, PT ;  /* 0x000000950d00720c */ /* 0x000fe20003fa4070 */
[----:B------:R-:W-:Y:S01]  /*2230*/  IMAD.HI.U32 R10, R4, R183, RZ ;  /* 0x000000b7040a7227 */ /* 0x000fe200078e00ff */
[----:B------:R-:W-:-:S03]  /*2240*/  IABS R155, R22 ;  /* 0x00000016009b7213 */ /* 0x000fc60000000000 */
[----:B------:R-:W-:Y:S01]  /*2250*/  @!P6 IMAD.IADD R135, R135, 0x1, -R13 ;  /* 0x000000018787e824 */ /* 0x000fe200078e0a0d */
[----:B------:R-:W-:Y:S01]  /*2260*/  ISETP.GT.U32.AND P6, PT, R13, R153, PT ;  /* 0x000000990d00720c */ /* 0x000fe20003fc4070 */
[----:B------:R-:W-:Y:S02]  /*2270*/  IMAD.MOV R10, RZ, RZ, -R10 ;  /* 0x000000ffff0a7224 */ /* 0x000fe400078e0a0a */
[----:B------:R-:W-:-:S04]  /*2280*/  IMAD.HI.U32 R11, R4, R181, RZ ;  /* 0x000000b5040b7227 */ /* 0x000fc800078e00ff */
[----:B------:R-:W-:Y:S02]  /*2290*/  IMAD R183, R13, R10, R183 ;  /* 0x0000000a0db77224 */ /* 0x000fe400078e02b7 */
[--C-:B------:R-:W-:Y:S01]  /*22a0*/  @!P4 IMAD.IADD R151, R151, 0x1, -R13.reuse ;  /* 0x000000019797c824 */ /* 0x100fe200078e0a0d */
[----:B------:R-:W-:Y:S01]  /*22b0*/  ISETP.GE.AND P4, PT, R26, RZ, PT ;  /* 0x000000ff1a00720c */ /* 0x000fe20003f86270 */
[--C-:B------:R-:W-:Y:S01]  /*22c0*/  @!P5 IMAD.IADD R149, R149, 0x1, -R13.reuse ;  /* 0x000000019595d824 */ /* 0x100fe200078e0a0d */
[----:B------:R-:W-:Y:S01]  /*22d0*/  ISETP.GT.U32.AND P5, PT, R13, R183, PT ;  /* 0x000000b70d00720c */ /* 0x000fe20003fa4070 */
[----:B------:R-:W-:Y:S01]  /*22e0*/  @!P6 IMAD.IADD R153, R153, 0x1, -R13 ;  /* 0x000000019999e824 */ /* 0x000fe200078e0a0d */
[----:B------:R-:W-:Y:S01]  /*22f0*/  ISETP.GT.U32.AND P6, PT, R13, R151, PT ;  /* 0x000000970d00720c */ /* 0x000fe20003fc4070 */
[----:B------:R-:W-:Y:S01]  /*2300*/  IMAD.HI.U32 R10, R4, R155, RZ ;  /* 0x0000009b040a7227 */ /* 0x000fe200078e00ff */
[----:B------:R-:W-:-:S03]  /*2310*/  LOP3.LUT R26, R8, 0xa0, RZ, 0xfc, !PT ;  /* 0x000000a0081a7812 */ /* 0x000fc600078efcff */
[----:B------:R-:W-:Y:S01]  /*2320*/  IMAD.MOV R10, RZ, RZ, -R10 ;  /* 0x000000ffff0a7224 */ /* 0x000fe200078e0a0a */
[----:B------:R-:W-:Y:S01]  /*2330*/  IABS R239, R26 ;  /* 0x0000001a00ef7213 */ /* 0x000fe20000000000 */
[----:B------:R-:W-:Y:S02]  /*2340*/  IMAD.MOV R16, RZ, RZ, -R11 ;  /* 0x000000ffff107224 */ /* 0x000fe400078e0a0b */
[----:B------:R-:W-:Y:S02]  /*2350*/  IMAD R155, R13, R10, R155 ;  /* 0x0000000a0d9b7224 */ /* 0x000fe400078e029b */
[--C-:B------:R-:W-:Y:S01]  /*2360*/  @!P5 IMAD.IADD R183, R183, 0x1, -R13.reuse ;  /* 0x00000001b7b7d824 */ /* 0x100fe200078e0a0d */
[----:B------:R-:W-:Y:S01]  /*2370*/  ISETP.GT.U32.AND P5, PT, R13, R153, PT ;  /* 0x000000990d00720c */ /* 0x000fe20003fa4070 */
[----:B------:R-:W-:Y:S01]  /*2380*/  @!P6 IMAD.IADD R151, R151, 0x1, -R13 ;  /* 0x000000019797e824 */ /* 0x000fe200078e0a0d */
[----:B------:R-:W-:Y:S01]  /*2390*/  ISETP.GT.U32.AND P6, PT, R13, R155, PT ;  /* 0x0000009b0d00720c */ /* 0x000fe20003fc4070 */
[----:B------:R-:W-:-:S04]  /*23a0*/  IMAD.HI.U32 R11, R4, R179, RZ ;  /* 0x000000b3040b7227 */ /* 0x000fc800078e00ff */
[----:B------:R-:W-:Y:S02]  /*23b0*/  IMAD R181, R13, R16, R181 ;  /* 0x000000100db57224 */ /* 0x000fe400078e02b5 */
[----:B------:R-:W-:Y:S01]  /*23c0*/  IMAD.MOV R16, RZ, RZ, -R11 ;  /* 0x000000ffff107224 */ /* 0x000fe200078e0a0b */
[----:B------:R-:W-:Y:S01]  /*23d0*/  LOP3.LUT R11, R8, 0x84, RZ, 0xfc, !PT ;  /* 0x00000084080b7812 */ /* 0x000fe200078efcff */
[----:B------:R-:W-:Y:S01]  /*23e0*/  @!P1 IMAD.MOV R149, RZ, RZ, -R149 ;  /* 0x000000ffff959224 */ /* 0x000fe200078e0a95 */
[----:B------:R-:W-:Y:S01]  /*23f0*/  ISETP.GE.AND P1, PT, R22, RZ, PT ;  /* 0x000000ff1600720c */ /* 0x000fe20003f26270 */
[----:B------:R-:W-:Y:S01]  /*2400*/  @!P5 IMAD.IADD R153, R153, 0x1, -R13 ;  /* 0x000000019999d824 */ /* 0x000fe200078e0a0d */
[C---:B------:R-:W-:Y:S01]  /*2410*/  ISETP.GT.U32.AND P5, PT, R13.reuse, R181, PT ;  /* 0x000000b50d00720c */ /* 0x040fe20003fa4070 */
[----:B------:R-:W-:Y:S01]  /*2420*/  IMAD R179, R13, R16, R179 ;  /* 0x000000100db37224 */ /* 0x000fe200078e02b3 */
[----:B------:R-:W-:Y:S01]  /*2430*/  LOP3.LUT R22, R8, 0x80, RZ, 0xfc, !PT ;  /* 0x0000008008167812 */ /* 0x000fe200078efcff */
[----:B------:R-:W-:Y:S01]  /*2440*/  @!P6 IMAD.IADD R155, R155, 0x1, -R13 ;  /* 0x000000019b9be824 */ /* 0x000fe200078e0a0d */
[----:B------:R-:W-:Y:S01]  /*2450*/  IABS R177, R11 ;  /* 0x0000000b00b17213 */ /* 0x000fe20000000000 */
[----:B------:R-:W-:Y:S01]  /*2460*/  @!P0 IMAD.MOV R151, RZ, RZ, -R151 ;  /* 0x000000ffff978224 */ /* 0x000fe200078e0a97 */
[----:B------:R-:W-:Y:S01]  /*2470*/  IABS R159, R22 ;  /* 0x00000016009f7213 */ /* 0x000fe20000000000 */
[----:B------:R-:W-:Y:S01]  /*2480*/  @!P3 IMAD.MOV R153, RZ, RZ, -R153 ;  /* 0x000000ffff99b224 */ /* 0x000fe200078e0a99 */
[C---:B------:R-:W-:Y:S01]  /*2490*/  ISETP.GT.U32.AND P0, PT, R13.reuse, R155, PT ;  /* 0x0000009b0d00720c */ /* 0x040fe20003f04070 */
[----:B------:R-:W-:Y:S01]  /*24a0*/  IMAD.HI.U32 R10, R4, R157, RZ ;  /* 0x0000009d040a7227 */ /* 0x000fe200078e00ff */
[----:B------:R-:W-:-:S02]  /*24b0*/  ISETP.GT.U32.AND P3, PT, R13, R179, PT ;  /* 0x000000b30d00720c */ /* 0x000fc40003f64070 */
[----:B------:R-:W-:Y:S01]  /*24c0*/  LOP3.LUT R16, R8, 0x90, RZ, 0xfc, !PT ;  /* 0x0000009008107812 */ /* 0x000fe200078efcff */
[----:B------:R-:W-:Y:S02]  /*24d0*/  IMAD.MOV R10, RZ, RZ, -R10 ;  /* 0x000000ffff0a7224 */ /* 0x000fe400078e0a0a */
[----:B------:R-:W-:Y:S01]  /*24e0*/  @!P5 IMAD.IADD R181, R181, 0x1, -R13 ;  /* 0x00000001b5b5d824 */ /* 0x000fe200078e0a0d */
[----:B------:R-:W-:Y:S01]  /*24f0*/  IABS R163, R16 ;  /* 0x0000001000a37213 */ /* 0x000fe20000000000 */
[C---:B------:R-:W-:Y:S02]  /*2500*/  IMAD R157, R13.reuse, R10, R157 ;  /* 0x0000000a0d9d7224 */ /* 0x040fe400078e029d */
[----:B------:R-:W-:Y:S01]  /*2510*/  IMAD.HI.U32 R10, R4, R159, RZ ;  /* 0x0000009f040a7227 */ /* 0x000fe200078e00ff */
[C---:B------:R-:W-:Y:S02]  /*2520*/  ISETP.GT.U32.AND P5, PT, R13.reuse, R181, PT ;  /* 0x000000b50d00720c */ /* 0x040fe40003fa4070 */
[----:B------:R-:W-:Y:S01]  /*2530*/  ISETP.GT.U32.AND P6, PT, R13, R157, PT ;  /* 0x0000009d0d00720c */ /* 0x000fe20003fc4070 */
[--C-:B------:R-:W-:Y:S01]  /*2540*/  @!P0 IMAD.IADD R155, R155, 0x1, -R13.reuse ;  /* 0x000000019b9b8824 */ /* 0x100fe200078e0a0d */
[----:B------:R-:W-:Y:S01]  /*2550*/  ISETP.GE.AND P0, PT, R30, RZ, PT ;  /* 0x000000ff1e00720c */ /* 0x000fe20003f06270 */
[----:B------:R-:W-:Y:S01]  /*2560*/  @!P3 IMAD.IADD R179, R179, 0x1, -R13 ;  /* 0x00000001b3b3b824 */ /* 0x000fe200078e0a0d */
[----:B------:R-:W-:Y:S01]  /*2570*/  ISETP.GE.AND P3, PT, R22, RZ, PT ;  /* 0x000000ff1600720c */ /* 0x000fe20003f66270 */
[----:B------:R-:W-:Y:S01]  /*2580*/  IMAD.MOV R10, RZ, RZ, -R10 ;  /* 0x000000ffff0a7224 */ /* 0x000fe200078e0a0a */
[----:B------:R-:W-:Y:S01]  /*2590*/  LOP3.LUT R22, R8, 0x94, RZ, 0xfc, !PT ;  /* 0x0000009408167812 */ /* 0x000fe200078efcff */
[----:B------:R-:W-:Y:S01]  /*25a0*/  @!P1 IMAD.MOV R155, RZ, RZ, -R155 ;  /* 0x000000ffff9b9224 */ /* 0x000fe200078e0a9b */
[C---:B------:R-:W-:Y:S01]  /*25b0*/  ISETP.GT.U32.AND P1, PT, R13.reuse, R179, PT ;  /* 0x000000b30d00720c */ /* 0x040fe20003f24070 */
[----:B------:R-:W-:Y:S01]  /*25c0*/  IMAD R159, R13, R10, R159 ;  /* 0x0000000a0d9f7224 */ /* 0x000fe200078e029f */
[----:B------:R-:W-:Y:S01]  /*25d0*/  IABS R173, R22 ;  /* 0x0000001600ad7213 */ /* 0x000fe20000000000 */
[----:B------:R-:W-:Y:S01]  /*25e0*/  IMAD.HI.U32 R10, R4, R177, RZ ;  /* 0x000000b1040a7227 */ /* 0x000fe200078e00ff */
[----:B------:R-:W-:-:S03]  /*25f0*/  LOP3.LUT R30, R8, 0xa8, RZ, 0xfc, !PT ;  /* 0x000000a8081e7812 */ /* 0x000fc600078efcff */
[----:B------:R-:W-:Y:S01]  /*2600*/  @!P2 IMAD.MOV R135, RZ, RZ, -R135 ;  /* 0x000000ffff87a224 */ /* 0x000fe200078e0a87 */
[----:B------:R-:W-:Y:S01]  /*2610*/  ISETP.GT.U32.AND P2, PT, R13, R183, PT ;  /* 0x000000b70d00720c */ /* 0x000fe20003f44070 */
[----:B------:R-:W-:Y:S01]  /*2620*/  IMAD.MOV R10, RZ, RZ, -R10 ;  /* 0x000000ffff0a7224 */ /* 0x000fe200078e0a0a */
[----:B------:R-:W-:Y:S01]  /*2630*/  IABS R167, R30 ;  /* 0x0000001e00a77213 */ /* 0x000fe20000000000 */
[----:B------:R-:W-:Y:S01]  /*2640*/  @!P5 IMAD.IADD R181, R181, 0x1, -R13 ;  /* 0x00000001b5b5d824 */ /* 0x000fe200078e0a0d */
[C---:B------:R-:W-:Y:S01]  /*2650*/  ISETP.GT.U32.AND P5, PT, R13.reuse, R159, PT ;  /* 0x0000009f0d00720c */ /* 0x040fe20003fa4070 */
[----:B------:R-:W-:Y:S01]  /*2660*/  IMAD R177, R13, R10, R177 ;  /* 0x0000000a0db17224 */ /* 0x000fe200078e02b1 */
[----:B------:R-:W-:Y:S01]  /*2670*/  LOP3.LUT R10, R8, 0x88, RZ, 0xfc, !PT ;  /* 0x00000088080a7812 */ /* 0x000fe200078efcff */
[--C-:B------:R-:W-:Y:S02]  /*2680*/  @!P6 IMAD.IADD R157, R157, 0x1, -R13.reuse ;  /* 0x000000019d9de824 */ /* 0x100fe400078e0a0d */
[--C-:B------:R-:W-:Y:S01]  /*2690*/  @!P1 IMAD.IADD R179, R179, 0x1, -R13.reuse ;  /* 0x00000001b3b39824 */ /* 0x100fe200078e0a0d */
[C---:B------:R-:W-:Y:S01]  /*26a0*/  ISETP.GT.U32.AND P1, PT, R13.reuse, R177, PT ;  /* 0x000000b10d00720c */ /* 0x040fe20003f24070 */
[----:B------:R-:W-:Y:S01]  /*26b0*/  IMAD.SHL.U32 R144, R2, 0x4, RZ ;  /* 0x0000000402907824 */ /* 0x000fe200078e00ff */
[----:B------:R-:W-:Y:S01]  /*26c0*/  ISETP.GT.U32.AND P6, PT, R13, R157, PT ;  /* 0x0000009d0d00720c */ /* 0x000fe20003fc4070 */
[----:B------:R-:W-:Y:S01]  /*26d0*/  @!P2 IMAD.IADD R183, R183, 0x1, -R13 ;  /* 0x00000001b7b7a824 */ /* 0x000fe200078e0a0d */
[----:B------:R-:W-:Y:S01]  /*26e0*/  ISETP.GE.AND P2, PT, R24, RZ, PT ;  /* 0x000000ff1800720c */ /* 0x000fe20003f46270 */
[----:B------:R-:W-:Y:S01]  /*26f0*/  @!P0 IMAD.MOV R179, RZ, RZ, -R179 ;  /* 0x000000ffffb38224 */ /* 0x000fe200078e0ab3 */
[----:B------:R-:W-:Y:S01]  /*2700*/  IABS R161, R10 ;  /* 0x0000000a00a17213 */ /* 0x000fe20000000000 */
[----:B------:R-:W-:Y:S01]  /*2710*/  @!P4 IMAD.MOV R183, RZ, RZ, -R183 ;  /* 0x000000ffffb7c224 */ /* 0x000fe200078e0ab7 */
[----:B------:R-:W-:Y:S01]  /*2720*/  ISETP.GE.AND P4, PT, R28, RZ, PT ;  /* 0x000000ff1c00720c */ /* 0x000fe20003f86270 */
[----:B------:R-:W-:Y:S01]  /*2730*/  @!P5 IMAD.IADD R159, R159, 0x1, -R13 ;  /* 0x000000019f9fd824 */ /* 0x000fe200078e0a0d */
[----:B------:R-:W-:-:S02]  /*2740*/  ISETP.GE.AND P0, PT, R16, RZ, PT ;  /* 0x000000ff1000720c */ /* 0x000fc40003f06270 */
[C---:B------:R-:W-:Y:S01]  /*2750*/  LOP3.LUT R24, R8.reuse, 0x9c, RZ, 0xfc, !PT ;  /* 0x0000009c08187812 */ /* 0x040fe200078efcff */
[--C-:B------:R-:W-:Y:S01]  /*2760*/  @!P1 IMAD.IADD R177, R177, 0x1, -R13.reuse ;  /* 0x00000001b1b19824 */ /* 0x100fe200078e0a0d */
[----:B------:R-:W-:Y:S01]  /*2770*/  ISETP.GT.U32.AND P5, PT, R13, R159, PT ;  /* 0x0000009f0d00720c */ /* 0x000fe20003fa4070 */
[----:B------:R-:W-:Y:S01]  /*2780*/  @!P6 IMAD.IADD R157, R157, 0x1, -R13 ;  /* 0x000000019d9de824 */ /* 0x000fe200078e0a0d */
[----:B------:R-:W-:Y:S01]  /*2790*/  ISETP.GE.AND P6, PT, R11, RZ, PT ;  /* 0x000000ff0b00720c */ /* 0x000fe20003fc6270 */
[----:B------:R-:W-:Y:S01]  /*27a0*/  @!P2 IMAD.MOV R181, RZ, RZ, -R181 ;  /* 0x000000ffffb5a224 */ /* 0x000fe200078e0ab5 */
[----:B------:R-:W-:Y:S02]  /*27b0*/  LOP3.LUT R11, R8, 0x8c, RZ, 0xfc, !PT ;  /* 0x0000008c080b7812 */ /* 0x000fe400078efcff */
[----:B------:R-:W-:Y:S01]  /*27c0*/  ISETP.GE.AND P2, PT, R10, RZ, PT ;  /* 0x000000ff0a00720c */ /* 0x000fe20003f46270 */
[----:B------:R-:W-:Y:S01]  /*27d0*/  IMAD.HI.U32 R10, R4, R161, RZ ;  /* 0x000000a1040a7227 */ /* 0x000fe200078e00ff */
[----:B------:R-:W-:-:S02]  /*27e0*/  ISETP.GT.U32.AND P1, PT, R13, R177, PT ;  /* 0x000000b10d00720c */ /* 0x000fc40003f24070 */
[----:B------:R-:W-:Y:S01]  /*27f0*/  IABS R175, R11 ;  /* 0x0000000b00af7213 */ /* 0x000fe20000000000 */
[----:B------:R-:W-:Y:S01]  /*2800*/  @!P4 IMAD.MOV R157, RZ, RZ, -R157 ;  /* 0x000000ffff9dc224 */ /* 0x000fe200078e0a9d */
[----:B------:R-:W-:Y:S01]  /*2810*/  ISETP.GE.AND P4, PT, R11, RZ, PT ;  /* 0x000000ff0b00720c */ /* 0x000fe20003f86270 */
[----:B------:R-:W-:Y:S01]  /*2820*/  IMAD.MOV R16, RZ, RZ, -R10 ;  /* 0x000000ffff107224 */ /* 0x000fe200078e0a0a */
[----:B------:R-:W-:Y:S01]  /*2830*/  IABS R171, R24 ;  /* 0x0000001800ab7213 */ /* 0x000fe20000000000 */
[----:B------:R-:W-:Y:S01]  /*2840*/  IMAD.HI.U32 R11, R4, R163, RZ ;  /* 0x000000a3040b7227 */ /* 0x000fe200078e00ff */
[----:B------:R-:W-:-:S03]  /*2850*/  LOP3.LUT R28, R8, 0xa4, RZ, 0xfc, !PT ;  /* 0x000000a4081c7812 */ /* 0x000fc600078efcff */
[----:B------:R-:W-:Y:S01]  /*2860*/  @!P5 IMAD.IADD R159, R159, 0x1, -R13 ;  /* 0x000000019f9fd824 */ /* 0x000fe200078e0a0d */
[----:B------:R-:W-:Y:S01]  /*2870*/  ISETP.GE.AND P5, PT, R22, RZ, PT ;  /* 0x000000ff1600720c */ /* 0x000fe20003fa6270 */
[C---:B------:R-:W-:Y:S01]  /*2880*/  IMAD R161, R13.reuse, R16, R161 ;  /* 0x000000100da17224 */ /* 0x040fe200078e02a1 */
[----:B------:R-:W-:Y:S01]  /*2890*/  IABS R169, R28 ;  /* 0x0000001c00a97213 */ /* 0x000fe20000000000 */
[----:B------:R-:W-:Y:S02]  /*28a0*/  IMAD.MOV R22, RZ, RZ, -R11 ;  /* 0x000000ffff167224 */ /* 0x000fe400078e0a0b */
[----:B------:R-:W-:Y:S01]  /*28b0*/  @!P3 IMAD.MOV R159, RZ, RZ, -R159 ;  /* 0x000000ffff9fb224 */ /* 0x000fe200078e0a9f */
[----:B------:R-:W-:Y:S01]  /*28c0*/  ISETP.GT.U32.AND P3, PT, R13, R161, PT ;  /* 0x000000a10d00720c */ /* 0x000fe20003f64070 */
[----:B------:R-:W-:Y:S02]  /*28d0*/  @!P1 IMAD.IADD R177, R177, 0x1, -R13 ;  /* 0x00000001b1b19824 */ /* 0x000fe400078e0a0d */
[----:B------:R-:W-:Y:S01]  /*28e0*/  IMAD R163, R13, R22, R163 ;  /* 0x000000160da37224 */ /* 0x000fe200078e02a3 */
[----:B------:R-:W-:Y:S01]  /*28f0*/  LOP3.LUT R22, R8, 0x98, RZ, 0xfc, !PT ;  /* 0x0000009808167812 */ /* 0x000fe200078efcff */
[----:B------:R-:W-:-:S02]  /*2900*/  @!P6 IMAD.MOV R177, RZ, RZ, -R177 ;  /* 0x000000ffffb1e224 */ /* 0x000fc400078e0ab1 */
[C---:B------:R-:W-:Y:S01]  /*2910*/  IMAD.HI.U32 R10, R4.reuse, R175, RZ ;  /* 0x000000af040a7227 */ /* 0x040fe200078e00ff */
[----:B------:R-:W-:Y:S02]  /*2920*/  ISETP.GT.U32.AND P6, PT, R13, R163, PT ;  /* 0x000000a30d00720c */ /* 0x000fe40003fc4070 */
[----:B------:R-:W-:Y:S01]  /*2930*/  IABS R165, R22 ;  /* 0x0000001600a57213 */ /* 0x000fe20000000000 */
[----:B------:R-:W-:Y:S02]  /*2940*/  IMAD.MOV R16, RZ, RZ, -R10 ;  /* 0x000000ffff107224 */ /* 0x000fe400078e0a0a */
[----:B------:R-:W-:Y:S02]  /*2950*/  @!P3 IMAD.IADD R161, R161, 0x1, -R13 ;  /* 0x00000001a1a1b824 */ /* 0x000fe400078e0a0d */
[C---:B------:R-:W-:Y:S02]  /*2960*/  IMAD R175, R13.reuse, R16, R175 ;  /* 0x000000100daf7224 */ /* 0x040fe400078e02af */
[----:B------:R-:W-:Y:S01]  /*2970*/  IMAD.HI.U32 R10, R4, R173, RZ ;  /* 0x000000ad040a7227 */ /* 0x000fe200078e00ff */
[----:B------:R-:W-:-:S02]  /*2980*/  ISETP.GT.U32.AND P3, PT, R13, R161, PT ;  /* 0x000000a10d00720c */ /* 0x000fc40003f64070 */
[----:B------:R-:W-:Y:S01]  /*2990*/  ISETP.GT.U32.AND P1, PT, R13, R175, PT ;  /* 0x000000af0d00720c */ /* 0x000fe20003f24070 */
[----:B------:R-:W-:Y:S02]  /*29a0*/  @!P6 IMAD.IADD R163, R163, 0x1, -R13 ;  /* 0x00000001a3a3e824 */ /* 0x000fe400078e0a0d */
[----:B------:R-:W-:Y:S02]  /*29b0*/  IMAD.MOV R10, RZ, RZ, -R10 ;  /* 0x000000ffff0a7224 */ /* 0x000fe400078e0a0a */
[----:B------:R-:W-:Y:S01]  /*29c0*/  IMAD.HI.U32 R11, R4, R171, RZ ;  /* 0x000000ab040b7227 */ /* 0x000fe200078e00ff */
[----:B------:R-:W-:-:S03]  /*29d0*/  ISETP.GT.U32.AND P6, PT, R13, R163, PT ;  /* 0x000000a30d00720c */ /* 0x000fc60003fc4070 */
[----:B------:R-:W-:Y:S02]  /*29e0*/  IMAD R173, R13, R10, R173 ;  /* 0x0000000a0dad7224 */ /* 0x000fe400078e02ad */
[----:B------:R-:W-:Y:S02]  /*29f0*/  IMAD.MOV R16, RZ, RZ, -R11 ;  /* 0x000000ffff107224 */ /* 0x000fe400078e0a0b */
[--C-:B------:R-:W-:Y:S02]  /*2a00*/  @!P1 IMAD.IADD R175, R175, 0x1, -R13.reuse ;  /* 0x00000001afaf9824 */ /* 0x100fe400078e0a0d */
[----:B------:R-:W-:Y:S01]  /*2a10*/  @!P3 IMAD.IADD R161, R161, 0x1, -R13 ;  /* 0x00000001a1a1b824 */ /* 0x000fe200078e0a0d */
[C---:B------:R-:W-:Y:S01]  /*2a20*/  ISETP.GT.U32.AND P3, PT, R13.reuse, R173, PT ;  /* 0x000000ad0d00720c */ /* 0x040fe20003f64070 */
[C---:B------:R-:W-:Y:S01]  /*2a30*/  IMAD R171, R13.reuse, R16, R171 ;  /* 0x000000100dab7224 */ /* 0x040fe200078e02ab */
[----:B------:R-:W-:Y:S01]  /*2a40*/  ISETP.GT.U32.AND P1, PT, R13, R175, PT ;  /* 0x000000af0d00720c */ /* 0x000fe20003f24070 */
[----:B------:R-:W-:-:S02]  /*2a50*/  @!P6 IMAD.IADD R163, R163, 0x1, -R13 ;  /* 0x00000001a3a3e824 */ /* 0x000fc400078e0a0d */
[----:B------:R-:W-:Y:S01]  /*2a60*/  IMAD.HI.U32 R10, R4, R165, RZ ;  /* 0x000000a5040a7227 */ /* 0x000fe200078e00ff */
[----:B------:R-:W-:-:S03]  /*2a70*/  ISETP.GT.U32.AND P6, PT, R13, R171, PT ;  /* 0x000000ab0d00720c */ /* 0x000fc60003fc4070 */
[----:B------:R-:W-:Y:S02]  /*2a80*/  IMAD.MOV R10, RZ, RZ, -R10 ;  /* 0x000000ffff0a7224 */ /* 0x000fe400078e0a0a */
[----:B------:R-:W-:-:S04]  /*2a90*/  IMAD.HI.U32 R11, R4, R169, RZ ;  /* 0x000000a9040b7227 */ /* 0x000fc800078e00ff */
[----:B------:R-:W-:Y:S02]  /*2aa0*/  IMAD R165, R13, R10, R165 ;  /* 0x0000000a0da57224 */ /* 0x000fe400078e02a5 */
[----:B------:R-:W-:Y:S02]  /*2ab0*/  @!P3 IMAD.IADD R173, R173, 0x1, -R13 ;  /* 0x00000001adadb824 */ /* 0x000fe400078e0a0d */
[----:B------:R-:W-:-:S03]  /*2ac0*/  IMAD.HI.U32 R10, R4, R239, RZ ;  /* 0x000000ef040a7227 */ /* 0x000fc600078e00ff */
[----:B------:R-:W-:Y:S01]  /*2ad0*/  ISETP.GT.U32.AND P3, PT, R13, R173, PT ;  /* 0x000000ad0d00720c */ /* 0x000fe20003f64070 */
[--C-:B------:R-:W-:Y:S01]  /*2ae0*/  @!P1 IMAD.IADD R175, R175, 0x1, -R13.reuse ;  /* 0x00000001afaf9824 */ /* 0x100fe200078e0a0d */
[----:B------:R-:W-:Y:S01]  /*2af0*/  ISETP.GT.U32.AND P1, PT, R13, R165, PT ;  /* 0x000000a50d00720c */ /* 0x000fe20003f24070 */
[----:B------:R-:W-:Y:S02]  /*2b00*/  @!P6 IMAD.IADD R171, R171, 0x1, -R13 ;  /* 0x00000001ababe824 */ /* 0x000fe400078e0a0d */
[----:B------:R-:W-:Y:S02]  /*2b10*/  IMAD.MOV R10, RZ, RZ, -R10 ;  /* 0x000000ffff0a7224 */ /* 0x000fe400078e0a0a */
[----:B------:R-:W-:Y:S01]  /*2b20*/  @!P4 IMAD.MOV R175, RZ, RZ, -R175 ;  /* 0x000000ffffafc224 */ /* 0x000fe200078e0aaf */
[C---:B------:R-:W-:Y:S01]  /*2b30*/  ISETP.GT.U32.AND P4, PT, R13.reuse, R171, PT ;  /* 0x000000ab0d00720c */ /* 0x040fe20003f84070 */
[----:B------:R-:W-:Y:S02]  /*2b40*/  IMAD R239, R13, R10, R239 ;  /* 0x0000000a0def7224 */ /* 0x000fe400078e02ef */
[----:B------:R-:W-:-:S04]  /*2b50*/  IMAD.HI.U32 R10, R4, R167, RZ ;  /* 0x000000a7040a7227 */ /* 0x000fc800078e00ff */
[----:B------:R-:W-:Y:S01]  /*2b60*/  IMAD.MOV R16, RZ, RZ, -R11 ;  /* 0x000000ffff107224 */ /* 0x000fe200078e0a0b */
[----:B------:R-:W-:Y:S01]  /*2b70*/  LOP3.LUT R11, R8, 0xac, RZ, 0xfc, !PT ;  /* 0x000000ac080b7812 */ /* 0x000fe200078efcff */
[----:B------:R-:W-:Y:S02]  /*2b80*/  IMAD.MOV R10, RZ, RZ, -R10 ;  /* 0x000000ffff0a7224 */ /* 0x000fe400078e0a0a */
[----:B------:R-:W-:Y:S01]  /*2b90*/  IMAD R169, R13, R16, R169 ;  /* 0x000000100da97224 */ /* 0x000fe200078e02a9 */
[----:B------:R-:W-:Y:S01]  /*2ba0*/  IABS R243, R11 ;  /* 0x0000000b00f37213 */ /* 0x000fe20000000000 */
[----:B------:R-:W-:Y:S01]  /*2bb0*/  @!P3 IMAD.IADD R173, R173, 0x1, -R13 ;  /* 0x00000001adadb824 */ /* 0x000fe200078e0a0d */
[C---:B------:R-:W-:Y:S01]  /*2bc0*/  ISETP.GT.U32.AND P3, PT, R13.reuse, R239, PT ;  /* 0x000000ef0d00720c */ /* 0x040fe20003f64070 */
[C---:B------:R-:W-:Y:S02]  /*2bd0*/  IMAD R167, R13.reuse, R10, R167 ;  /* 0x0000000a0da77224 */ /* 0x040fe400078e02a7 */
[----:B------:R-:W-:Y:S01]  /*2be0*/  @!P5 IMAD.MOV R173, RZ, RZ, -R173 ;  /* 0x000000ffffadd224 */ /* 0x000fe200078e0aad */
[----:B------:R-:W-:Y:S01]  /*2bf0*/  ISETP.GT.U32.AND P5, PT, R13, R169, PT ;  /* 0x000000a90d00720c */ /* 0x000fe20003fa4070 */
[--C-:B------:R-:W-:Y:S01]  /*2c00*/  @!P4 IMAD.IADD R171, R171, 0x1, -R13.reuse ;  /* 0x00000001ababc824 */ /* 0x100fe200078e0a0d */
[----:B------:R-:W-:Y:S01]  /*2c10*/  ISETP.GT.U32.AND P4, PT, R13, R167, PT ;  /* 0x000000a70d00720c */ /* 0x000fe20003f84070 */
[----:B------:R-:W-:Y:S01]  /*2c20*/  @!P1 IMAD.IADD R165, R165, 0x1, -R13 ;  /* 0x00000001a5a59824 */ /* 0x000fe200078e0a0d */
[----:B------:R-:W-:Y:S01]  /*2c30*/  ISETP.GE.AND P1, PT, R24, RZ, PT ;  /* 0x000000ff1800720c */ /* 0x000fe20003f26270 */
[----:B------:R-:W-:Y:S01]  /*2c40*/  @!P2 IMAD.MOV R161, RZ, RZ, -R161 ;  /* 0x000000ffffa1a224 */ /* 0x000fe200078e0aa1 */
[----:B------:R-:W-:Y:S01]  /*2c50*/  ISETP.GE.AND P2, PT, R22, RZ, PT ;  /* 0x000000ff1600720c */ /* 0x000fe20003f46270 */
[----:B------:R-:W-:Y:S01]  /*2c60*/  IMAD.HI.U32 R10, R4, R243, RZ ;  /* 0x000000f3040a7227 */ /* 0x000fe200078e00ff */
[----:B------:R-:W-:-:S02]  /*2c70*/  ISETP.GT.U32.AND P6, PT, R13, R165, PT ;  /* 0x000000a50d00720c */ /* 0x000fc40003fc4070 */
[C---:B------:R-:W-:Y:S01]  /*2c80*/  LOP3.LUT R22, R8.reuse, 0xb0, RZ, 0xfc, !PT ;  /* 0x000000b008167812 */ /* 0x040fe200078efcff */
[--C-:B------:R-:W-:Y:S01]  /*2c90*/  @!P3 IMAD.IADD R239, R239, 0x1, -R13.reuse ;  /* 0x00000001efefb824 */ /* 0x100fe200078e0a0d */
[----:B------:R-:W-:Y:S01]  /*2ca0*/  LOP3.LUT R24, R8, 0xb4, RZ, 0xfc, !PT ;  /* 0x000000b408187812 */ /* 0x000fe200078efcff */
[--C-:B------:R-:W-:Y:S01]  /*2cb0*/  @!P5 IMAD.IADD R169, R169, 0x1, -R13.reuse ;  /* 0x00000001a9a9d824 */ /* 0x100fe200078e0a0d */
[----:B------:R-:W-:Y:S01]  /*2cc0*/  IABS R241, R22 ;  /* 0x0000001600f17213 */ /* 0x000fe20000000000 */
[----:B------:R-:W-:Y:S01]  /*2cd0*/  @!P4 IMAD.IADD R167, R167, 0x1, -R13 ;  /* 0x00000001a7a7c824 */ /* 0x000fe200078e0a0d */
[C---:B------:R-:W-:Y:S01]  /*2ce0*/  ISETP.GT.U32.AND P5, PT, R13.reuse, R239, PT ;  /* 0x000000ef0d00720c */ /* 0x040fe20003fa4070 */
[----:B------:R-:W-:Y:S01]  /*2cf0*/  IMAD.MOV R16, RZ, RZ, -R10 ;  /* 0x000000ffff107224 */ /* 0x000fe200078e0a0a */
[----:B------:R-:W-:Y:S01]  /*2d00*/  IABS R245, R24 ;  /* 0x0000001800f57213 */ /* 0x000fe20000000000 */
[----:B------:R-:W-:Y:S01]  /*2d10*/  IMAD.HI.U32 R10, R4, R241, RZ ;  /* 0x000000f1040a7227 */ /* 0x000fe200078e00ff */
[----:B------:R-:W-:-:S02]  /*2d20*/  ISETP.GT.U32.AND P4, PT, R13, R167, PT ;  /* 0x000000a70d00720c */ /* 0x000fc40003f84070 */
[----:B------:R-:W-:Y:S01]  /*2d30*/  ISETP.GE.AND P3, PT, R30, RZ, PT ;  /* 0x000000ff1e00720c */ /* 0x000fe20003f66270 */
[----:B------:R-:W-:Y:S01]  /*2d40*/  @!P6 IMAD.IADD R165, R165, 0x1, -R13 ;  /* 0x00000001a5a5e824 */ /* 0x000fe200078e0a0d */
[----:B------:R-:W-:Y:S01]  /*2d50*/  ISETP.GE.AND P6, PT, R28, RZ, PT ;  /* 0x000000ff1c00720c */ /* 0x000fe20003fc6270 */
[C---:B------:R-:W-:Y:S01]  /*2d60*/  IMAD R243, R13.reuse, R16, R243 ;  /* 0x000000100df37224 */ /* 0x040fe200078e02f3 */
[C---:B------:R-:W-:Y:S01]  /*2d70*/  LOP3.LUT R28, R8.reuse, 0xbc, RZ, 0xfc, !PT ;  /* 0x000000bc081c7812 */ /* 0x040fe200078efcff */
[----:B------:R-:W-:Y:S01]  /*2d80*/  IMAD.MOV R10, RZ, RZ, -R10 ;  /* 0x000000ffff0a7224 */ /* 0x000fe200078e0a0a */
[----:B------:R-:W-:Y:S01]  /*2d90*/  LOP3.LUT R30, R8, 0xc0, RZ, 0xfc, !PT ;  /* 0x000000c0081e7812 */ /* 0x000fe200078efcff */
[----:B------:R-:W-:Y:S01]  /*2da0*/  @!P2 IMAD.MOV R165, RZ, RZ, -R165 ;  /* 0x000000ffffa5a224 */ /* 0x000fe200078e0aa5 */
[----:B------:R-:W-:Y:S01]  /*2db0*/  ISETP.GT.U32.AND P2, PT, R13, R169, PT ;  /* 0x000000a90d00720c */ /* 0x000fe20003f44070 */
[----:B------:R-:W-:Y:S01]  /*2dc0*/  @!P5 IMAD.IADD R239, R239, 0x1, -R13 ;  /* 0x00000001efefd824 */ /* 0x000fe200078e0a0d */
[C---:B------:R-:W-:Y:S01]  /*2dd0*/  ISETP.GT.U32.AND P5, PT, R13.reuse, R243, PT ;  /* 0x000000f30d00720c */ /* 0x040fe20003fa4070 */
[----:B------:R-:W-:Y:S01]  /*2de0*/  IMAD R241, R13, R10, R241 ;  /* 0x0000000a0df17224 */ /* 0x000fe200078e02f1 */
[----:B------:R-:W-:Y:S01]  /*2df0*/  IABS R249, R28 ;  /* 0x0000001c00f97213 */ /* 0x000fe20000000000 */
[----:B------:R-:W-:Y:S01]  /*2e00*/  @!P0 IMAD.MOV R163, RZ, RZ, -R163 ;  /* 0x000000ffffa38224 */ /* 0x000fe200078e0aa3 */
[----:B------:R-:W-:Y:S01]  /*2e10*/  ISETP.GE.AND P0, PT, R26, RZ, PT ;  /* 0x000000ff1a00720c */ /* 0x000fe20003f06270 */
[----:B------:R-:W-:Y:S01]  /*2e20*/  @!P4 IMAD.IADD R167, R167, 0x1, -R13 ;  /* 0x00000001a7a7c824 */ /* 0x000fe200078e0a0d */
[----:B------:R-:W-:Y:S01]  /*2e30*/  LOP3.LUT R26, R8, 0xb8, RZ, 0xfc, !PT ;  /* 0x000000b8081a7812 */ /* 0x000fe200078efcff */
[----:B------:R-:W-:Y:S01]  /*2e40*/  IMAD.HI.U32 R10, R4, R245, RZ ;  /* 0x000000f5040a7227 */ /* 0x000fe200078e00ff */
[----:B------:R-:W-:-:S02]  /*2e50*/  ISETP.GT.U32.AND P4, PT, R13, R241, PT ;  /* 0x000000f10d00720c */ /* 0x000fc40003f84070 */
[----:B------:R-:W-:Y:S01]  /*2e60*/  IABS R247, R26 ;  /* 0x0000001a00f77213 */ /* 0x000fe20000000000 */
[--C-:B------:R-:W-:Y:S01]  /*2e70*/  @!P2 IMAD.IADD R169, R169, 0x1, -R13.reuse ;  /* 0x00000001a9a9a824 */ /* 0x100fe200078e0a0d */
[----:B------:R-:W-:Y:S01]  /*2e80*/  ISETP.GE.AND P2, PT, R11, RZ, PT ;  /* 0x000000ff0b00720c */ /* 0x000fe20003f46270 */
[----:B------:R-:W-:Y:S01]  /*2e90*/  @!P5 IMAD.IADD R243, R243, 0x1, -R13 ;  /* 0x00000001f3f3d824 */ /* 0x000fe200078e0a0d */
[----:B------:R-:W-:Y:S01]  /*2ea0*/  IABS R251, R30 ;  /* 0x0000001e00fb7213 */ /* 0x000fe20000000000 */
[----:B------:R-:W-:Y:S01]  /*2eb0*/  IMAD.HI.U32 R11, R4, R247, RZ ;  /* 0x000000f7040b7227 */ /* 0x000fe200078e00ff */
[----:B------:R-:W-:-:S03]  /*2ec0*/  ISETP.GE.AND P5, PT, R22, RZ, PT ;  /* 0x000000ff1600720c */ /* 0x000fc60003fa6270 */
[----:B------:R-:W-:Y:S02]  /*2ed0*/  IMAD.MOV R16, RZ, RZ, -R11 ;  /* 0x000000ffff107224 */ /* 0x000fe400078e0a0b */
[----:B------:R-:W-:Y:S01]  /*2ee0*/  @!P4 IMAD.IADD R241, R241, 0x1, -R13 ;  /* 0x00000001f1f1c824 */ /* 0x000fe200078e0a0d */
[C---:B------:R-:W-:Y:S01]  /*2ef0*/  ISETP.GT.U32.AND P4, PT, R13.reuse, R243, PT ;  /* 0x000000f30d00720c */ /* 0x040fe20003f84070 */
[----:B------:R-:W-:Y:S02]  /*2f00*/  IMAD.MOV R10, RZ, RZ, -R10 ;  /* 0x000000ffff0a7224 */ /* 0x000fe400078e0a0a */
[C---:B------:R-:W-:Y:S02]  /*2f10*/  IMAD R247, R13.reuse, R16, R247 ;  /* 0x000000100df77224 */ /* 0x040fe400078e02f7 */
[----:B------:R-:W-:Y:S01]  /*2f20*/  @!P0 IMAD.MOV R239, RZ, RZ, -R239 ;  /* 0x000000ffffef8224 */ /* 0x000fe200078e0aef */
[C---:B------:R-:W-:Y:S01]  /*2f30*/  ISETP.GT.U32.AND P0, PT, R13.reuse, R241, PT ;  /* 0x000000f10d00720c */ /* 0x040fe20003f04070 */
[----:B------:R-:W-:-:S02]  /*2f40*/  IMAD R245, R13, R10, R245 ;  /* 0x0000000a0df57224 */ /* 0x000fc400078e02f5 */
[----:B------:R-:W-:-:S04]  /*2f50*/  IMAD.HI.U32 R10, R4, R249, RZ ;  /* 0x000000f9040a7227 */ /* 0x000fc800078e00ff */
[----:B------:R-:W-:Y:S01]  /*2f60*/  @!P6 IMAD.MOV R169, RZ, RZ, -R169 ;  /* 0x000000ffffa9e224 */ /* 0x000fe200078e0aa9 */
[----:B------:R-:W-:Y:S01]  /*2f70*/  ISETP.GT.U32.AND P6, PT, R13, R247, PT ;  /* 0x000000f70d00720c */ /* 0x000fe20003fc4070 */
[----:B------:R-:W-:-:S04]  /*2f80*/  IMAD.HI.U32 R11, R4, R251, RZ ;  /* 0x000000fb040b7227 */ /* 0x000fc800078e00ff */
[----:B------:R-:W-:Y:S02]  /*2f90*/  IMAD.MOV R10, RZ, RZ, -R10 ;  /* 0x000000ffff0a7224 */ /* 0x000fe400078e0a0a */
[----:B------:R-:W-:Y:S01]  /*2fa0*/  @!P4 IMAD.IADD R243, R243, 0x1, -R13 ;  /* 0x00000001f3f3c824 */ /* 0x000fe200078e0a0d */
[----:B------:R-:W-:Y:S01]  /*2fb0*/  ISETP.GE.AND P4, PT, R26, RZ, PT ;  /* 0x000000ff1a00720c */ /* 0x000fe20003f86270 */
[----:B------:R-:W-:Y:S01]  /*2fc0*/  IMAD.MOV R16, RZ, RZ, -R11 ;  /* 0x000000ffff107224 */ /* 0x000fe200078e0a0b */
[C---:B------:R-:W-:Y:S01]  /*2fd0*/  LOP3.LUT R11, R8.reuse, 0xc4, RZ, 0xfc, !PT ;  /* 0x000000c4080b7812 */ /* 0x040fe200078efcff */
[----:B------:R-:W-:Y:S02]  /*2fe0*/  IMAD R249, R13, R10, R249 ;  /* 0x0000000a0df97224 */ /* 0x000fe400078e02f9 */
[----:B------:R-:W-:Y:S01]  /*2ff0*/  @!P0 IMAD.IADD R241, R241, 0x1, -R13 ;  /* 0x00000001f1f18824 */ /* 0x000fe200078e0a0d */
[----:B------:R-:W-:Y:S01]  /*3000*/  IABS R22, R11 ;  /* 0x0000000b00167213 */ /* 0x000fe20000000000 */
[C---:B------:R-:W-:Y:S01]  /*3010*/  IMAD R251, R13.reuse, R16, R251 ;  /* 0x000000100dfb7224 */ /* 0x040fe200078e02fb */
[----:B------:R-:W-:Y:S01]  /*3020*/  LOP3.LUT R16, R8, 0xc8, RZ, 0xfc, !PT ;  /* 0x000000c808107812 */ /* 0x000fe200078efcff */
[----:B------:R-:W-:Y:S01]  /*3030*/  @!P2 IMAD.MOV R243, RZ, RZ, -R243 ;  /* 0x000000fffff3a224 */ /* 0x000fe200078e0af3 */
[----:B------:R-:W-:Y:S01]  /*3040*/  ISETP.GT.U32.AND P2, PT, R13, R249, PT ;  /* 0x000000f90d00720c */ /* 0x000fe20003f44070 */
[----:B------:R-:W-:Y:S01]  /*3050*/  @!P6 IMAD.IADD R247, R247, 0x1, -R13 ;  /* 0x00000001f7f7e824 */ /* 0x000fe200078e0a0d */
[----:B------:R-:W-:Y:S01]  /*3060*/  IABS R160, R16 ;  /* 0x0000001000a07213 */ /* 0x000fe20000000000 */
[----:B------:R-:W-:Y:S01]  /*3070*/  @!P5 IMAD.MOV R241, RZ, RZ, -R241 ;  /* 0x000000fffff1d224 */ /* 0x000fe200078e0af1 */
[C---:B------:R-:W-:Y:S01]  /*3080*/  ISETP.GT.U32.AND P5, PT, R13.reuse, R251, PT ;  /* 0x000000fb0d00720c */ /* 0x040fe20003fa4070 */
[----:B------:R-:W-:Y:S01]  /*3090*/  @!P1 IMAD.MOV R171, RZ, RZ, -R171 ;  /* 0x000000ffffab9224 */ /* 0x000fe200078e0aab */
[C---:B------:R-:W-:Y:S01]  /*30a0*/  ISETP.GT.U32.AND P1, PT, R13.reuse, R245, PT ;  /* 0x000000f50d00720c */ /* 0x040fe20003f24070 */
[----:B------:R-:W-:Y:S01]  /*30b0*/  IMAD.HI.U32 R10, R4, R22, RZ ;  /* 0x00000016040a7227 */ /* 0x000fe200078e00ff */
[----:B------:R-:W-:-:S02]  /*30c0*/  ISETP.GT.U32.AND P6, PT, R13, R247, PT ;  /* 0x000000f70d00720c */ /* 0x000fc40003fc4070 */
[----:B------:R-:W-:Y:S01]  /*30d0*/  ISETP.GE.AND P0, PT, R28, RZ, PT ;  /* 0x000000ff1c00720c */ /* 0x000fe20003f06270 */
[----:B------:R-:W-:Y:S01]  /*30e0*/  IMAD.MOV R10, RZ, RZ, -R10 ;  /* 0x000000ffff0a7224 */ /* 0x000fe200078e0a0a */
[----:B------:R-:W-:Y:S01]  /*30f0*/  LOP3.LUT R28, R8, 0xcc, RZ, 0xfc, !PT ;  /* 0x000000cc081c7812 */ /* 0x000fe200078efcff */
[----:B------:R-:W-:Y:S02]  /*3100*/  @!P2 IMAD.IADD R249, R249, 0x1, -R13 ;  /* 0x00000001f9f9a824 */ /* 0x000fe400078e0a0d */
[----:B------:R-:W-:Y:S01]  /*3110*/  @!P3 IMAD.MOV R167, RZ, RZ, -R167 ;  /* 0x000000ffffa7b224 */ /* 0x000fe200078e0aa7 */
[----:B------:R-:W-:Y:S01]  /*3120*/  ISETP.GE.AND P3, PT, R24, RZ, PT ;  /* 0x000000ff1800720c */ /* 0x000fe20003f66270 */
[--C-:B------:R-:W-:Y:S01]  /*3130*/  @!P5 IMAD.IADD R251, R251, 0x1, -R13.reuse ;  /* 0x00000001fbfbd824 */ /* 0x100fe200078e0a0d */
[----:B------:R-:W-:Y:S01]  /*3140*/  ISETP.GT.U32.AND P2, PT, R13, R249, PT ;  /* 0x000000f90d00720c */ /* 0x000fe20003f44070 */
[--C-:B------:R-:W-:Y:S01]  /*3150*/  @!P1 IMAD.IADD R245, R245, 0x1, -R13.reuse ;  /* 0x00000001f5f59824 */ /* 0x100fe200078e0a0d */
[----:B------:R-:W-:Y:S01]  /*3160*/  IABS R24, R28 ;  /* 0x0000001c00187213 */ /* 0x000fe20000000000 */
[----:B------:R-:W-:Y:S01]  /*3170*/  @!P6 IMAD.IADD R247, R247, 0x1, -R13 ;  /* 0x00000001f7f7e824 */ /* 0x000fe200078e0a0d */
[----:B------:R-:W-:Y:S01]  /*3180*/  ISETP.GE.AND P6, PT, R11, RZ, PT ;  /* 0x000000ff0b00720c */ /* 0x000fe20003fc6270 */
[----:B------:R-:W-:Y:S01]  /*3190*/  IMAD.HI.U32 R11, R4, R160, RZ ;  /* 0x000000a0040b7227 */ /* 0x000fe200078e00ff */
[----:B------:R-:W-:-:S02]  /*31a0*/  ISETP.GT.U32.AND P5, PT, R13, R251, PT ;  /* 0x000000fb0d00720c */ /* 0x000fc40003fa4070 */
[C---:B------:R-:W-:Y:S01]  /*31b0*/  ISETP.GT.U32.AND P1, PT, R13.reuse, R245, PT ;  /* 0x000000f50d00720c */ /* 0x040fe20003f24070 */
[----:B------:R-:W-:Y:S02]  /*31c0*/  IMAD.MOV R11, RZ, RZ, -R11 ;  /* 0x000000ffff0b7224 */ /* 0x000fe400078e0a0b */
[C---:B------:R-:W-:Y:S02]  /*31d0*/  IMAD R22, R13.reuse, R10, R22 ;  /* 0x0000000a0d167224 */ /* 0x040fe400078e0216 */
[----:B------:R-:W-:Y:S02]  /*31e0*/  IMAD R160, R13, R11, R160 ;  /* 0x0000000b0da07224 */ /* 0x000fe400078e02a0 */
[----:B------:R-:W-:Y:S01]  /*31f0*/  @!P2 IMAD.IADD R249, R249, 0x1, -R13 ;  /* 0x00000001f9f9a824 */ /* 0x000fe200078e0a0d */
[----:B------:R-:W-:Y:S01]  /*3200*/  ISETP.GT.U32.AND P2, PT, R13, R22, PT ;  /* 0x000000160d00720c */ /* 0x000fe20003f44070 */
[----:B------:R-:W-:-:S04]  /*3210*/  IMAD.HI.U32 R10, R4, R24, RZ ;  /* 0x00000018040a7227 */ /* 0x000fc800078e00ff */
[--C-:B------:R-:W-:Y:S01]  /*3220*/  @!P5 IMAD.IADD R251, R251, 0x1, -R13.reuse ;  /* 0x00000001fbfbd824 */ /* 0x100fe200078e0a0d */
[----:B------:R-:W-:Y:S01]  /*3230*/  ISETP.GT.U32.AND P5, PT, R13, R160, PT ;  /* 0x000000a00d00720c */ /* 0x000fe20003fa4070 */
[----:B------:R-:W-:Y:S01]  /*3240*/  @!P1 IMAD.IADD R245, R245, 0x1, -R13 ;  /* 0x00000001f5f59824 */ /* 0x000fe200078e0a0d */
[----:B------:R-:W-:Y:S01]  /*3250*/  ISETP.GE.AND P1, PT, R30, RZ, PT ;  /* 0x000000ff1e00720c */ /* 0x000fe20003f26270 */
[----:B------:R-:W-:Y:S01]  /*3260*/  IMAD.MOV R10, RZ, RZ, -R10 ;  /* 0x000000ffff0a7224 */ /* 0x000fe200078e0a0a */
[----:B------:R-:W-:Y:S01]  /*3270*/  LOP3.LUT R30, R8, 0xd4, RZ, 0xfc, !PT ;  /* 0x000000d4081e7812 */ /* 0x000fe200078efcff */
[----:B------:R-:W-:Y:S01]  /*3280*/  @!P3 IMAD.MOV R245, RZ, RZ, -R245 ;  /* 0x000000fffff5b224 */ /* 0x000fe200078e0af5 */
[----:B------:R-:W-:Y:S01]  /*3290*/  ISETP.GE.AND P3, PT, R16, RZ, PT ;  /* 0x000000ff1000720c */ /* 0x000fe20003f66270 */
[----:B------:R-:W-:Y:S01]  /*32a0*/  @!P2 IMAD.IADD R22, R22, 0x1, -R13 ;  /* 0x000000011616a824 */ /* 0x000fe200078e0a0d */
[----:B------:R-:W-:Y:S01]  /*32b0*/  LOP3.LUT R16, R8, 0xd0, RZ, 0xfc, !PT ;  /* 0x000000d008107812 */ /* 0x000fe200078efcff */
[C---:B------:R-:W-:Y:S01]  /*32c0*/  IMAD R24, R13.reuse, R10, R24 ;  /* 0x0000000a0d187224 */ /* 0x040fe200078e0218 */
[----:B------:R-:W-:Y:S01]  /*32d0*/  IABS R26, R30 ;  /* 0x0000001e001a7213 */ /* 0x000fe20000000000 */
[----:B------:R-:W-:Y:S01]  /*32e0*/  @!P4 IMAD.MOV R247, RZ, RZ, -R247 ;  /* 0x000000fffff7c224 */ /* 0x000fe200078e0af7 */
[----:B------:R-:W-:Y:S01]  /*32f0*/  IABS R158, R16 ;  /* 0x00000010009e7213 */ /* 0x000fe20000000000 */
[----:B------:R-:W-:Y:S01]  /*3300*/  @!P5 IMAD.IADD R160, R160, 0x1, -R13 ;  /* 0x00000001a0a0d824 */ /* 0x000fe200078e0a0d */
[C---:B------:R-:W-:Y:S01]  /*3310*/  ISETP.GT.U32.AND P5, PT, R13.reuse, R22, PT ;  /* 0x000000160d00720c */ /* 0x040fe20003fa4070 */
[----:B------:R-:W-:Y:S01]  /*3320*/  IMAD.HI.U32 R11, R4, R26, RZ ;  /* 0x0000001a040b7227 */ /* 0x000fe200078e00ff */
[----:B------:R-:W-:-:S02]  /*3330*/  ISETP.GT.U32.AND P2, PT, R13, R24, PT ;  /* 0x000000180d00720c */ /* 0x000fc40003f44070 */
[----:B------:R-:W-:Y:S01]  /*3340*/  ISETP.GE.AND P4, PT, R28, RZ, PT ;  /* 0x000000ff1c00720c */ /* 0x000fe20003f86270 */
[----:B------:R-:W-:Y:S01]  /*3350*/  IMAD.HI.U32 R10, R4, R158, RZ ;  /* 0x0000009e040a7227 */ /* 0x000fe200078e00ff */
[----:B------:R-:W-:-:S03]  /*3360*/  IABS R28, R42 ;  /* 0x0000002a001c7213 */ /* 0x000fc60000000000 */
[----:B------:R-:W-:Y:S02]  /*3370*/  IMAD.MOV R10, RZ, RZ, -R10 ;  /* 0x000000ffff0a7224 */ /* 0x000fe400078e0a0a */
[----:B------:R-:W-:Y:S02]  /*3380*/  IMAD.MOV R11, RZ, RZ, -R11 ;  /* 0x000000ffff0b7224 */ /* 0x000fe400078e0a0b */
[C---:B------:R-:W-:Y:S02]  /*3390*/  IMAD R158, R13.reuse, R10, R158 ;  /* 0x0000000a0d9e7224 */ /* 0x040fe400078e029e */
[----:B------:R-:W-:Y:S02]  /*33a0*/  @!P5 IMAD.IADD R22, R22, 0x1, -R13 ;  /* 0x000000011616d824 */ /* 0x000fe400078e0a0d */
[----:B------:R-:W-:Y:S01]  /*33b0*/  IMAD.HI.U32 R10, R4, R156, RZ ;  /* 0x0000009c040a7227 */ /* 0x000fe200078e00ff */
[----:B------:R-:W-:-:S03]  /*33c0*/  ISETP.GT.U32.AND P5, PT, R13, R158, PT ;  /* 0x0000009e0d00720c */ /* 0x000fc60003fa4070 */
[----:B------:R-:W-:Y:S02]  /*33d0*/  IMAD.MOV R10, RZ, RZ, -R10 ;  /* 0x000000ffff0a7224 */ /* 0x000fe400078e0a0a */
[C---:B------:R-:W-:Y:S02]  /*33e0*/  IMAD R26, R13.reuse, R11, R26 ;  /* 0x0000000b0d1a7224 */ /* 0x040fe400078e021a */
[C---:B------:R-:W-:Y:S02]  /*33f0*/  IMAD R156, R13.reuse, R10, R156 ;  /* 0x0000000a0d9c7224 */ /* 0x040fe400078e029c */
[----:B------:R-:W-:Y:S01]  /*3400*/  @!P6 IMAD.MOV R22, RZ, RZ, -R22 ;  /* 0x000000ffff16e224 */ /* 0x000fe200078e0a16 */
[----:B------:R-:W-:Y:S01]  /*3410*/  ISETP.GT.U32.AND P6, PT, R13, R26, PT ;  /* 0x0000001a0d00720c */ /* 0x000fe20003fc4070 */
[----:B------:R-:W-:-:S04]  /*3420*/  IMAD.HI.U32 R11, R4, R28, RZ ;  /* 0x0000001c040b7227 */ /* 0x000fc800078e00ff */
[----:B------:R-:W-:Y:S01]  /*3430*/  @!P5 IMAD.IADD R158, R158, 0x1, -R13 ;  /* 0x000000019e9ed824 */ /* 0x000fe200078e0a0d */
[C---:B------:R-:W-:Y:S01]  /*3440*/  ISETP.GT.U32.AND P5, PT, R13.reuse, R156, PT ;  /* 0x0000009c0d00720c */ /* 0x040fe20003fa4070 */
[----:B------:R-:W-:Y:S01]  /*3450*/  @!P0 IMAD.MOV R249, RZ, RZ, -R249 ;  /* 0x000000fffff98224 */ /* 0x000fe200078e0af9 */
[----:B------:R-:W-:Y:S01]  /*3460*/  ISETP.GT.U32.AND P0, PT, R13, R160, PT ;  /* 0x000000a00d00720c */ /* 0x000fe20003f04070 */
[----:B------:R-:W-:Y:S02]  /*3470*/  IMAD.MOV R11, RZ, RZ, -R11 ;  /* 0x000000ffff0b7224 */ /* 0x000fe400078e0a0b */
[----:B------:R-:W-:-:S04]  /*3480*/  IMAD.HI.U32 R10, R4, R154, RZ ;  /* 0x0000009a040a7227 */ /* 0x000fc800078e00ff */
[--C-:B------:R-:W-:Y:S01]  /*3490*/  @!P6 IMAD.IADD R26, R26, 0x1, -R13.reuse ;  /* 0x000000011a1ae824 */ /* 0x100fe200078e0a0d */
[C---:B------:R-:W-:Y:S01]  /*34a0*/  ISETP.GT.U32.AND P6, PT, R13.reuse, R158, PT ;  /* 0x0000009e0d00720c */ /* 0x040fe20003fc4070 */
[--C-:B------:R-:W-:Y:S02]  /*34b0*/  @!P2 IMAD.IADD R24, R24, 0x1, -R13.reuse ;  /* 0x000000011818a824 */ /* 0x100fe400078e0a0d */
[--C-:B------:R-:W-:Y:S02]  /*34c0*/  @!P5 IMAD.IADD R156, R156, 0x1, -R13.reuse ;  /* 0x000000019c9cd824 */ /* 0x100fe400078e0a0d */
[C---:B------:R-:W-:Y:S01]  /*34d0*/  IMAD R28, R13.reuse, R11, R28 ;  /* 0x0000000b0d1c7224 */ /* 0x040fe200078e021c */
[C---:B------:R-:W-:Y:S01]  /*34e0*/  ISETP.GT.U32.AND P2, PT, R13.reuse, R24, PT ;  /* 0x000000180d00720c */ /* 0x040fe20003f44070 */
[----:B------:R-:W-:Y:S01]  /*34f0*/  IMAD.MOV R10, RZ, RZ, -R10 ;  /* 0x000000ffff0a7224 */ /* 0x000fe200078e0a0a */
[C---:B------:R-:W-:Y:S01]  /*3500*/  ISETP.GT.U32.AND P5, PT, R13.reuse, R156, PT ;  /* 0x0000009c0d00720c */ /* 0x040fe20003fa4070 */
[--C-:B------:R-:W-:Y:S01]  /*3510*/  @!P0 IMAD.IADD R160, R160, 0x1, -R13.reuse ;  /* 0x00000001a0a08824 */ /* 0x100fe200078e0a0d */
[----:B------:R-:W-:Y:S01]  /*3520*/  ISETP.GE.AND P0, PT, R30, RZ, PT ;  /* 0x000000ff1e00720c */ /* 0x000fe20003f06270 */
[C---:B------:R-:W-:Y:S01]  /*3530*/  IMAD R154, R13.reuse, R10, R154 ;  /* 0x0000000a0d9a7224 */ /* 0x040fe200078e029a */
[----:B------:R-:W-:Y:S01]  /*3540*/  IABS R30, R56 ;  /* 0x00000038001e7213 */ /* 0x000fe20000000000 */
[----:B------:R-:W-:Y:S01]  /*3550*/  @!P6 IMAD.IADD R158, R158, 0x1, -R13 ;  /* 0x000000019e9ee824 */ /* 0x000fe200078e0a0d */
[C---:B------:R-:W-:Y:S01]  /*3560*/  ISETP.GT.U32.AND P6, PT, R13.reuse, R28, PT ;  /* 0x0000001c0d00720c */ /* 0x040fe20003fc4070 */
[----:B------:R-:W-:Y:S01]  /*3570*/  @!P3 IMAD.MOV R160, RZ, RZ, -R160 ;  /* 0x000000ffffa0b224 */ /* 0x000fe200078e0aa0 */
[C---:B------:R-:W-:Y:S01]  /*3580*/  ISETP.GT.U32.AND P3, PT, R13.reuse, R26, PT ;  /* 0x0000001a0d00720c */ /* 0x040fe20003f64070 */
[----:B------:R-:W-:Y:S01]  /*3590*/  @!P1 IMAD.MOV R251, RZ, RZ, -R251 ;  /* 0x000000fffffb9224 */ /* 0x000fe200078e0afb */
[----:B------:R-:W-:Y:S01]  /*35a0*/  ISETP.GE.AND P1, PT, R16, RZ, PT ;  /* 0x000000ff1000720c */ /* 0x000fe20003f26270 */
[--C-:B------:R-:W-:Y:S01]  /*35b0*/  @!P2 IMAD.IADD R24, R24, 0x1, -R13.reuse ;  /* 0x000000011818a824 */ /* 0x100fe200078e0a0d */
[----:B------:R-:W-:Y:S01]  /*35c0*/  ISETP.GE.AND P2, PT, R40, RZ, PT ;  /* 0x000000ff2800720c */ /* 0x000fe20003f46270 */
[----:B------:R-:W-:Y:S01]  /*35d0*/  @!P5 IMAD.IADD R156, R156, 0x1, -R13 ;  /* 0x000000019c9cd824 */ /* 0x000fe200078e0a0d */
[----:B------:R-:W-:Y:S01]  /*35e0*/  ISETP.GT.U32.AND P5, PT, R13, R154, PT ;  /* 0x0000009a0d00720c */ /* 0x000fe20003fa4070 */
[----:B------:R-:W-:Y:S01]  /*35f0*/  IMAD.HI.U32 R10, R4, R30, RZ ;  /* 0x0000001e040a7227 */ /* 0x000fe200078e00ff */
[----:B------:R-:W-:-:S03]  /*3600*/  IABS R40, R60 ;  /* 0x0000003c00287213 */ /* 0x000fc60000000000 */
[----:B------:R-:W-:Y:S01]  /*3610*/  @!P6 IMAD.IADD R28, R28, 0x1, -R13 ;  /* 0x000000011c1ce824 */ /* 0x000fe200078e0a0d */
[----:B------:R-:W-:Y:S01]  /*3620*/  ISETP.GE.AND P6, PT, R54, RZ, PT ;  /* 0x000000ff3600720c */ /* 0x000fe20003fc6270 */
[----:B------:R-:W-:Y:S01]  /*3630*/  IMAD.HI.U32 R11, R4, R152, RZ ;  /* 0x00000098040b7227 */ /* 0x000fe200078e00ff */
[----:B------:R-:W-:-:S03]  /*3640*/  LOP3.LUT R54, R8, 0xf0, RZ, 0xfc, !PT ;  /* 0x000000f008367812 */ /* 0x000fc600078efcff */
[----:B------:R-:W-:Y:S01]  /*3650*/  IMAD.HI.U32 R16, R4, R40, RZ ;  /* 0x0000002804107227 */ /* 0x000fe200078e00ff */
[----:B------:R-:W-:-:S03]  /*3660*/  IABS R150, R54 ;  /* 0x0000003600967213 */ /* 0x000fc60000000000 */
[----:B------:R-:W-:Y:S01]  /*3670*/  @!P5 IMAD.IADD R154, R154, 0x1, -R13 ;  /* 0x000000019a9ad824 */ /* 0x000fe200078e0a0d */
[C---:B------:R-:W-:Y:S01]  /*3680*/  ISETP.GT.U32.AND P5, PT, R13.reuse, R28, PT ;  /* 0x0000001c0d00720c */ /* 0x040fe20003fa4070 */
[----:B------:R-:W-:Y:S02]  /*3690*/  IMAD.MOV R10, RZ, RZ, -R10 ;  /* 0x000000ffff0a7224 */ /* 0x000fe400078e0a0a */
[----:B------:R-:W-:Y:S02]  /*36a0*/  IMAD.MOV R11, RZ, RZ, -R11 ;  /* 0x000000ffff0b7224 */ /* 0x000fe400078e0a0b */
[----:B------:R-:W-:Y:S01]  /*36b0*/  @!P3 IMAD.IADD R26, R26, 0x1, -R13 ;  /* 0x000000011a1ab824 */ /* 0x000fe200078e0a0d */
[----:B------:R-:W-:Y:S01]  /*36c0*/  ISETP.GE.AND P3, PT, R42, RZ, PT ;  /* 0x000000ff2a00720c */ /* 0x000fe20003f66270 */
[----:B------:R-:W-:Y:S02]  /*36d0*/  IMAD.MOV R16, RZ, RZ, -R16 ;  /* 0x000000ffff107224 */ /* 0x000fe400078e0a10 */
[----:B------:R-:W-:-:S02]  /*36e0*/  IMAD R30, R13, R10, R30 ;  /* 0x0000000a0d1e7224 */ /* 0x000fc400078e021e */
[C---:B------:R-:W-:Y:S02]  /*36f0*/  IMAD R152, R13.reuse, R11, R152 ;  /* 0x0000000b0d987224 */ /* 0x040fe400078e0298 */
[C---:B------:R-:W-:Y:S01]  /*3700*/  IMAD R40, R13.reuse, R16, R40 ;  /* 0x000000100d287224 */ /* 0x040fe200078e0228 */
[----:B------:R-:W-:Y:S01]  /*3710*/  LOP3.LUT R16, R8, 0xf4, RZ, 0xfc, !PT ;  /* 0x000000f408107812 */ /* 0x000fe200078efcff */
[----:B------:R-:W-:Y:S01]  /*3720*/  @!P4 IMAD.MOV R24, RZ, RZ, -R24 ;  /* 0x000000ffff18c224 */ /* 0x000fe200078e0a18 */
[C---:B------:R-:W-:Y:S01]  /*3730*/  ISETP.GT.U32.AND P4, PT, R13.reuse, R30, PT ;  /* 0x0000001e0d00720c */ /* 0x040fe20003f84070 */
[----:B------:R-:W-:Y:S01]  /*3740*/  @!P0 IMAD.MOV R26, RZ, RZ, -R26 ;  /* 0x000000ffff1a8224 */ /* 0x000fe200078e0a1a */
[C---:B------:R-:W-:Y:S01]  /*3750*/  ISETP.GT.U32.AND P0, PT, R13.reuse, R152, PT ;  /* 0x000000980d00720c */ /* 0x040fe20003f04070 */
[----:B------:R-:W-:Y:S01]  /*3760*/  @!P1 IMAD.MOV R158, RZ, RZ, -R158 ;  /* 0x000000ffff9e9224 */ /* 0x000fe200078e0a9e */
[C---:B------:R-:W-:Y:S01]  /*3770*/  ISETP.GT.U32.AND P1, PT, R13.reuse, R154, PT ;  /* 0x0000009a0d00720c */ /* 0x040fe20003f24070 */
[----:B------:R-:W-:Y:S01]  /*3780*/  @!P5 IMAD.IADD R28, R28, 0x1, -R13 ;  /* 0x000000011c1cd824 */ /* 0x000fe200078e0a0d */
[----:B------:R-:W-:Y:S01]  /*3790*/  ISETP.GT.U32.AND P5, PT, R13, R40, PT ;  /* 0x000000280d00720c */ /* 0x000fe20003fa4070 */
[----:B------:R-:W-:Y:S01]  /*37a0*/  IMAD.HI.U32 R10, R4, R150, RZ ;  /* 0x00000096040a7227 */ /* 0x000fe200078e00ff */
[----:B------:R-:W-:-:S03]  /*37b0*/  IABS R42, R16 ;  /* 0x00000010002a7213 */ /* 0x000fc60000000000 */
[----:B------:R-:W-:Y:S02]  /*37c0*/  IMAD.MOV R11, RZ, RZ, -R10 ;  /* 0x000000ffff0b7224 */ /* 0x000fe400078e0a0a */
[--C-:B------:R-:W-:Y:S01]  /*37d0*/  @!P4 IMAD.IADD R30, R30, 0x1, -R13.reuse ;  /* 0x000000011e1ec824 */ /* 0x100fe200078e0a0d */
[----:B------:R-:W-:Y:S01]  /*37e0*/  ISETP.GE.AND P4, PT, R60, RZ, PT ;  /* 0x000000ff3c00720c */ /* 0x000fe20003f86270 */
[--C-:B------:R-:W-:Y:S01]  /*37f0*/  @!P0 IMAD.IADD R152, R152, 0x1, -R13.reuse ;  /* 0x0000000198988824 */ /* 0x100fe200078e0a0d */
[----:B------:R-:W-:Y:S01]  /*3800*/  LOP3.LUT R60, R8, 0x118, RZ, 0xfc, !PT ;  /* 0x00000118083c7812 */ /* 0x000fe200078efcff */
[--C-:B------:R-:W-:Y:S01]  /*3810*/  @!P1 IMAD.IADD R154, R154, 0x1, -R13.reuse ;  /* 0x000000019a9a9824 */ /* 0x100fe200078e0a0d */
[C---:B------:R-:W-:Y:S01]  /*3820*/  ISETP.GT.U32.AND P0, PT, R13.reuse, R30, PT ;  /* 0x0000001e0d00720c */ /* 0x040fe20003f04070 */
[C---:B------:R-:W-:Y:S01]  /*3830*/  IMAD R150, R13.reuse, R11, R150 ;  /* 0x0000000b0d967224 */ /* 0x040fe200078e0296 */
[----:B------:R-:W-:Y:S01]  /*3840*/  ISETP.GE.AND P1, PT, R58, RZ, PT ;  /* 0x000000ff3a00720c */ /* 0x000fe20003f26270 */
[----:B------:R-:W-:Y:S01]  /*3850*/  @!P5 IMAD.IADD R40, R40, 0x1, -R13 ;  /* 0x000000012828d824 */ /* 0x000fe200078e0a0d */
[C---:B------:R-:W-:Y:S01]  /*3860*/  ISETP.GT.U32.AND P5, PT, R13.reuse, R152, PT ;  /* 0x000000980d00720c */ /* 0x040fe20003fa4070 */
[----:B------:R-:W-:Y:S01]  /*3870*/  @!P6 IMAD.MOV R154, RZ, RZ, -R154 ;  /* 0x000000ffff9ae224 */ /* 0x000fe200078e0a9a */
[----:B------:R-:W-:Y:S01]  /*3880*/  ISETP.GT.U32.AND P6, PT, R13, R150, PT ;  /* 0x000000960d00720c */ /* 0x000fe20003fc4070 */
[----:B------:R-:W-:Y:S01]  /*3890*/  IMAD.HI.U32 R10, R4, R42, RZ ;  /* 0x0000002a040a7227 */ /* 0x000fe200078e00ff */
[----:B------:R-:W-:-:S02]  /*38a0*/  LOP3.LUT R58, R8, 0xfc, RZ, 0xfc, !PT ;  /* 0x000000fc083a7812 */ /* 0x000fc400078efcff */
[----:B------:R-:W-:Y:S01]  /*38b0*/  IABS R139, R60 ;  /* 0x0000003c008b7213 */ /* 0x000fe20000000000 */
[----:B------:R-:W-:Y:S01]  /*38c0*/  @!P2 IMAD.MOV R156, RZ, RZ, -R156 ;  /* 0x000000ffff9ca224 */ /* 0x000fe200078e0a9c */
[----:B------:R-:W-:Y:S01]  /*38d0*/  ISETP.GE.AND P2, PT, R56, RZ, PT ;  /* 0x000000ff3800720c */ /* 0x000fe20003f46270 */
[----:B------:R-:W-:Y:S01]  /*38e0*/  IMAD.MOV R10, RZ, RZ, -R10 ;  /* 0x000000ffff0a7224 */ /* 0x000fe200078e0a0a */
[----:B------:R-:W-:Y:S01]  /*38f0*/  LOP3.LUT R56, R8, 0xf8, RZ, 0xfc, !PT ;  /* 0x000000f808387812 */ /* 0x000fe200078efcff */
[--C-:B------:R-:W-:Y:S01]  /*3900*/  @!P0 IMAD.IADD R30, R30, 0x1, -R13.reuse ;  /* 0x000000011e1e8824 */ /* 0x100fe200078e0a0d */
[----:B------:R-:W-:Y:S01]  /*3910*/  ISETP.GE.AND P0, PT, R54, RZ, PT ;  /* 0x000000ff3600720c */ /* 0x000fe20003f06270 */
[C---:B------:R-:W-:Y:S01]  /*3920*/  IMAD R42, R13.reuse, R10, R42 ;  /* 0x0000000a0d2a7224 */ /* 0x040fe200078e022a */
[----:B------:R-:W-:Y:S01]  /*3930*/  IABS R148, R56 ;  /* 0x0000003800947213 */ /* 0x000fe20000000000 */
[--C-:B------:R-:W-:Y:S01]  /*3940*/  @!P5 IMAD.IADD R152, R152, 0x1, -R13.reuse ;  /* 0x000000019898d824 */ /* 0x100fe200078e0a0d */
[----:B------:R-:W-:Y:S01]  /*3950*/  LOP3.LUT R54, R8, 0x100, RZ, 0xfc, !PT ;  /* 0x0000010008367812 */ /* 0x000fe200078efcff */
[----:B------:R-:W-:Y:S01]  /*3960*/  @!P6 IMAD.IADD R150, R150, 0x1, -R13 ;  /* 0x000000019696e824 */ /* 0x000fe200078e0a0d */
[----:B------:R-:W-:Y:S01]  /*3970*/  ISETP.GT.U32.AND P5, PT, R13, R42, PT ;  /* 0x0000002a0d00720c */ /* 0x000fe20003fa4070 */
[----:B------:R-:W-:Y:S01]  /*3980*/  IMAD.HI.U32 R10, R4, R148, RZ ;  /* 0x00000094040a7227 */ /* 0x000fe200078e00ff */
[----:B------:R-:W-:-:S02]  /*3990*/  IABS R237, R54 ;  /* 0x0000003600ed7213 */ /* 0x000fc40000000000 */
[----:B------:R-:W-:Y:S01]  /*39a0*/  IABS R147, R58 ;  /* 0x0000003a00937213 */ /* 0x000fe20000000000 */
[----:B------:R-:W-:Y:S01]  /*39b0*/  IMAD.MOV R10, RZ, RZ, -R10 ;  /* 0x000000ffff0a7224 */ /* 0x000fe200078e0a0a */
[----:B------:R-:W-:Y:S01]  /*39c0*/  ISETP.GE.AND P6, PT, R56, RZ, PT ;  /* 0x000000ff3800720c */ /* 0x000fe20003fc6270 */
[----:B------:R-:W-:Y:S01]  /*39d0*/  @!P2 IMAD.MOV R30, RZ, RZ, -R30 ;  /* 0x000000ffff1ea224 */ /* 0x000fe200078e0a1e */
[C---:B------:R-:W-:Y:S01]  /*39e0*/  ISETP.GT.U32.AND P2, PT, R13.reuse, R150, PT ;  /* 0x000000960d00720c */ /* 0x040fe20003f44070 */
[----:B------:R-:W-:Y:S01]  /*39f0*/  IMAD R148, R13, R10, R148 ;  /* 0x0000000a0d947224 */ /* 0x000fe200078e0294 */
[----:B------:R-:W-:Y:S01]  /*3a00*/  LOP3.LUT R56, R8, 0x10c, RZ, 0xfc, !PT ;  /* 0x0000010c08387812 */ /* 0x000fe200078efcff */
[----:B------:R-:W-:-:S03]  /*3a10*/  IMAD.HI.U32 R10, R4, R237, RZ ;  /* 0x000000ed040a7227 */ /* 0x000fc600078e00ff */
[----:B------:R-:W-:Y:S01]  /*3a20*/  IABS R235, R56 ;  /* 0x0000003800eb7213 */ /* 0x000fe20000000000 */
[----:B------:R-:W-:Y:S01]  /*3a30*/  @!P3 IMAD.MOV R28, RZ, RZ, -R28 ;  /* 0x000000ffff1cb224 */ /* 0x000fe200078e0a1c */
[C---:B------:R-:W-:Y:S01]  /*3a40*/  ISETP.GT.U32.AND P3, PT, R13.reuse, R40, PT ;  /* 0x000000280d00720c */ /* 0x040fe20003f64070 */
[----:B------:R-:W-:Y:S01]  /*3a50*/  @!P1 IMAD.MOV R152, RZ, RZ, -R152 ;  /* 0x000000ffff989224 */ /* 0x000fe200078e0a98 */
[C---:B------:R-:W-:Y:S01]  /*3a60*/  ISETP.GT.U32.AND P1, PT, R13.reuse, R148, PT ;  /* 0x000000940d00720c */ /* 0x040fe20003f24070 */
[--C-:B------:R-:W-:Y:S02]  /*3a70*/  @!P5 IMAD.IADD R42, R42, 0x1, -R13.reuse ;  /* 0x000000012a2ad824 */ /* 0x100fe400078e0a0d */
[----:B------:R-:W-:Y:S02]  /*3a80*/  IMAD.MOV R10, RZ, RZ, -R10 ;  /* 0x000000ffff0a7224 */ /* 0x000fe400078e0a0a */
[----:B------:R-:W-:Y:S01]  /*3a90*/  @!P2 IMAD.IADD R150, R150, 0x1, -R13 ;  /* 0x000000019696a824 */ /* 0x000fe200078e0a0d */
[C---:B------:R-:W-:Y:S01]  /*3aa0*/  ISETP.GT.U32.AND P5, PT, R13.reuse, R42, PT ;  /* 0x0000002a0d00720c */ /* 0x040fe20003fa4070 */
[----:B------:R-:W-:-:S02]  /*3ab0*/  IMAD R237, R13, R10, R237 ;  /* 0x0000000a0ded7224 */ /* 0x000fc400078e02ed */
[----:B------:R-:W-:Y:S02]  /*3ac0*/  @!P0 IMAD.MOV R150, RZ, RZ, -R150 ;  /* 0x000000ffff968224 */ /* 0x000fe400078e0a96 */
[----:B------:R-:W-:Y:S01]  /*3ad0*/  IMAD.HI.U32 R11, R4, R147, RZ ;  /* 0x00000093040b7227 */ /* 0x000fe200078e00ff */
[----:B------:R-:W-:-:S03]  /*3ae0*/  ISETP.GT.U32.AND P0, PT, R13, R237, PT ;  /* 0x000000ed0d00720c */ /* 0x000fc60003f04070 */
[--C-:B------:R-:W-:Y:S01]  /*3af0*/  @!P3 IMAD.IADD R40, R40, 0x1, -R13.reuse ;  /* 0x000000012828b824 */ /* 0x100fe200078e0a0d */
[----:B------:R-:W-:Y:S01]  /*3b00*/  ISETP.GE.AND P3, PT, R16, RZ, PT ;  /* 0x000000ff1000720c */ /* 0x000fe20003f66270 */
[----:B------:R-:W-:Y:S02]  /*3b10*/  @!P1 IMAD.IADD R148, R148, 0x1, -R13 ;  /* 0x0000000194949824 */ /* 0x000fe400078e0a0d */
[----:B------:R-:W-:Y:S01]  /*3b20*/  IMAD.MOV R16, RZ, RZ, -R11 ;  /* 0x000000ffff107224 */ /* 0x000fe200078e0a0b */
[----:B------:R-:W-:Y:S01]  /*3b30*/  LOP3.LUT R11, R8, 0x104, RZ, 0xfc, !PT ;  /* 0x00000104080b7812 */ /* 0x000fe200078efcff */
[----:B------:R-:W-:Y:S01]  /*3b40*/  @!P5 IMAD.IADD R42, R42, 0x1, -R13 ;  /* 0x000000012a2ad824 */ /* 0x000fe200078e0a0d */
[C---:B------:R-:W-:Y:S01]  /*3b50*/  ISETP.GT.U32.AND P1, PT, R13.reuse, R148, PT ;  /* 0x000000940d00720c */ /* 0x040fe20003f24070 */
[----:B------:R-:W-:Y:S01]  /*3b60*/  IMAD R147, R13, R16, R147 ;  /* 0x000000100d937224 */ /* 0x000fe200078e0293 */
[----:B------:R-:W-:Y:S01]  /*3b70*/  ISETP.GE.AND P5, PT, R54, RZ, PT ;  /* 0x000000ff3600720c */ /* 0x000fe20003fa6270 */
[----:B------:R-:W-:Y:S01]  /*3b80*/  @!P0 IMAD.IADD R237, R237, 0x1, -R13 ;  /* 0x00000001eded8824 */ /* 0x000fe200078e0a0d */
[----:B------:R-:W-:Y:S01]  /*3b90*/  LOP3.LUT R54, R8, 0x108, RZ, 0xfc, !PT ;  /* 0x0000010808367812 */ /* 0x000fe200078efcff */
[----:B------:R-:W-:Y:S01]  /*3ba0*/  @!P4 IMAD.MOV R40, RZ, RZ, -R40 ;  /* 0x000000ffff28c224 */ /* 0x000fe200078e0a28 */
[----:B------:R-:W-:Y:S01]  /*3bb0*/  ISETP.GT.U32.AND P2, PT, R13, R147, PT ;  /* 0x000000930d00720c */ /* 0x000fe20003f44070 */
[----:B------:R-:W-:Y:S01]  /*3bc0*/  @!P3 IMAD.MOV R42, RZ, RZ, -R42 ;  /* 0x000000ffff2ab224 */ /* 0x000fe200078e0a2a */
[----:B------:R-:W-:Y:S01]  /*3bd0*/  IABS R143, R54 ;  /* 0x00000036008f7213 */ /* 0x000fe20000000000 */
[----:B------:R-:W-:Y:S01]  /*3be0*/  IMAD.HI.U32 R16, R4, R235, RZ ;  /* 0x000000eb04107227 */ /* 0x000fe200078e00ff */
[----:B------:R-:W-:-:S02]  /*3bf0*/  IABS R145, R11 ;  /* 0x0000000b00917213 */ /* 0x000fc40000000000 */
[----:B------:R-:W-:Y:S01]  /*3c00*/  ISETP.GE.AND P3, PT, R11, RZ, PT ;  /* 0x000000ff0b00720c */ /* 0x000fe20003f66270 */
[----:B------:R-:W-:Y:S01]  /*3c10*/  IMAD.HI.U32 R11, R4, R143, RZ ;  /* 0x0000008f040b7227 */ /* 0x000fe200078e00ff */
[----:B------:R-:W-:Y:S02]  /*3c20*/  ISETP.GT.U32.AND P0, PT, R13, R237, PT ;  /* 0x000000ed0d00720c */ /* 0x000fe40003f04070 */
[----:B------:R-:W-:Y:S01]  /*3c30*/  ISETP.GE.AND P4, PT, R58, RZ, PT ;  /* 0x000000ff3a00720c */ /* 0x000fe20003f86270 */
[----:B------:R-:W-:Y:S01]  /*3c40*/  @!P1 IMAD.IADD R148, R148, 0x1, -R13 ;  /* 0x0000000194949824 */ /* 0x000fe200078e0a0d */
[----:B------:R-:W-:Y:S01]  /*3c50*/  ISETP.GE.AND P1, PT, R54, RZ, PT ;  /* 0x000000ff3600720c */ /* 0x000fe20003f26270 */
[----:B------:R-:W-:Y:S01]  /*3c60*/  IMAD.MOV R54, RZ, RZ, -R11 ;  /* 0x000000ffff367224 */ /* 0x000fe200078e0a0b */
[----:B------:R-:W-:Y:S01]  /*3c70*/  LOP3.LUT R58, R8, 0x114, RZ, 0xfc, !PT ;  /* 0x00000114083a7812 */ /* 0x000fe200078efcff */
[----:B------:R-:W-:Y:S02]  /*3c80*/  @!P2 IMAD.IADD R147, R147, 0x1, -R13 ;  /* 0x000000019393a824 */ /* 0x000fe400078e0a0d */
[C---:B------:R-:W-:Y:S01]  /*3c90*/  IMAD R143, R13.reuse, R54, R143 ;  /* 0x000000360d8f7224 */ /* 0x040fe200078e028f */
[----:B------:R-:W-:Y:S01]  /*3ca0*/  IABS R233, R58 ;  /* 0x0000003a00e97213 */ /* 0x000fe20000000000 */
[----:B------:R-:W-:Y:S01]  /*3cb0*/  IMAD.HI.U32 R10, R4, R145, RZ ;  /* 0x00000091040a7227 */ /* 0x000fe200078e00ff */
[----:B------:R-:W-:-:S03]  /*3cc0*/  ISETP.GT.U32.AND P2, PT, R13, R147, PT ;  /* 0x000000930d00720c */ /* 0x000fc60003f44070 */
[----:B------:R-:W-:Y:S01]  /*3cd0*/  @!P0 IMAD.IADD R237, R237, 0x1, -R13 ;  /* 0x00000001eded8824 */ /* 0x000fe200078e0a0d */
[C---:B------:R-:W-:Y:S01]  /*3ce0*/  ISETP.GT.U32.AND P0, PT, R13.reuse, R143, PT ;  /* 0x0000008f0d00720c */ /* 0x040fe20003f04070 */
[----:B------:R-:W-:Y:S02]  /*3cf0*/  IMAD.MOV R10, RZ, RZ, -R10 ;  /* 0x000000ffff0a7224 */ /* 0x000fe400078e0a0a */
[----:B------:R-:W-:Y:S02]  /*3d00*/  @!P6 IMAD.MOV R148, RZ, RZ, -R148 ;  /* 0x000000ffff94e224 */ /* 0x000fe400078e0a94 */
[----:B------:R-:W-:Y:S01]  /*3d10*/  IMAD R145, R13, R10, R145 ;  /* 0x0000000a0d917224 */ /* 0x000fe200078e0291 */
[----:B------:R-:W-:Y:S01]  /*3d20*/  LOP3.LUT R10, R8, 0x110, RZ, 0xfc, !PT ;  /* 0x00000110080a7812 */ /* 0x000fe200078efcff */
[----:B------:R-:W-:Y:S02]  /*3d30*/  IMAD.MOV R16, RZ, RZ, -R16 ;  /* 0x000000ffff107224 */ /* 0x000fe400078e0a10 */
[----:B------:R-:W-:Y:S01]  /*3d40*/  @!P2 IMAD.IADD R147, R147, 0x1, -R13 ;  /* 0x000000019393a824 */ /* 0x000fe200078e0a0d */
[C---:B------:R-:W-:Y:S01]  /*3d50*/  ISETP.GT.U32.AND P6, PT, R13.reuse, R145, PT ;  /* 0x000000910d00720c */ /* 0x040fe20003fc4070 */
[----:B------:R-:W-:Y:S01]  /*3d60*/  IMAD R235, R13, R16, R235 ;  /* 0x000000100deb7224 */ /* 0x000fe200078e02eb */
[----:B------:R-:W-:Y:S01]  /*3d70*/  IABS R141, R10 ;  /* 0x0000000a008d7213 */ /* 0x000fe20000000000 */
[----:B------:R-:W-:Y:S01]  /*3d80*/  @!P0 IMAD.IADD R143, R143, 0x1, -R13 ;  /* 0x000000018f8f8824 */ /* 0x000fe200078e0a0d */
[----:B------:R-:W-:Y:S01]  /*3d90*/  ISETP.GE.AND P2, PT, R56, RZ, PT ;  /* 0x000000ff3800720c */ /* 0x000fe20003f46270 */
[----:B------:R-:W-:Y:S01]  /*3da0*/  @!P4 IMAD.MOV R147, RZ, RZ, -R147 ;  /* 0x000000ffff93c224 */ /* 0x000fe200078e0a93 */
[----:B------:R-:W-:Y:S01]  /*3db0*/  ISETP.GE.AND P4, PT, R10, RZ, PT ;  /* 0x000000ff0a00720c */ /* 0x000fe20003f86270 */
[----:B------:R-:W-:Y:S01]  /*3dc0*/  IMAD.HI.U32 R10, R4, R141, RZ ;  /* 0x0000008d040a7227 */ /* 0x000fe200078e00ff */
[----:B------:R-:W-:-:S03]  /*3dd0*/  ISETP.GT.U32.AND P0, PT, R13, R143, PT ;  /* 0x0000008f0d00720c */ /* 0x000fc60003f04070 */
[----:B------:R-:W-:Y:S02]  /*3de0*/  IMAD.MOV R10, RZ, RZ, -R10 ;  /* 0x000000ffff0a7224 */ /* 0x000fe400078e0a0a */
[----:B------:R-:W-:Y:S01]  /*3df0*/  @!P5 IMAD.MOV R237, RZ, RZ, -R237 ;  /* 0x000000ffffedd224 */ /* 0x000fe200078e0aed */
[----:B------:R-:W-:Y:S01]  /*3e00*/  ISETP.GT.U32.AND P5, PT, R13, R235, PT ;  /* 0x000000eb0d00720c */ /* 0x000fe20003fa4070 */
[----:B------:R-:W-:Y:S02]  /*3e10*/  @!P6 IMAD.IADD R145, R145, 0x1, -R13 ;  /* 0x000000019191e824 */ /* 0x000fe400078e0a0d */
[----:B------:R-:W-:-:S03]  /*3e20*/  IMAD.HI.U32 R11, R4, R233, RZ ;  /* 0x000000e9040b7227 */ /* 0x000fc600078e00ff */
[C---:B------:R-:W-:Y:S01]  /*3e30*/  ISETP.GT.U32.AND P6, PT, R13.reuse, R145, PT ;  /* 0x000000910d00720c */ /* 0x040fe20003fc4070 */
[----:B------:R-:W-:Y:S02]  /*3e40*/  IMAD R141, R13, R10, R141 ;  /* 0x0000000a0d8d7224 */ /* 0x000fe400078e028d */
[----:B------:R-:W-:Y:S02]  /*3e50*/  IMAD.MOV R56, RZ, RZ, -R11 ;  /* 0x000000ffff387224 */ /* 0x000fe400078e0a0b */
[----:B------:R-:W-:Y:S01]  /*3e60*/  @!P0 IMAD.IADD R143, R143, 0x1, -R13 ;  /* 0x000000018f8f8824 */ /* 0x000fe200078e0a0d */
[----:B------:R-:W-:Y:S01]  /*3e70*/  ISETP.GT.U32.AND P0, PT, R13, R141, PT ;  /* 0x0000008d0d00720c */ /* 0x000fe20003f04070 */
[----:B------:R-:W-:-:S04]  /*3e80*/  IMAD.HI.U32 R54, R4, R231, RZ ;  /* 0x000000e704367227 */ /* 0x000fc800078e00ff */
[----:B------:R-:W-:Y:S01]  /*3e90*/  IMAD R233, R13, R56, R233 ;  /* 0x000000380de97224 */ /* 0x000fe200078e02e9 */
[C---:B------:R-:W-:Y:S01]  /*3ea0*/  LOP3.LUT R56, R8.reuse, 0x124, RZ, 0xfc, !PT ;  /* 0x0000012408387812 */ /* 0x040fe200078efcff */
[----:B------:R-:W-:Y:S02]  /*3eb0*/  IMAD.MOV R54, RZ, RZ, -R54 ;  /* 0x000000ffff367224 */ /* 0x000fe400078e0a36 */
[----:B------:R-:W-:Y:S01]  /*3ec0*/  @!P5 IMAD.IADD R235, R235, 0x1, -R13 ;  /* 0x00000001ebebd824 */ /* 0x000fe200078e0a0d */
[C---:B------:R-:W-:Y:S01]  /*3ed0*/  ISETP.GT.U32.AND P5, PT, R13.reuse, R233, PT ;  /* 0x000000e90d00720c */ /* 0x040fe20003fa4070 */
[----:B------:R-:W-:Y:S01]  /*3ee0*/  IMAD R231, R13, R54, R231 ;  /* 0x000000360de77224 */ /* 0x000fe200078e02e7 */
[----:B------:R-:W-:Y:S01]  /*3ef0*/  LOP3.LUT R54, R8, 0x120, RZ, 0xfc, !PT ;  /* 0x0000012008367812 */ /* 0x000fe200078efcff */
[--C-:B------:R-:W-:Y:S01]  /*3f00*/  @!P6 IMAD.IADD R145, R145, 0x1, -R13.reuse ;  /* 0x000000019191e824 */ /* 0x100fe200078e0a0d */
[----:B------:R-:W-:Y:S01]  /*3f10*/  IABS R229, R56 ;  /* 0x0000003800e57213 */ /* 0x000fe20000000000 */
[----:B------:R-:W-:Y:S01]  /*3f20*/  @!P0 IMAD.IADD R141, R141, 0x1, -R13 ;  /* 0x000000018d8d8824 */ /* 0x000fe200078e0a0d */
[----:B------:R-:W-:Y:S01]  /*3f30*/  IABS R137, R54 ;  /* 0x0000003600897213 */ /* 0x000fe20000000000 */
[----:B------:R-:W-:Y:S01]  /*3f40*/  IMAD.HI.U32 R16, R4, R139, RZ ;  /* 0x0000008b04107227 */ /* 0x000fe200078e00ff */
[----:B------:R-:W-:-:S02]  /*3f50*/  ISETP.GT.U32.AND P0, PT, R13, R235, PT ;  /* 0x000000eb0d00720c */ /* 0x000fc40003f04070 */
[----:B------:R-:W-:Y:S01]  /*3f60*/  ISETP.GE.AND P6, PT, R58, RZ, PT ;  /* 0x000000ff3a00720c */ /* 0x000fe20003fc6270 */
[----:B------:R-:W-:Y:S01]  /*3f70*/  @!P3 IMAD.MOV R145, RZ, RZ, -R145 ;  /* 0x000000ffff91b224 */ /* 0x000fe200078e0a91 */
[----:B------:R-:W-:Y:S01]  /*3f80*/  ISETP.GT.U32.AND P3, PT, R13, R141, PT ;  /* 0x0000008d0d00720c */ /* 0x000fe20003f64070 */
[----:B------:R-:W-:Y:S01]  /*3f90*/  IMAD.MOV R16, RZ, RZ, -R16 ;  /* 0x000000ffff107224 */ /* 0x000fe200078e0a10 */
[----:B------:R-:W-:Y:S01]  /*3fa0*/  LOP3.LUT R58, R8, 0x128, RZ, 0xfc, !PT ;  /* 0x00000128083a7812 */ /* 0x000fe200078efcff */
[----:B------:R-:W-:-:S03]  /*3fb0*/  IMAD.HI.U32 R10, R4, R137, RZ ;  /* 0x00000089040a7227 */ /* 0x000fc600078e00ff */
[----:B------:R-:W-:Y:S01]  /*3fc0*/  IABS R127, R58 ;  /* 0x0000003a007f7213 */ /* 0x000fe20000000000 */
[----:B------:R-:W-:Y:S02]  /*3fd0*/  @!P5 IMAD.IADD R233, R233, 0x1, -R13 ;  /* 0x00000001e9e9d824 */ /* 0x000fe400078e0a0d */
[C---:B------:R-:W-:Y:S02]  /*3fe0*/  IMAD R139, R13.reuse, R16, R139 ;  /* 0x000000100d8b7224 */ /* 0x040fe400078e028b */
[----:B------:R-:W-:Y:S01]  /*3ff0*/  IMAD.MOV R10, RZ, RZ, -R10 ;  /* 0x000000ffff0a7224 */ /* 0x000fe200078e0a0a */
[----:B------:R-:W-:Y:S01]  /*4000*/  ISETP.GT.U32.AND P5, PT, R13, R233, PT ;  /* 0x000000e90d00720c */ /* 0x000fe20003fa4070 */
[----:B------:R-:W-:-:S04]  /*4010*/  IMAD.HI.U32 R11, R4, R229, RZ ;  /* 0x000000e5040b7227 */ /* 0x000fc800078e00ff */
[----:B------:R-:W-:Y:S01]  /*4020*/  @!P1 IMAD.MOV R143, RZ, RZ, -R143 ;  /* 0x000000ffff8f9224 */ /* 0x000fe200078e0a8f */
[C---:B------:R-:W-:Y:S01]  /*4030*/  ISETP.GT.U32.AND P1, PT, R13.reuse, R139, PT ;  /* 0x0000008b0d00720c */ /* 0x040fe20003f24070 */
[----:B------:R-:W-:Y:S02]  /*4040*/  IMAD R137, R13, R10, R137 ;  /* 0x0000000a0d897224 */ /* 0x000fe400078e0289 */
[----:B------:R-:W-:Y:S02]  /*4050*/  IMAD.MOV R16, RZ, RZ, -R11 ;  /* 0x000000ffff107224 */ /* 0x000fe400078e0a0b */
[--C-:B------:R-:W-:Y:S01]  /*4060*/  @!P3 IMAD.IADD R141, R141, 0x1, -R13.reuse ;  /* 0x000000018d8db824 */ /* 0x100fe200078e0a0d */
[----:B------:R-:W-:Y:S01]  /*4070*/  ISETP.GT.U32.AND P3, PT, R13, R137, PT ;  /* 0x000000890d00720c */ /* 0x000fe20003f64070 */
[----:B------:R-:W-:Y:S01]  /*4080*/  @!P0 IMAD.IADD R235, R235, 0x1, -R13 ;  /* 0x00000001ebeb8824 */ /* 0x000fe200078e0a0d */
[C---:B------:R-:W-:Y:S01]  /*4090*/  ISETP.GT.U32.AND P0, PT, R13.reuse, R231, PT ;  /* 0x000000e70d00720c */ /* 0x040fe20003f04070 */
[----:B------:R-:W-:-:S02]  /*40a0*/  IMAD R229, R13, R16, R229 ;  /* 0x000000100de57224 */ /* 0x000fc400078e02e5 */
[--C-:B------:R-:W-:Y:S02]  /*40b0*/  @!P5 IMAD.IADD R233, R233, 0x1, -R13.reuse ;  /* 0x00000001e9e9d824 */ /* 0x100fe400078e0a0d */
[--C-:B------:R-:W-:Y:S01]  /*40c0*/  @!P1 IMAD.IADD R139, R139, 0x1, -R13.reuse ;  /* 0x000000018b8b9824 */ /* 0x100fe200078e0a0d */
[----:B------:R-:W-:Y:S01]  /*40d0*/  ISETP.GT.U32.AND P5, PT, R13, R229, PT ;  /* 0x000000e50d00720c */ /* 0x000fe20003fa4070 */
[----:B------:R-:W-:Y:S01]  /*40e0*/  IMAD.HI.U32 R10, R4, R127, RZ ;  /* 0x0000007f040a7227 */ /* 0x000fe200078e00ff */
[----:B------:R-:W-:Y:S02]  /*40f0*/  ISETP.GE.AND P1, PT, R60, RZ, PT ;  /* 0x000000ff3c00720c */ /* 0x000fe40003f26270 */
[----:B------:R-:W-:Y:S01]  /*4100*/  LOP3.LUT R60, R8, 0x130, RZ, 0xfc, !PT ;  /* 0x00000130083c7812 */ /* 0x000fe200078efcff */
[--C-:B------:R-:W-:Y:S01]  /*4110*/  @!P3 IMAD.IADD R137, R137, 0x1, -R13.reuse ;  /* 0x000000018989b824 */ /* 0x100fe200078e0a0d */
[----:B------:R-:W-:Y:S01]  /*4120*/  ISETP.GT.U32.AND P3, PT, R13, R139, PT ;  /* 0x0000008b0d00720c */ /* 0x000fe20003f64070 */
[----:B------:R-:W-:Y:S01]  /*4130*/  IMAD.MOV R10, RZ, RZ, -R10 ;  /* 0x000000ffff0a7224 */ /* 0x000fe200078e0a0a */
[----:B------:R-:W-:Y:S01]  /*4140*/  IABS R125, R60 ;  /* 0x0000003c007d7213 */ /* 0x000fe20000000000 */
[----:B------:R-:W-:Y:S01]  /*4150*/  @!P0 IMAD.IADD R231, R231, 0x1, -R13 ;  /* 0x00000001e7e78824 */ /* 0x000fe200078e0a0d */
[----:B------:R-:W-:Y:S01]  /*4160*/  ISETP.GE.AND P0, PT, R62, RZ, PT ;  /* 0x000000ff3e00720c */ /* 0x000fe20003f06270 */
[----:B------:R-:W-:Y:S01]  /*4170*/  IMAD R127, R13, R10, R127 ;  /* 0x0000000a0d7f7224 */ /* 0x000fe200078e027f */
[----:B------:R-:W-:Y:S01]  /*4180*/  LOP3.LUT R62, R8, 0x134, RZ, 0xfc, !PT ;  /* 0x00000134083e7812 */ /* 0x000fe200078efcff */
[----:B------:R-:W-:Y:S01]  /*4190*/  @!P5 IMAD.IADD R229, R229, 0x1, -R13 ;  /* 0x00000001e5e5d824 */ /* 0x000fe200078e0a0d */
[C---:B------:R-:W-:Y:S01]  /*41a0*/  ISETP.GT.U32.AND P5, PT, R13.reuse, R137, PT ;  /* 0x000000890d00720c */ /* 0x040fe20003fa4070 */
[----:B------:R-:W-:Y:S01]  /*41b0*/  @!P2 IMAD.MOV R235, RZ, RZ, -R235 ;  /* 0x000000ffffeba224 */ /* 0x000fe200078e0aeb */
[----:B------:R-:W-:Y:S01]  /*41c0*/  ISETP.GT.U32.AND P2, PT, R13, R231, PT ;  /* 0x000000e70d00720c */ /* 0x000fe20003f44070 */
[----:B------:R-:W-:Y:S01]  /*41d0*/  IMAD.HI.U32 R11, R4, R227, RZ ;  /* 0x000000e3040b7227 */ /* 0x000fe200078e00ff */
[----:B------:R-:W-:-:S03]  /*41e0*/  IABS R225, R62 ;  /* 0x0000003e00e17213 */ /* 0x000fc60000000000 */
[----:B------:R-:W-:Y:S01]  /*41f0*/  @!P6 IMAD.MOV R233, RZ, RZ, -R233 ;  /* 0x000000ffffe9e224 */ /* 0x000fe200078e0ae9 */
[----:B------:R-:W-:Y:S01]  /*4200*/  ISETP.GT.U32.AND P6, PT, R13, R127, PT ;  /* 0x0000007f0d00720c */ /* 0x000fe20003fc4070 */
[----:B------:R-:W-:Y:S02]  /*4210*/  IMAD.MOV R16, RZ, RZ, -R11 ;  /* 0x000000ffff107224 */ /* 0x000fe400078e0a0b */
[----:B------:R-:W-:Y:S01]  /*4220*/  @!P3 IMAD.IADD R139, R139, 0x1, -R13 ;  /* 0x000000018b8bb824 */ /* 0x000fe200078e0a0d */
[----:B------:R-:W-:Y:S01]  /*4230*/  ISETP.GE.AND P3, PT, R54, RZ, PT ;  /* 0x000000ff3600720c */ /* 0x000fe20003f66270 */
[----:B------:R-:W-:Y:S01]  /*4240*/  IMAD.HI.U32 R10, R4, R125, RZ ;  /* 0x0000007d040a7227 */ /* 0x000fe200078e00ff */
[----:B------:R-:W-:-:S03]  /*4250*/  LOP3.LUT R54, R8, 0x140, RZ, 0xfc, !PT ;  /* 0x0000014008367812 */ /* 0x000fc600078efcff */
[C---:B------:R-:W-:Y:S01]  /*4260*/  IMAD R227, R13.reuse, R16, R227 ;  /* 0x000000100de37224 */ /* 0x040fe200078e02e3 */
[----:B------:R-:W-:Y:S01]  /*4270*/  IABS R121, R54 ;  /* 0x0000003600797213 */ /* 0x000fe20000000000 */
[----:B------:R-:W-:Y:S01]  /*4280*/  @!P4 IMAD.MOV R141, RZ, RZ, -R141 ;  /* 0x000000ffff8dc224 */ /* 0x000fe200078e0a8d */
[----:B------:R-:W-:Y:S01]  /*4290*/  ISETP.GT.U32.AND P4, PT, R13, R229, PT ;  /* 0x000000e50d00720c */ /* 0x000fe20003f84070 */
[----:B------:R-:W-:Y:S02]  /*42a0*/  IMAD.MOV R10, RZ, RZ, -R10 ;  /* 0x000000ffff0a7224 */ /* 0x000fe400078e0a0a */
[--C-:B------:R-:W-:Y:S01]  /*42b0*/  @!P2 IMAD.IADD R231, R231, 0x1, -R13.reuse ;  /* 0x00000001e7e7a824 */ /* 0x100fe200078e0a0d */
[----:B------:R-:W-:Y:S01]  /*42c0*/  ISETP.GT.U32.AND P2, PT, R13, R227, PT ;  /* 0x000000e30d00720c */ /* 0x000fe20003f44070 */
[----:B------:R-:W-:Y:S01]  /*42d0*/  @!P5 IMAD.IADD R137, R137, 0x1, -R13 ;  /* 0x000000018989d824 */ /* 0x000fe200078e0a0d */
[----:B------:R-:W-:Y:S01]  /*42e0*/  ISETP.GE.AND P5, PT, R56, RZ, PT ;  /* 0x000000ff3800720c */ /* 0x000fe20003fa6270 */
[----:B------:R-:W-:Y:S01]  /*42f0*/  IMAD.HI.U32 R11, R4, R225, RZ ;  /* 0x000000e1040b7227 */ /* 0x000fe200078e00ff */
[----:B------:R-:W-:-:S03]  /*4300*/  LOP3.LUT R56, R8, 0x150, RZ, 0xfc, !PT ;  /* 0x0000015008387812 */ /* 0x000fc600078efcff */
[----:B------:R-:W-:Y:S01]  /*4310*/  @!P6 IMAD.IADD R127, R127, 0x1, -R13 ;  /* 0x000000017f7fe824 */ /* 0x000fe200078e0a0d */
[----:B------:R-:W-:Y:S01]  /*4320*/  ISETP.GE.AND P6, PT, R64, RZ, PT ;  /* 0x000000ff4000720c */ /* 0x000fe20003fc6270 */
[C---:B------:R-:W-:Y:S01]  /*4330*/  IMAD R125, R13.reuse, R10, R125 ;  /* 0x0000000a0d7d7224 */ /* 0x040fe200078e027d */
[C---:B------:R-:W-:Y:S01]  /*4340*/  LOP3.LUT R10, R8.reuse, 0x138, RZ, 0xfc, !PT ;  /* 0x00000138080a7812 */ /* 0x040fe200078efcff */
[----:B------:R-:W-:Y:S01]  /*4350*/  IMAD.MOV R16, RZ, RZ, -R11 ;  /* 0x000000ffff107224 */ /* 0x000fe200078e0a0b */
[----:B------:R-:W-:Y:S01]  /*4360*/  LOP3.LUT R11, R8, 0x13c, RZ, 0xfc, !PT ;  /* 0x0000013c080b7812 */ /* 0x000fe200078efcff */
[----:B------:R-:W-:Y:S01]  /*4370*/  @!P1 IMAD.MOV R139, RZ, RZ, -R139 ;  /* 0x000000ffff8b9224 */ /* 0x000fe200078e0a8b */
[C---:B------:R-:W-:Y:S01]  /*4380*/  ISETP.GT.U32.AND P1, PT, R13.reuse, R127, PT ;  /* 0x0000007f0d00720c */ /* 0x040fe20003f24070 */
[----:B------:R-:W-:Y:S01]  /*4390*/  @!P3 IMAD.MOV R137, RZ, RZ, -R137 ;  /* 0x000000ffff89b224 */ /* 0x000fe200078e0a89 */
[----:B------:R-:W-:Y:S01]  /*43a0*/  ISETP.GT.U32.AND P3, PT, R13, R125, PT ;  /* 0x0000007d0d00720c */ /* 0x000fe20003f64070 */
[----:B------:R-:W-:Y:S01]  /*43b0*/  @!P4 IMAD.IADD R229, R229, 0x1, -R13 ;  /* 0x00000001e5e5c824 */ /* 0x000fe200078e0a0d */
[----:B------:R-:W-:Y:S01]  /*43c0*/  ISETP.GE.AND P4, PT, R58, RZ, PT ;  /* 0x000000ff3a00720c */ /* 0x000fe20003f86270 */
[----:B------:R-:W-:Y:S01]  /*43d0*/  IMAD R225, R13, R16, R225 ;  /* 0x000000100de17224 */ /* 0x000fe200078e02e1 */
[----:B------:R-:W-:Y:S01]  /*43e0*/  IABS R223, R11 ;  /* 0x0000000b00df7213 */ /* 0x000fe20000000000 */
[----:B------:R-:W-:Y:S01]  /*43f0*/  @!P2 IMAD.IADD R227, R227, 0x1, -R13 ;  /* 0x00000001e3e3a824 */ /* 0x000fe200078e0a0d */
[----:B------:R-:W-:Y:S01]  /*4400*/  IABS R123, R10 ;  /* 0x0000000a007b7213 */ /* 0x000fe20000000000 */
[----:B------:R-:W-:Y:S01]  /*4410*/  @!P5 IMAD.MOV R229, RZ, RZ, -R229 ;  /* 0x000000ffffe5d224 */ /* 0x000fe200078e0ae5 */
[C---:B------:R-:W-:Y:S01]  /*4420*/  ISETP.GT.U32.AND P5, PT, R13.reuse, R225, PT ;  /* 0x000000e10d00720c */ /* 0x040fe20003fa4070 */
[----:B------:R-:W-:Y:S01]  /*4430*/  @!P0 IMAD.MOV R231, RZ, RZ, -R231 ;  /* 0x000000ffffe78224 */ /* 0x000fe200078e0ae7 */
[----:B------:R-:W-:Y:S01]  /*4440*/  ISETP.GT.U32.AND P2, PT, R13, R227, PT ;  /* 0x000000e30d00720c */ /* 0x000fe20003f44070 */
[--C-:B------:R-:W-:Y:S01]  /*4450*/  @!P1 IMAD.IADD R127, R127, 0x1, -R13.reuse ;  /* 0x000000017f7f9824 */ /* 0x100fe200078e0a0d */
[----:B------:R-:W-:Y:S01]  /*4460*/  ISETP.GE.AND P0, PT, R60, RZ, PT ;  /* 0x000000ff3c00720c */ /* 0x000fe20003f06270 */
[----:B------:R-:W-:Y:S01]  /*4470*/  @!P3 IMAD.IADD R125, R125, 0x1, -R13 ;  /* 0x000000017d7db824 */ /* 0x000fe200078e0a0d */
[----:B------:R-:W-:Y:S01]  /*4480*/  ISETP.GE.AND P3, PT, R11, RZ, PT ;  /* 0x000000ff0b00720c */ /* 0x000fe20003f66270 */
[----:B------:R-:W-:Y:S01]  /*4490*/  @!P4 IMAD.MOV R127, RZ, RZ, -R127 ;  /* 0x000000ffff7fc224 */ /* 0x000fe200078e0a7f */
[----:B------:R-:W-:Y:S01]  /*44a0*/  IABS R117, R56 ;  /* 0x0000003800757213 */ /* 0x000fe20000000000 */
[----:B------:R-:W-:Y:S01]  /*44b0*/  IMAD.HI.U32 R11, R4, R223, RZ ;  /* 0x000000df040b7227 */ /* 0x000fe200078e00ff */
[----:B------:R-:W-:-:S02]  /*44c0*/  ISETP.GT.U32.AND P4, PT, R13, R125, PT ;  /* 0x0000007d0d00720c */ /* 0x000fc40003f84070 */
[----:B------:R-:W-:Y:S01]  /*44d0*/  LOP3.LUT R58, R8, 0x154, RZ, 0xfc, !PT ;  /* 0x00000154083a7812 */ /* 0x000fe200078efcff */
[--C-:B------:R-:W-:Y:S01]  /*44e0*/  @!P5 IMAD.IADD R225, R225, 0x1, -R13.reuse ;  /* 0x00000001e1e1d824 */ /* 0x100fe200078e0a0d */
[----:B------:R-:W-:Y:S01]  /*44f0*/  ISETP.GE.AND P1, PT, R62, RZ, PT ;  /* 0x000000ff3e00720c */ /* 0x000fe20003f26270 */
[----:B------:R-:W-:Y:S01]  /*4500*/  @!P2 IMAD.IADD R227, R227, 0x1, -R13 ;  /* 0x00000001e3e3a824 */ /* 0x000fe200078e0a0d */
[----:B------:R-:W-:Y:S01]  /*4510*/  ISETP.GE.AND P2, PT, R10, RZ, PT ;  /* 0x000000ff0a00720c */ /* 0x000fe20003f46270 */
[----:B------:R-:W-:Y:S01]  /*4520*/  IMAD.HI.U32 R10, R4, R123, RZ ;  /* 0x0000007b040a7227 */ /* 0x000fe200078e00ff */
[C---:B------:R-:W-:Y:S02]  /*4530*/  ISETP.GT.U32.AND P5, PT, R13.reuse, R225, PT ;  /* 0x000000e10d00720c */ /* 0x040fe40003fa4070 */
[----:B------:R-:W-:Y:S01]  /*4540*/  IABS R217, R58 ;  /* 0x0000003a00d97213 */ /* 0x000fe20000000000 */
[----:B------:R-:W-:Y:S01]  /*4550*/  IMAD.MOV R16, RZ, RZ, -R11 ;  /* 0x000000ffff107224 */ /* 0x000fe200078e0a0b */
[C---:B------:R-:W-:Y:S01]  /*4560*/  LOP3.LUT R11, R8.reuse, 0x148, RZ, 0xfc, !PT ;  /* 0x00000148080b7812 */ /* 0x040fe200078efcff */
[----:B------:R-:W-:Y:S01]  /*4570*/  IMAD.MOV R10, RZ, RZ, -R10 ;  /* 0x000000ffff0a7224 */ /* 0x000fe200078e0a0a */
[C---:B------:R-:W-:Y:S01]  /*4580*/  LOP3.LUT R60, R8.reuse, 0x158, RZ, 0xfc, !PT ;  /* 0x00000158083c7812 */ /* 0x040fe200078efcff */
[----:B------:R-:W-:Y:S01]  /*4590*/  IMAD R223, R13, R16, R223 ;  /* 0x000000100ddf7224 */ /* 0x000fe200078e02df */
[----:B------:R-:W-:Y:S01]  /*45a0*/  IABS R119, R11 ;  /* 0x0000000b00777213 */ /* 0x000fe20000000000 */
[----:B------:R-:W-:Y:S01]  /*45b0*/  @!P4 IMAD.IADD R125, R125, 0x1, -R13 ;  /* 0x000000017d7dc824 */ /* 0x000fe200078e0a0d */
[----:B------:R-:W-:Y:S01]  /*45c0*/  IABS R115, R60 ;  /* 0x0000003c00737213 */ /* 0x000fe20000000000 */
[C---:B------:R-:W-:Y:S01]  /*45d0*/  IMAD R123, R13.reuse, R10, R123 ;  /* 0x0000000a0d7b7224 */ /* 0x040fe200078e027b */
[----:B------:R-:W-:Y:S01]  /*45e0*/  LOP3.LUT R10, R8, 0x144, RZ, 0xfc, !PT ;  /* 0x00000144080a7812 */ /* 0x000fe200078efcff */
[----:B------:R-:W-:Y:S01]  /*45f0*/  @!P0 IMAD.MOV R125, RZ, RZ, -R125 ;  /* 0x000000ffff7d8224 */ /* 0x000fe200078e0a7d */
[----:B------:R-:W-:Y:S01]  /*4600*/  ISETP.GT.U32.AND P0, PT, R13, R223, PT ;  /* 0x000000df0d00720c */ /* 0x000fe20003f04070 */
[----:B------:R-:W-:Y:S01]  /*4610*/  @!P5 IMAD.IADD R225, R225, 0x1, -R13 ;  /* 0x00000001e1e1d824 */ /* 0x000fe200078e0a0d */
[----:B------:R-:W-:Y:S01]  /*4620*/  ISETP.GE.AND P5, PT, R10, RZ, PT ;  /* 0x000000ff0a00720c */ /* 0x000fe20003fa6270 */
[----:B------:R-:W-:Y:S01]  /*4630*/  @!P6 IMAD.MOV R227, RZ, RZ, -R227 ;  /* 0x000000ffffe3e224 */ /* 0x000fe200078e0ae3 */
[----:B------:R-:W-:Y:S01]  /*4640*/  IABS R221, R10 ;  /* 0x0000000a00dd7213 */ /* 0x000fe20000000000 */
[----:B------:R-:W-:Y:S01]  /*4650*/  IMAD.HI.U32 R10, R4, R121, RZ ;  /* 0x00000079040a7227 */ /* 0x000fe200078e00ff */
[----:B------:R-:W-:-:S02]  /*4660*/  ISETP.GT.U32.AND P4, PT, R13, R123, PT ;  /* 0x0000007b0d00720c */ /* 0x000fc40003f84070 */
[----:B------:R-:W-:Y:S01]  /*4670*/  ISETP.GE.AND P6, PT, R54, RZ, PT ;  /* 0x000000ff3600720c */ /* 0x000fe20003fc6270 */
[----:B------:R-:W-:Y:S01]  /*4680*/  IMAD.MOV R16, RZ, RZ, -R10 ;  /* 0x000000ffff107224 */ /* 0x000fe200078e0a0a */
[----:B------:R-:W-:Y:S01]  /*4690*/  LOP3.LUT R54, R8, 0x14c, RZ, 0xfc, !PT ;  /* 0x0000014c08367812 */ /* 0x000fe200078efcff */
[----:B------:R-:W-:Y:S01]  /*46a0*/  IMAD.HI.U32 R10, R4, R221, RZ ;  /* 0x000000dd040a7227 */ /* 0x000fe200078e00ff */
[----:B------:R-:W-:Y:S02]  /*46b0*/  LOP3.LUT R62, R8, 0x15c, RZ, 0xfc, !PT ;  /* 0x0000015c083e7812 */ /* 0x000fe400078efcff */
[----:B------:R-:W-:Y:S01]  /*46c0*/  IABS R219, R54 ;  /* 0x0000003600db7213 */ /* 0x000fe20000000000 */
[--C-:B------:R-:W-:Y:S01]  /*46d0*/  @!P0 IMAD.IADD R223, R223, 0x1, -R13.reuse ;  /* 0x00000001dfdf8824 */ /* 0x100fe200078e0a0d */
[----:B------:R-:W-:Y:S01]  /*46e0*/  IABS R113, R62 ;  /* 0x0000003e00717213 */ /* 0x000fe20000000000 */
[----:B------:R-:W-:Y:S02]  /*46f0*/  IMAD.MOV R10, RZ, RZ, -R10 ;  /* 0x000000ffff0a7224 */ /* 0x000fe400078e0a0a */
[----:B------:R-:W-:Y:S01]  /*4700*/  @!P4 IMAD.IADD R123, R123, 0x1, -R13 ;  /* 0x000000017b7bc824 */ /* 0x000fe200078e0a0d */
[C---:B------:R-:W-:Y:S01]  /*4710*/  ISETP.GT.U32.AND P0, PT, R13.reuse, R223, PT ;  /* 0x000000df0d00720c */ /* 0x040fe20003f04070 */
[----:B------:R-:W-:-:S02]  /*4720*/  IMAD R221, R13, R10, R221 ;  /* 0x0000000a0ddd7224 */ /* 0x000fc400078e02dd */
[----:B------:R-:W-:Y:S01]  /*4730*/  IMAD.HI.U32 R10, R4, R119, RZ ;  /* 0x00000077040a7227 */ /* 0x000fe200078e00ff */
[----:B------:R-:W-:-:S03]  /*4740*/  ISETP.GT.U32.AND P4, PT, R13, R123, PT ;  /* 0x0000007b0d00720c */ /* 0x000fc60003f84070 */
[----:B------:R-:W-:Y:S02]  /*4750*/  IMAD.MOV R10, RZ, RZ, -R10 ;  /* 0x000000ffff0a7224 */ /* 0x000fe400078e0a0a */
[C---:B------:R-:W-:Y:S02]  /*4760*/  IMAD R121, R13.reuse, R16, R121 ;  /* 0x000000100d797224 */ /* 0x040fe400078e0279 */
[----:B------:R-:W-:Y:S02]  /*4770*/  IMAD R119, R13, R10, R119 ;  /* 0x0000000a0d777224 */ /* 0x000fe400078e0277 */
[----:B------:R-:W-:Y:S02]  /*4780*/  @!P0 IMAD.IADD R223, R223, 0x1, -R13 ;  /* 0x00000001dfdf8824 */ /* 0x000fe400078e0a0d */
[----:B------:R-:W-:Y:S01]  /*4790*/  IMAD.HI.U32 R10, R4, R117, RZ ;  /* 0x00000075040a7227 */ /* 0x000fe200078e00ff */
[----:B------:R-:W-:-:S03]  /*47a0*/  ISETP.GT.U32.AND P0, PT, R13, R119, PT ;  /* 0x000000770d00720c */ /* 0x000fc60003f04070 */
[----:B------:R-:W-:Y:S01]  /*47b0*/  @!P4 IMAD.IADD R123, R123, 0x1, -R13 ;  /* 0x000000017b7bc824 */ /* 0x000fe200078e0a0d */
[C---:B------:R-:W-:Y:S01]  /*47c0*/  ISETP.GT.U32.AND P4, PT, R13.reuse, R121, PT ;  /* 0x000000790d00720c */ /* 0x040fe20003f84070 */
[----:B------:R-:W-:Y:S02]  /*47d0*/  IMAD.MOV R10, RZ, RZ, -R10 ;  /* 0x000000ffff0a7224 */ /* 0x000fe400078e0a0a */
[----:B------:R-:W-:Y:S01]  /*47e0*/  @!P2 IMAD.MOV R123, RZ, RZ, -R123 ;  /* 0x000000ffff7ba224 */ /* 0x000fe200078e0a7b */
[C---:B------:R-:W-:Y:S01]  /*47f0*/  ISETP.GT.U32.AND P2, PT, R13.reuse, R221, PT ;  /* 0x000000dd0d00720c */ /* 0x040fe20003f44070 */
[----:B------:R-:W-:Y:S02]  /*4800*/  @!P3 IMAD.MOV R223, RZ, RZ, -R223 ;  /* 0x000000ffffdfb224 */ /* 0x000fe400078e0adf */
[----:B------:R-:W-:Y:S02]  /*4810*/  IMAD R117, R13, R10, R117 ;  /* 0x0000000a0d757224 */ /* 0x000fe400078e0275 */
[----:B------:R-:W-:-:S02]  /*4820*/  @!P0 IMAD.IADD R119, R119, 0x1, -R13 ;  /* 0x0000000177778824 */ /* 0x000fc400078e0a0d */
[----:B------:R-:W-:-:S03]  /*4830*/  IMAD.HI.U32 R10, R4, R217, RZ ;  /* 0x000000d9040a7227 */ /* 0x000fc600078e00ff */
[----:B------:R-:W-:Y:S01]  /*4840*/  ISETP.GT.U32.AND P3, PT, R13, R119, PT ;  /* 0x000000770d00720c */ /* 0x000fe20003f64070 */
[----:B------:R-:W-:Y:S02]  /*4850*/  IMAD.MOV R10, RZ, RZ, -R10 ;  /* 0x000000ffff0a7224 */ /* 0x000fe400078e0a0a */
[----:B------:R-:W-:Y:S02]  /*4860*/  @!P2 IMAD.IADD R221, R221, 0x1, -R13 ;  /* 0x00000001dddda824 */ /* 0x000fe400078e0a0d */
[----:B------:R-:W-:Y:S01]  /*4870*/  @!P1 IMAD.MOV R225, RZ, RZ, -R225 ;  /* 0x000000ffffe19224 */ /* 0x000fe200078e0ae1 */
[----:B------:R-:W-:Y:S01]  /*4880*/  ISETP.GE.AND P1, PT, R11, RZ, PT ;  /* 0x000000ff0b00720c */ /* 0x000fe20003f26270 */
[----:B------:R-:W-:Y:S01]  /*4890*/  @!P4 IMAD.IADD R121, R121, 0x1, -R13 ;  /* 0x000000017979c824 */ /* 0x000fe200078e0a0d */
[C---:B------:R-:W-:Y:S01]  /*48a0*/  ISETP.GT.U32.AND P0, PT, R13.reuse, R221, PT ;  /* 0x000000dd0d00720c */ /* 0x040fe20003f04070 */
[C---:B------:R-:W-:Y:S02]  /*48b0*/  IMAD R217, R13.reuse, R10, R217 ;  /* 0x0000000a0dd97224 */ /* 0x040fe400078e02d9 */
[----:B------:R-:W-:Y:S01]  /*48c0*/  IMAD.HI.U32 R11, R4, R219, RZ ;  /* 0x000000db040b7227 */ /* 0x000fe200078e00ff */
[----:B------:R-:W-:-:S03]  /*48d0*/  ISETP.GT.U32.AND P2, PT, R13, R121, PT ;  /* 0x000000790d00720c */ /* 0x000fc60003f44070 */
        /* <DEDUP_REMOVED lines=10> */
[----:B------:R-:W-:Y:S01]  /*4980*/  LOP3.LUT R54, R8, 0x160, RZ, 0xfc, !PT ;  /* 0x0000016008367812 */ /* 0x000fe200078efcff */
[----:B------:R-:W-:Y:S01]  /*4990*/  IMAD.MOV R10, RZ, RZ, -R10 ;  /* 0x000000ffff0a7224 */ /* 0x000fe200078e0a0a */
[C---:B------:R-:W-:Y:S01]  /*49a0*/  ISETP.GT.U32.AND P2, PT, R13.reuse, R117, PT ;  /* 0x000000750d00720c */ /* 0x040fe20003f44070 */
[----:B------:R-:W-:Y:S01]  /*49b0*/  @!P6 IMAD.MOV R121, RZ, RZ, -R121 ;  /* 0x000000ffff79e224 */ /* 0x000fe200078e0a79 */
[----:B------:R-:W-:Y:S01]  /*49c0*/  IABS R111, R54 ;  /* 0x00000036006f7213 */ /* 0x000fe20000000000 */
[C---:B------:R-:W-:Y:S01]  /*49d0*/  IMAD R115, R13.reuse, R10, R115 ;  /* 0x0000000a0d737224 */ /* 0x040fe200078e0273 */
[----:B------:R-:W-:Y:S01]  /*49e0*/  ISETP.GT.U32.AND P6, PT, R13, R217, PT ;  /* 0x000000d90d00720c */ /* 0x000fe20003fc4070 */
[----:B------:R-:W-:-:S04]  /*49f0*/  IMAD.HI.U32 R11, R4, R113, RZ ;  /* 0x00000071040b7227 */ /* 0x000fc800078e00ff */
[----:B------:R-:W-:-:S04]  /*4a00*/  IMAD.HI.U32 R10, R4, R111, RZ ;  /* 0x0000006f040a7227 */ /* 0x000fc800078e00ff */
[--C-:B------:R-:W-:Y:S02]  /*4a10*/  @!P4 IMAD.IADD R219, R219, 0x1, -R13.reuse ;  /* 0x00000001dbdbc824 */ /* 0x100fe400078e0a0d */
[----:B------:R-:W-:Y:S02]  /*4a20*/  IMAD.MOV R10, RZ, RZ, -R10 ;  /* 0x000000ffff0a7224 */ /* 0x000fe400078e0a0a */
[----:B------:R-:W-:Y:S01]  /*4a30*/  @!P6 IMAD.IADD R217, R217, 0x1, -R13 ;  /* 0x00000001d9d9e824 */ /* 0x000fe200078e0a0d */
[C---:B------:R-:W-:Y:S01]  /*4a40*/  ISETP.GT.U32.AND P4, PT, R13.reuse, R219, PT ;  /* 0x000000db0d00720c */ /* 0x040fe20003f84070 */
[C---:B------:R-:W-:Y:S02]  /*4a50*/  IMAD R111, R13.reuse, R10, R111 ;  /* 0x0000000a0d6f7224 */ /* 0x040fe400078e026f */
[----:B------:R-:W-:Y:S01]  /*4a60*/  IMAD.MOV R16, RZ, RZ, -R11 ;  /* 0x000000ffff107224 */ /* 0x000fe200078e0a0b */
[----:B------:R-:W-:Y:S01]  /*4a70*/  LOP3.LUT R11, R8, 0x164, RZ, 0xfc, !PT ;  /* 0x00000164080b7812 */ /* 0x000fe200078efcff */
[----:B------:R-:W-:Y:S01]  /*4a80*/  @!P5 IMAD.MOV R221, RZ, RZ, -R221 ;  /* 0x000000ffffddd224 */ /* 0x000fe200078e0add */
[C---:B------:R-:W-:Y:S01]  /*4a90*/  ISETP.GT.U32.AND P6, PT, R13.reuse, R111, PT ;  /* 0x0000006f0d00720c */ /* 0x040fe20003fc4070 */
[----:B------:R-:W-:Y:S01]  /*4aa0*/  IMAD R113, R13, R16, R113 ;  /* 0x000000100d717224 */ /* 0x000fe200078e0271 */
[----:B------:R-:W-:Y:S01]  /*4ab0*/  IABS R109, R11 ;  /* 0x0000000b006d7213 */ /* 0x000fe20000000000 */
[----:B------:R-:W-:Y:S01]  /*4ac0*/  @!P2 IMAD.IADD R117, R117, 0x1, -R13 ;  /* 0x000000017575a824 */ /* 0x000fe200078e0a0d */
[----:B------:R-:W-:Y:S01]  /*4ad0*/  ISETP.GT.U32.AND P5, PT, R13, R115, PT ;  /* 0x000000730d00720c */ /* 0x000fe20003fa4070 */
[----:B------:R-:W-:Y:S01]  /*4ae0*/  @!P1 IMAD.MOV R119, RZ, RZ, -R119 ;  /* 0x000000ffff779224 */ /* 0x000fe200078e0a77 */
[----:B------:R-:W-:Y:S01]  /*4af0*/  ISETP.GE.AND P1, PT, R60, RZ, PT ;  /* 0x000000ff3c00720c */ /* 0x000fe20003f26270 */
[----:B------:R-:W-:Y:S01]  /*4b00*/  @!P4 IMAD.IADD R219, R219, 0x1, -R13 ;  /* 0x00000001dbdbc824 */ /* 0x000fe200078e0a0d */
[----:B------:R-:W-:Y:S01]  /*4b10*/  ISETP.GE.AND P4, PT, R56, RZ, PT ;  /* 0x000000ff3800720c */ /* 0x000fe20003f86270 */
[----:B------:R-:W-:Y:S01]  /*4b20*/  IMAD.HI.U32 R10, R4, R109, RZ ;  /* 0x0000006d040a7227 */ /* 0x000fe200078e00ff */
[----:B------:R-:W-:-:S02]  /*4b30*/  LOP3.LUT R56, R8, 0x168, RZ, 0xfc, !PT ;  /* 0x0000016808387812 */ /* 0x000fc400078efcff */
[----:B------:R-:W-:Y:S01]  /*4b40*/  ISETP.GT.U32.AND P3, PT, R13, R117, PT ;  /* 0x000000750d00720c */ /* 0x000fe20003f64070 */
[----:B------:R-:W-:Y:S01]  /*4b50*/  @!P6 IMAD.IADD R111, R111, 0x1, -R13 ;  /* 0x000000016f6fe824 */ /* 0x000fe200078e0a0d */
[----:B------:R-:W-:Y:S01]  /*4b60*/  IABS R107, R56 ;  /* 0x00000038006b7213 */ /* 0x000fe20000000000 */
[----:B------:R-:W-:Y:S01]  /*4b70*/  IMAD.MOV R16, RZ, RZ, -R10 ;  /* 0x000000ffff107224 */ /* 0x000fe200078e0a0a */
[----:B------:R-:W-:Y:S01]  /*4b80*/  LOP3.LUT R60, R8, 0x174, RZ, 0xfc, !PT ;  /* 0x00000174083c7812 */ /* 0x000fe200078efcff */
[----:B------:R-:W-:Y:S01]  /*4b90*/  @!P0 IMAD.MOV R219, RZ, RZ, -R219 ;  /* 0x000000ffffdb8224 */ /* 0x000fe200078e0adb */
[C---:B------:R-:W-:Y:S01]  /*4ba0*/  ISETP.GT.U32.AND P6, PT, R13.reuse, R111, PT ;  /* 0x0000006f0d00720c */ /* 0x040fe20003fc4070 */
[----:B------:R-:W-:Y:S01]  /*4bb0*/  IMAD.HI.U32 R10, R4, R107, RZ ;  /* 0x0000006b040a7227 */ /* 0x000fe200078e00ff */
[----:B------:R-:W-:Y:S02]  /*4bc0*/  ISETP.GT.U32.AND P0, PT, R13, R113, PT ;  /* 0x000000710d00720c */ /* 0x000fe40003f04070 */
[----:B------:R-:W-:Y:S01]  /*4bd0*/  IABS R101, R60 ;  /* 0x0000003c00657213 */ /* 0x000fe20000000000 */
[----:B------:R-:W-:Y:S01]  /*4be0*/  IMAD.MOV R10, RZ, RZ, -R10 ;  /* 0x000000ffff0a7224 */ /* 0x000fe200078e0a0a */
[----:B------:R-:W-:Y:S01]  /*4bf0*/  ISETP.GE.AND P2, PT, R58, RZ, PT ;  /* 0x000000ff3a00720c */ /* 0x000fe20003f46270 */
[----:B------:R-:W-:Y:S01]  /*4c00*/  @!P5 IMAD.IADD R115, R115, 0x1, -R13 ;  /* 0x000000017373d824 */ /* 0x000fe200078e0a0d */
[----:B------:R-:W-:Y:S01]  /*4c10*/  ISETP.GE.AND P5, PT, R54, RZ, PT ;  /* 0x000000ff3600720c */ /* 0x000fe20003fa6270 */
[----:B------:R-:W-:Y:S01]  /*4c20*/  IMAD R107, R13, R10, R107 ;  /* 0x0000000a0d6b7224 */ /* 0x000fe200078e026b */
[C---:B------:R-:W-:Y:S01]  /*4c30*/  LOP3.LUT R54, R8.reuse, 0x16c, RZ, 0xfc, !PT ;  /* 0x0000016c08367812 */ /* 0x040fe200078efcff */
[--C-:B------:R-:W-:Y:S01]  /*4c40*/  @!P3 IMAD.IADD R117, R117, 0x1, -R13.reuse ;  /* 0x000000017575b824 */ /* 0x100fe200078e0a0d */
[----:B------:R-:W-:Y:S01]  /*4c50*/  LOP3.LUT R58, R8, 0x170, RZ, 0xfc, !PT ;  /* 0x00000170083a7812 */ /* 0x000fe200078efcff */
[--C-:B------:R-:W-:Y:S01]  /*4c60*/  @!P6 IMAD.IADD R111, R111, 0x1, -R13.reuse ;  /* 0x000000016f6fe824 */ /* 0x100fe200078e0a0d */
[----:B------:R-:W-:Y:S01]  /*4c70*/  ISETP.GT.U32.AND P6, PT, R13, R107, PT ;  /* 0x0000006b0d00720c */ /* 0x000fe20003fc4070 */
[----:B------:R-:W-:Y:S01]  /*4c80*/  @!P0 IMAD.IADD R113, R113, 0x1, -R13 ;  /* 0x0000000171718824 */ /* 0x000fe200078e0a0d */
[----:B------:R-:W-:Y:S01]  /*4c90*/  IABS R105, R54 ;  /* 0x0000003600697213 */ /* 0x000fe20000000000 */
[----:B------:R-:W-:Y:S01]  /*4ca0*/  @!P4 IMAD.MOV R117, RZ, RZ, -R117 ;  /* 0x000000ffff75c224 */ /* 0x000fe200078e0a75 */
[C---:B------:R-:W-:Y:S01]  /*4cb0*/  ISETP.GT.U32.AND P4, PT, R13.reuse, R115, PT ;  /* 0x000000730d00720c */ /* 0x040fe20003f84070 */
[C---:B------:R-:W-:Y:S01]  /*4cc0*/  IMAD R109, R13.reuse, R16, R109 ;  /* 0x000000100d6d7224 */ /* 0x040fe200078e026d */
[----:B------:R-:W-:Y:S01]  /*4cd0*/  ISETP.GT.U32.AND P0, PT, R13, R113, PT ;  /* 0x000000710d00720c */ /* 0x000fe20003f04070 */
[----:B------:R-:W-:Y:S01]  /*4ce0*/  IMAD.HI.U32 R10, R4, R105, RZ ;  /* 0x00000069040a7227 */ /* 0x000fe200078e00ff */
[----:B------:R-:W-:-:S02]  /*4cf0*/  IABS R103, R58 ;  /* 0x0000003a00677213 */ /* 0x000fc40000000000 */
[----:B------:R-:W-:Y:S01]  /*4d00*/  ISETP.GE.AND P3, PT, R62, RZ, PT ;  /* 0x000000ff3e00720c */ /* 0x000fe20003f66270 */
[----:B------:R-:W-:Y:S02]  /*4d10*/  IMAD.MOV R10, RZ, RZ, -R10 ;  /* 0x000000ffff0a7224 */ /* 0x000fe400078e0a0a */
[----:B------:R-:W-:Y:S02]  /*4d20*/  @!P6 IMAD.IADD R107, R107, 0x1, -R13 ;  /* 0x000000016b6be824 */ /* 0x000fe400078e0a0d */
[C---:B------:R-:W-:Y:S02]  /*4d30*/  IMAD R105, R13.reuse, R10, R105 ;  /* 0x0000000a0d697224 */ /* 0x040fe400078e0269 */
[----:B------:R-:W-:Y:S01]  /*4d40*/  IMAD.HI.U32 R10, R4, R101, RZ ;  /* 0x00000065040a7227 */ /* 0x000fe200078e00ff */
[----:B------:R-:W-:-:S03]  /*4d50*/  ISETP.GT.U32.AND P6, PT, R13, R107, PT ;  /* 0x0000006b0d00720c */ /* 0x000fc60003fc4070 */
[--C-:B------:R-:W-:Y:S01]  /*4d60*/  @!P4 IMAD.IADD R115, R115, 0x1, -R13.reuse ;  /* 0x000000017373c824 */ /* 0x100fe200078e0a0d */
[----:B------:R-:W-:Y:S01]  /*4d70*/  ISETP.GT.U32.AND P4, PT, R13, R109, PT ;  /* 0x0000006d0d00720c */ /* 0x000fe20003f84070 */
[----:B------:R-:W-:Y:S01]  /*4d80*/  @!P0 IMAD.IADD R113, R113, 0x1, -R13 ;  /* 0x0000000171718824 */ /* 0x000fe200078e0a0d */
[----:B------:R-:W-:Y:S01]  /*4d90*/  ISETP.GE.AND P0, PT, R11, RZ, PT ;  /* 0x000000ff0b00720c */ /* 0x000fe20003f06270 */
[----:B------:R-:W-:Y:S02]  /*4da0*/  IMAD.MOV R10, RZ, RZ, -R10 ;  /* 0x000000ffff0a7224 */ /* 0x000fe400078e0a0a */
[----:B------:R-:W-:-:S04]  /*4db0*/  IMAD.HI.U32 R11, R4, R103, RZ ;  /* 0x00000067040b7227 */ /* 0x000fc800078e00ff */
[----:B------:R-:W-:Y:S02]  /*4dc0*/  IMAD R101, R13, R10, R101 ;  /* 0x0000000a0d657224 */ /* 0x000fe400078e0265 */
[----:B------:R-:W-:Y:S01]  /*4dd0*/  IMAD.MOV R16, RZ, RZ, -R11 ;  /* 0x000000ffff107224 */ /* 0x000fe200078e0a0b */
[C---:B------:R-:W-:Y:S01]  /*4de0*/  LOP3.LUT R11, R8.reuse, 0x178, RZ, 0xfc, !PT ;  /* 0x00000178080b7812 */ /* 0x040fe200078efcff */
[----:B------:R-:W-:Y:S01]  /*4df0*/  @!P6 IMAD.IADD R107, R107, 0x1, -R13 ;  /* 0x000000016b6be824 */ /* 0x000fe200078e0a0d */
[C---:B------:R-:W-:Y:S01]  /*4e00*/  ISETP.GT.U32.AND P6, PT, R13.reuse, R101, PT ;  /* 0x000000650d00720c */ /* 0x040fe20003fc4070 */
[C---:B------:R-:W-:Y:S01]  /*4e10*/  IMAD R103, R13.reuse, R16, R103 ;  /* 0x000000100d677224 */ /* 0x040fe200078e0267 */
[----:B------:R-:W-:Y:S01]  /*4e20*/  IABS R99, R11 ;  /* 0x0000000b00637213 */ /* 0x000fe20000000000 */
[----:B------:R-:W-:Y:S01]  /*4e30*/  @!P1 IMAD.MOV R115, RZ, RZ, -R115 ;  /* 0x000000ffff739224 */ /* 0x000fe200078e0a73 */
[----:B------:R-:W-:Y:S01]  /*4e40*/  ISETP.GT.U32.AND P1, PT, R13, R105, PT ;  /* 0x000000690d00720c */ /* 0x000fe20003f24070 */
[----:B------:R-:W-:Y:S01]  /*4e50*/  @!P4 IMAD.IADD R109, R109, 0x1, -R13 ;  /* 0x000000016d6dc824 */ /* 0x000fe200078e0a0d */
[----:B------:R-:W-:Y:S01]  /*4e60*/  LOP3.LUT R16, R8, 0x17c, RZ, 0xfc, !PT ;  /* 0x0000017c08107812 */ /* 0x000fe200078efcff */
[----:B------:R-:W-:Y:S01]  /*4e70*/  @!P5 IMAD.MOV R111, RZ, RZ, -R111 ;  /* 0x000000ffff6fd224 */ /* 0x000fe200078e0a6f */
[C---:B------:R-:W-:Y:S01]  /*4e80*/  ISETP.GT.U32.AND P5, PT, R13.reuse, R103, PT ;  /* 0x000000670d00720c */ /* 0x040fe20003fa4070 */
[----:B------:R-:W-:Y:S01]  /*4e90*/  @!P2 IMAD.MOV R217, RZ, RZ, -R217 ;  /* 0x000000ffffd9a224 */ /* 0x000fe200078e0ad9 */
[----:B------:R-:W-:Y:S01]  /*4ea0*/  ISETP.GT.U32.AND P2, PT, R13, R109, PT ;  /* 0x0000006d0d00720c */ /* 0x000fe20003f44070 */
[----:B------:R-:W-:Y:S01]  /*4eb0*/  IMAD.HI.U32 R10, R4, R99, RZ ;  /* 0x00000063040a7227 */ /* 0x000fe200078e00ff */
[----:B------:R-:W-:-:S02]  /*4ec0*/  IABS R97, R16 ;  /* 0x0000001000617213 */ /* 0x000fc40000000000 */
[----:B------:R-:W-:Y:S01]  /*4ed0*/  ISETP.GE.AND P4, PT, R56, RZ, PT ;  /* 0x000000ff3800720c */ /* 0x000fe20003f86270 */
[--C-:B------:R-:W-:Y:S01]  /*4ee0*/  @!P6 IMAD.IADD R101, R101, 0x1, -R13.reuse ;  /* 0x000000016565e824 */ /* 0x100fe200078e0a0d */
[----:B------:R-:W-:Y:S01]  /*4ef0*/  LOP3.LUT R56, R8, 0x188, RZ, 0xfc, !PT ;  /* 0x0000018808387812 */ /* 0x000fe200078efcff */
[----:B------:R-:W-:Y:S02]  /*4f00*/  IMAD.MOV R10, RZ, RZ, -R10 ;  /* 0x000000ffff0a7224 */ /* 0x000fe400078e0a0a */
[----:B------:R-:W-:Y:S01]  /*4f10*/  @!P1 IMAD.IADD R105, R105, 0x1, -R13 ;  /* 0x0000000169699824 */ /* 0x000fe200078e0a0d */
[C---:B------:R-:W-:Y:S01]  /*4f20*/  ISETP.GT.U32.AND P6, PT, R13.reuse, R101, PT ;  /* 0x000000650d00720c */ /* 0x040fe20003fc4070 */
[----:B------:R-:W-:Y:S01]  /*4f30*/  IMAD R99, R13, R10, R99 ;  /* 0x0000000a0d637224 */ /* 0x000fe200078e0263 */
[----:B------:R-:W-:Y:S01]  /*4f40*/  ISETP.GE.AND P1, PT, R60, RZ, PT ;  /* 0x000000ff3c00720c */ /* 0x000fe20003f26270 */
[----:B------:R-:W-:Y:S01]  /*4f50*/  @!P5 IMAD.IADD R103, R103, 0x1, -R13 ;  /* 0x000000016767d824 */ /* 0x000fe200078e0a0d */
[----:B------:R-:W-:Y:S01]  /*4f60*/  ISETP.GT.U32.AND P5, PT, R13, R105, PT ;  /* 0x000000690d00720c */ /* 0x000fe20003fa4070 */
[----:B------:R-:W-:Y:S01]  /*4f70*/  IMAD.HI.U32 R10, R4, R97, RZ ;  /* 0x00000061040a7227 */ /* 0x000fe200078e00ff */
[----:B------:R-:W-:-:S02]  /*4f80*/  IABS R211, R56 ;  /* 0x0000003800d37213 */ /* 0x000fc40000000000 */
[----:B------:R-:W-:Y:S01]  /*4f90*/  LOP3.LUT R60, R8, 0x1a4, RZ, 0xfc, !PT ;  /* 0x000001a4083c7812 */ /* 0x000fe200078efcff */
        /* <DEDUP_REMOVED lines=8> */
[----:B------:R-:W-:Y:S01]  /*5020*/  @!P3 IMAD.MOV R113, RZ, RZ, -R113 ;  /* 0x000000ffff71b224 */ /* 0x000fe200078e0a71 */
[----:B------:R-:W-:Y:S01]  /*5030*/  ISETP.GE.AND P3, PT, R54, RZ, PT ;  /* 0x000000ff3600720c */ /* 0x000fe20003f66270 */
[--C-:B------:R-:W-:Y:S01]  /*5040*/  @!P6 IMAD.IADD R101, R101, 0x1, -R13.reuse ;  /* 0x000000016565e824 */ /* 0x100fe200078e0a0d */
[----:B------:R-:W-:Y:S01]  /*5050*/  ISETP.GT.U32.AND P6, PT, R13, R97, PT ;  /* 0x000000610d00720c */ /* 0x000fe20003fc4070 */
[----:B------:R-:W-:Y:S01]  /*5060*/  @!P5 IMAD.IADD R105, R105, 0x1, -R13 ;  /* 0x000000016969d824 */ /* 0x000fe200078e0a0d */
[----:B------:R-:W-:Y:S01]  /*5070*/  LOP3.LUT R54, R8, 0x180, RZ, 0xfc, !PT ;  /* 0x0000018008367812 */ /* 0x000fe200078efcff */
[----:B------:R-:W-:Y:S01]  /*5080*/  @!P4 IMAD.MOV R107, RZ, RZ, -R107 ;  /* 0x000000ffff6bc224 */ /* 0x000fe200078e0a6b */
[----:B------:R-:W-:Y:S01]  /*5090*/  ISETP.GT.U32.AND P5, PT, R13, R99, PT ;  /* 0x000000630d00720c */ /* 0x000fe20003fa4070 */
[----:B------:R-:W-:Y:S01]  /*50a0*/  @!P1 IMAD.MOV R101, RZ, RZ, -R101 ;  /* 0x000000ffff659224 */ /* 0x000fe200078e0a65 */
[----:B------:R-:W-:Y:S01]  /*50b0*/  IABS R215, R54 ;  /* 0x0000003600d77213 */ /* 0x000fe20000000000 */
[----:B------:R-:W-:Y:S01]  /*50c0*/  @!P0 IMAD.IADD R103, R103, 0x1, -R13 ;  /* 0x0000000167678824 */ /* 0x000fe200078e0a0d */
[----:B------:R-:W-:-:S02]  /*50d0*/  ISETP.GE.AND P0, PT, R16, RZ, PT ;  /* 0x000000ff1000720c */ /* 0x000fc40003f06270 */
[----:B------:R-:W-:Y:S01]  /*50e0*/  LOP3.LUT R16, R8, 0x184, RZ, 0xfc, !PT ;  /* 0x0000018408107812 */ /* 0x000fe200078efcff */
[----:B------:R-:W-:Y:S01]  /*50f0*/  IMAD.HI.U32 R10, R4, R215, RZ ;  /* 0x000000d7040a7227 */ /* 0x000fe200078e00ff */
[----:B------:R-:W-:Y:S02]  /*5100*/  ISETP.GE.AND P4, PT, R11, RZ, PT ;  /* 0x000000ff0b00720c */ /* 0x000fe40003f86270 */
[----:B------:R-:W-:Y:S01]  /*5110*/  IABS R213, R16 ;  /* 0x0000001000d57213 */ /* 0x000fe20000000000 */
[--C-:B------:R-:W-:Y:S01]  /*5120*/  @!P6 IMAD.IADD R97, R97, 0x1, -R13.reuse ;  /* 0x000000016161e824 */ /* 0x100fe200078e0a0d */
[----:B------:R-:W-:Y:S01]  /*5130*/  ISETP.GE.AND P1, PT, R16, RZ, PT ;  /* 0x000000ff1000720c */ /* 0x000fe20003f26270 */
[----:B------:R-:W-:Y:S01]  /*5140*/  IMAD.MOV R10, RZ, RZ, -R10 ;  /* 0x000000ffff0a7224 */ /* 0x000fe200078e0a0a */
[----:B------:R-:W-:Y:S01]  /*5150*/  IABS R201, R60 ;  /* 0x0000003c00c97213 */ /* 0x000fe20000000000 */
[----:B------:R-:W-:Y:S01]  /*5160*/  @!P5 IMAD.IADD R99, R99, 0x1, -R13 ;  /* 0x000000016363d824 */ /* 0x000fe200078e0a0d */
[C---:B------:R-:W-:Y:S01]  /*5170*/  ISETP.GT.U32.AND P6, PT, R13.reuse, R97, PT ;  /* 0x000000610d00720c */ /* 0x040fe20003fc4070 */
[----:B------:R-:W-:-:S02]  /*5180*/  IMAD R215, R13, R10, R215 ;  /* 0x0000000a0dd77224 */ /* 0x000fc400078e02d7 */
[----:B------:R-:W-:Y:S01]  /*5190*/  IMAD.HI.U32 R10, R4, R213, RZ ;  /* 0x000000d5040a7227 */ /* 0x000fe200078e00ff */
[----:B------:R-:W-:-:S03]  /*51a0*/  ISETP.GT.U32.AND P5, PT, R13, R99, PT ;  /* 0x000000630d00720c */ /* 0x000fc60003fa4070 */
[----:B------:R-:W-:Y:S02]  /*51b0*/  IMAD.MOV R10, RZ, RZ, -R10 ;  /* 0x000000ffff0a7224 */ /* 0x000fe400078e0a0a */
[----:B------:R-:W-:-:S04]  /*51c0*/  IMAD.HI.U32 R11, R4, R211, RZ ;  /* 0x000000d3040b7227 */ /* 0x000fc800078e00ff */
[----:B------:R-:W-:Y:S02]  /*51d0*/  IMAD R213, R13, R10, R213 ;  /* 0x0000000a0dd57224 */ /* 0x000fe400078e02d5 */
[----:B------:R-:W-:Y:S01]  /*51e0*/  IMAD.MOV R16, RZ, RZ, -R11 ;  /* 0x000000ffff107224 */ /* 0x000fe200078e0a0b */
[----:B------:R-:W-:Y:S01]  /*51f0*/  LOP3.LUT R11, R8, 0x18c, RZ, 0xfc, !PT ;  /* 0x0000018c080b7812 */ /* 0x000fe200078efcff */
[--C-:B------:R-:W-:Y:S01]  /*5200*/  @!P6 IMAD.IADD R97, R97, 0x1, -R13.reuse ;  /* 0x000000016161e824 */ /* 0x100fe200078e0a0d */
[----:B------:R-:W-:Y:S01]  /*5210*/  ISETP.GT.U32.AND P6, PT, R13, R213, PT ;  /* 0x000000d50d00720c */ /* 0x000fe20003fc4070 */
[----:B------:R-:W-:Y:S01]  /*5220*/  @!P5 IMAD.IADD R99, R99, 0x1, -R13 ;  /* 0x000000016363d824 */ /* 0x000fe200078e0a0d */
[----:B------:R-:W-:Y:S01]  /*5230*/  IABS R209, R11 ;  /* 0x0000000b00d17213 */ /* 0x000fe20000000000 */
[C---:B------:R-:W-:Y:S01]  /*5240*/  IMAD R211, R13.reuse, R16, R211 ;  /* 0x000000100dd37224 */ /* 0x040fe200078e02d3 */
[----:B------:R-:W-:Y:S01]  /*5250*/  ISETP.GE.AND P5, PT, R56, RZ, PT ;  /* 0x000000ff3800720c */ /* 0x000fe20003fa6270 */
[----:B------:R-:W-:Y:S01]  /*5260*/  @!P4 IMAD.MOV R99, RZ, RZ, -R99 ;  /* 0x000000ffff63c224 */ /* 0x000fe200078e0a63 */
[----:B------:R-:W-:Y:S01]  /*5270*/  LOP3.LUT R56, R8, 0x194, RZ, 0xfc, !PT ;  /* 0x0000019408387812 */ /* 0x000fe200078efcff */
[----:B------:R-:W-:Y:S01]  /*5280*/  @!P2 IMAD.MOV R103, RZ, RZ, -R103 ;  /* 0x000000ffff67a224 */ /* 0x000fe200078e0a67 */
[C---:B------:R-:W-:Y:S01]  /*5290*/  ISETP.GT.U32.AND P4, PT, R13.reuse, R211, PT ;  /* 0x000000d30d00720c */ /* 0x040fe20003f84070 */
[----:B------:R-:W-:Y:S01]  /*52a0*/  IMAD.HI.U32 R10, R4, R209, RZ ;  /* 0x000000d1040a7227 */ /* 0x000fe200078e00ff */
[----:B------:R-:W-:-:S02]  /*52b0*/  ISETP.GT.U32.AND P2, PT, R13, R215, PT ;  /* 0x000000d70d00720c */ /* 0x000fc40003f44070 */
[----:B------:R-:W-:Y:S01]  /*52c0*/  IABS R205, R56 ;  /* 0x0000003800cd7213 */ /* 0x000fe20000000000 */
[----:B------:R-:W-:Y:S02]  /*52d0*/  @!P6 IMAD.IADD R213, R213, 0x1, -R13 ;  /* 0x00000001d5d5e824 */ /* 0x000fe400078e0a0d */
[----:B------:R-:W-:Y:S02]  /*52e0*/  IMAD.MOV R16, RZ, RZ, -R10 ;  /* 0x000000ffff107224 */ /* 0x000fe400078e0a0a */
[----:B------:R-:W-:Y:S01]  /*52f0*/  @!P3 IMAD.MOV R105, RZ, RZ, -R105 ;  /* 0x000000ffff69b224 */ /* 0x000fe200078e0a69 */
[----:B------:R-:W-:Y:S01]  /*5300*/  ISETP.GT.U32.AND P6, PT, R13, R213, PT ;  /* 0x000000d50d00720c */ /* 0x000fe20003fc4070 */
[----:B------:R-:W-:Y:S01]  /*5310*/  @!P0 IMAD.MOV R97, RZ, RZ, -R97 ;  /* 0x000000ffff618224 */ /* 0x000fe200078e0a61 */
[----:B------:R-:W-:Y:S01]  /*5320*/  ISETP.GE.AND P3, PT, R54, RZ, PT ;  /* 0x000000ff3600720c */ /* 0x000fe20003f66270 */
[--C-:B------:R-:W-:Y:S01]  /*5330*/  @!P4 IMAD.IADD R211, R211, 0x1, -R13.reuse ;  /* 0x00000001d3d3c824 */ /* 0x100fe200078e0a0d */
[----:B------:R-:W-:Y:S01]  /*5340*/  LOP3.LUT R54, R8, 0x190, RZ, 0xfc, !PT ;  /* 0x0000019008367812 */ /* 0x000fe200078efcff */
[----:B------:R-:W-:Y:S01]  /*5350*/  @!P2 IMAD.IADD R215, R215, 0x1, -R13 ;  /* 0x00000001d7d7a824 */ /* 0x000fe200078e0a0d */
[----:B------:R-:W-:Y:S01]  /*5360*/  ISETP.GE.AND P0, PT, R11, RZ, PT ;  /* 0x000000ff0b00720c */ /* 0x000fe20003f06270 */
[C---:B------:R-:W-:Y:S01]  /*5370*/  IMAD R209, R13.reuse, R16, R209 ;  /* 0x000000100dd17224 */ /* 0x040fe200078e02d1 */
[C---:B------:R-:W-:Y:S01]  /*5380*/  ISETP.GT.U32.AND P4, PT, R13.reuse, R211, PT ;  /* 0x000000d30d00720c */ /* 0x040fe20003f84070 */
[----:B------:R-:W-:Y:S01]  /*5390*/  IMAD.HI.U32 R11, R4, R205, RZ ;  /* 0x000000cd040b7227 */ /* 0x000fe200078e00ff */
[----:B------:R-:W-:-:S02]  /*53a0*/  ISETP.GT.U32.AND P2, PT, R13, R215, PT ;  /* 0x000000d70d00720c */ /* 0x000fc40003f44070 */
[----:B------:R-:W-:Y:S01]  /*53b0*/  IABS R207, R54 ;  /* 0x0000003600cf7213 */ /* 0x000fe20000000000 */
[----:B------:R-:W-:Y:S01]  /*53c0*/  @!P6 IMAD.IADD R213, R213, 0x1, -R13 ;  /* 0x00000001d5d5e824 */ /* 0x000fe200078e0a0d */
[----:B------:R-:W-:Y:S01]  /*53d0*/  ISETP.GT.U32.AND P6, PT, R13, R209, PT ;  /* 0x000000d10d00720c */ /* 0x000fe20003fc4070 */
[----:B------:R-:W-:Y:S02]  /*53e0*/  IMAD.MOV R16, RZ, RZ, -R11 ;  /* 0x000000ffff107224 */ /* 0x000fe400078e0a0b */
[----:B------:R-:W-:-:S04]  /*53f0*/  IMAD.HI.U32 R10, R4, R207, RZ ;  /* 0x000000cf040a7227 */ /* 0x000fc800078e00ff */
[----:B------:R-:W-:Y:S02]  /*5400*/  IMAD R205, R13, R16, R205 ;  /* 0x000000100dcd7224 */ /* 0x000fe400078e02cd */
[--C-:B------:R-:W-:Y:S02]  /*5410*/  @!P4 IMAD.IADD R211, R211, 0x1, -R13.reuse ;  /* 0x00000001d3d3c824 */ /* 0x100fe400078e0a0d */
[----:B------:R-:W-:Y:S01]  /*5420*/  @!P2 IMAD.IADD R215, R215, 0x1, -R13 ;  /* 0x00000001d7d7a824 */ /* 0x000fe200078e0a0d */
[----:B------:R-:W-:Y:S01]  /*5430*/  ISETP.GE.AND P2, PT, R54, RZ, PT ;  /* 0x000000ff3600720c */ /* 0x000fe20003f46270 */
[----:B------:R-:W-:Y:S02]  /*5440*/  IMAD.MOV R10, RZ, RZ, -R10 ;  /* 0x000000ffff0a7224 */ /* 0x000fe400078e0a0a */
[----:B------:R-:W-:Y:S01]  /*5450*/  @!P5 IMAD.MOV R211, RZ, RZ, -R211 ;  /* 0x000000ffffd3d224 */ /* 0x000fe200078e0ad3 */
[C---:B------:R-:W-:Y:S01]  /*5460*/  ISETP.GT.U32.AND P5, PT, R13.reuse, R205, PT ;  /* 0x000000cd0d00720c */ /* 0x040fe20003fa4070 */
[----:B------:R-:W-:Y:S01]  /*5470*/  @!P3 IMAD.MOV R215, RZ, RZ, -R215 ;  /* 0x000000ffffd7b224 */ /* 0x000fe200078e0ad7 */
[----:B------:R-:W-:Y:S01]  /*5480*/  ISETP.GE.AND P3, PT, R56, RZ, PT ;  /* 0x000000ff3800720c */ /* 0x000fe20003f66270 */
[----:B------:R-:W-:Y:S01]  /*5490*/  IMAD R207, R13, R10, R207 ;  /* 0x0000000a0dcf7224 */ /* 0x000fe200078e02cf */
[C---:B------:R-:W-:Y:S01]  /*54a0*/  LOP3.LUT R56, R8.reuse, 0x19c, RZ, 0xfc, !PT ;  /* 0x0000019c08387812 */ /* 0x040fe200078efcff */
[----:B------:R-:W-:Y:S01]  /*54b0*/  @!P6 IMAD.IADD R209, R209, 0x1, -R13 ;  /* 0x00000001d1d1e824 */ /* 0x000fe200078e0a0d */
[----:B------:R-:W-:Y:S01]  /*54c0*/  LOP3.LUT R10, R8, 0x198, RZ, 0xfc, !PT ;  /* 0x00000198080a7812 */ /* 0x000fe200078efcff */
[----:B------:R-:W-:Y:S01]  /*54d0*/  @!P1 IMAD.MOV R213, RZ, RZ, -R213 ;  /* 0x000000ffffd59224 */ /* 0x000fe200078e0ad5 */
[----:B------:R-:W-:-:S02]  /*54e0*/  ISETP.GT.U32.AND P1, PT, R13, R207, PT ;  /* 0x000000cf0d00720c */ /* 0x000fc40003f24070 */
[----:B------:R-:W-:Y:S02]  /*54f0*/  IABS R93, R56 ;  /* 0x00000038005d7213 */ /* 0x000fe40000000000 */
[----:B------:R-:W-:Y:S01]  /*5500*/  ISETP.GT.U32.AND P6, PT, R13, R209, PT ;  /* 0x000000d10d00720c */ /* 0x000fe20003fc4070 */
[----:B------:R-:W-:Y:S01]  /*5510*/  @!P5 IMAD.IADD R205, R205, 0x1, -R13 ;  /* 0x00000001cdcdd824 */ /* 0x000fe200078e0a0d */
[----:B------:R-:W-:Y:S01]  /*5520*/  IABS R89, R10 ;  /* 0x0000000a00597213 */ /* 0x000fe20000000000 */
[----:B------:R-:W-:Y:S01]  /*5530*/  IMAD.HI.U32 R11, R4, R93, RZ ;  /* 0x0000005d040b7227 */ /* 0x000fe200078e00ff */
[----:B------:R-:W-:Y:S02]  /*5540*/  ISETP.GE.AND P4, PT, R10, RZ, PT ;  /* 0x000000ff0a00720c */ /* 0x000fe40003f86270 */
[----:B------:R-:W-:Y:S01]  /*5550*/  ISETP.GT.U32.AND P5, PT, R13, R205, PT ;  /* 0x000000cd0d00720c */ /* 0x000fe20003fa4070 */
[----:B------:R-:W-:Y:S02]  /*5560*/  IMAD.MOV R54, RZ, RZ, -R11 ;  /* 0x000000ffff367224 */ /* 0x000fe400078e0a0b */
[----:B------:R-:W-:-:S04]  /*5570*/  IMAD.HI.U32 R10, R4, R89, RZ ;  /* 0x00000059040a7227 */ /* 0x000fc800078e00ff */
[--C-:B------:R-:W-:Y:S02]  /*5580*/  @!P1 IMAD.IADD R207, R207, 0x1, -R13.reuse ;  /* 0x00000001cfcf9824 */ /* 0x100fe400078e0a0d */
[----:B------:R-:W-:Y:S01]  /*5590*/  @!P6 IMAD.IADD R209, R209, 0x1, -R13 ;  /* 0x00000001d1d1e824 */ /* 0x000fe200078e0a0d */
[----:B------:R-:W-:Y:S01]  /*55a0*/  ISETP.GE.AND P6, PT, R56, RZ, PT ;  /* 0x000000ff3800720c */ /* 0x000fe20003fc6270 */
[C---:B------:R-:W-:Y:S01]  /*55b0*/  IMAD R93, R13.reuse, R54, R93 ;  /* 0x000000360d5d7224 */ /* 0x040fe200078e025d */
[----:B------:R-:W-:Y:S01]  /*55c0*/  ISETP.GT.U32.AND P1, PT, R13, R207, PT ;  /* 0x000000cf0d00720c */ /* 0x000fe20003f24070 */
[----:B------:R-:W-:Y:S01]  /*55d0*/  IMAD.MOV R16, RZ, RZ, -R10 ;  /* 0x000000ffff107224 */ /* 0x000fe200078e0a0a */
[----:B------:R-:W-:Y:S01]  /*55e0*/  LOP3.LUT R54, R8, 0x1a8, RZ, 0xfc, !PT ;  /* 0x000001a808367812 */ /* 0x000fe200078efcff */
[----:B------:R-:W-:Y:S01]  /*55f0*/  IMAD.HI.U32 R10, R4, R203, RZ ;  /* 0x000000cb040a7227 */ /* 0x000fe200078e00ff */
[----:B------:R-:W-:Y:S02]  /*5600*/  LOP3.LUT R56, R8, 0x1b0, RZ, 0xfc, !PT ;  /* 0x000001b008387812 */ /* 0x000fe400078efcff */
[----:B------:R-:W-:Y:S01]  /*5610*/  IABS R199, R54 ;  /* 0x0000003600c77213 */ /* 0x000fe20000000000 */
[----:B------:R-:W-:Y:S01]  /*5620*/  IMAD.HI.U32 R11, R4, R201, RZ ;  /* 0x000000c9040b7227 */ /* 0x000fe200078e00ff */
[----:B------:R-:W-:-:S03]  /*5630*/  IABS R195, R56 ;  /* 0x0000003800c37213 */ /* 0x000fc60000000000 */
[----:B------:R-:W-:Y:S01]  /*5640*/  @!P0 IMAD.MOV R209, RZ, RZ, -R209 ;  /* 0x000000ffffd18224 */ /* 0x000fe200078e0ad1 */
[C---:B------:R-:W-:Y:S01]  /*5650*/  ISETP.GT.U32.AND P0, PT, R13.reuse, R93, PT ;  /* 0x0000005d0d00720c */ /* 0x040fe20003f04070 */
[C---:B------:R-:W-:Y:S02]  /*5660*/  IMAD R89, R13.reuse, R16, R89 ;  /* 0x000000100d597224 */ /* 0x040fe400078e0259 */
[----:B------:R-:W-:Y:S02]  /*5670*/  IMAD.MOV R10, RZ, RZ, -R10 ;  /* 0x000000ffff0a7224 */ /* 0x000fe400078e0a0a */
[----:B------:R-:W-:Y:S02]  /*5680*/  IMAD.MOV R16, RZ, RZ, -R11 ;  /* 0x000000ffff107224 */ /* 0x000fe400078e0a0b */
[C---:B------:R-:W-:Y:S02]  /*5690*/  IMAD R203, R13.reuse, R10, R203 ;  /* 0x0000000a0dcb7224 */ /* 0x040fe400078e02cb */
[----:B------:R-:W-:Y:S01]  /*56a0*/  IMAD R201, R13, R16, R201 ;  /* 0x000000100dc97224 */ /* 0x000fe200078e02c9 */
[----:B------:R-:W-:Y:S01]  /*56b0*/  LOP3.LUT R16, R8, 0x1ac, RZ, 0xfc, !PT ;  /* 0x000001ac08107812 */ /* 0x000fe200078efcff */
[--C-:B------:R-:W-:Y:S01]  /*56c0*/  @!P5 IMAD.IADD R205, R205, 0x1, -R13.reuse ;  /* 0x00000001cdcdd824 */ /* 0x100fe200078e0a0d */
[----:B------:R-:W-:Y:S01]  /*56d0*/  ISETP.GT.U32.AND P5, PT, R13, R203, PT ;  /* 0x000000cb0d00720c */ /* 0x000fe20003fa4070 */
[----:B------:R-:W-:Y:S01]  /*56e0*/  @!P1 IMAD.IADD R207, R207, 0x1, -R13 ;  /* 0x00000001cfcf9824 */ /* 0x000fe200078e0a0d */
[C---:B------:R-:W-:Y:S01]  /*56f0*/  ISETP.GT.U32.AND P1, PT, R13.reuse, R89, PT ;  /* 0x000000590d00720c */ /* 0x040fe20003f24070 */
[----:B------:R-:W-:Y:S01]  /*5700*/  @!P3 IMAD.MOV R205, RZ, RZ, -R205 ;  /* 0x000000ffffcdb224 */ /* 0x000fe200078e0acd */
[----:B------:R-:W-:Y:S01]  /*5710*/  ISETP.GT.U32.AND P3, PT, R13, R201, PT ;  /* 0x000000c90d00720c */ /* 0x000fe20003f64070 */
[----:B------:R-:W-:Y:S01]  /*5720*/  @!P0 IMAD.IADD R93, R93, 0x1, -R13 ;  /* 0x000000015d5d8824 */ /* 0x000fe200078e0a0d */
[----:B------:R-:W-:Y:S01]  /*5730*/  IABS R197, R16 ;  /* 0x0000001000c57213 */ /* 0x000fe20000000000 */
[----:B------:R-:W-:-:S03]  /*5740*/  IMAD.HI.U32 R10, R4, R199, RZ ;  /* 0x000000c7040a7227 */ /* 0x000fc600078e00ff */
[----:B------:R-:W-:Y:S01]  /*5750*/  ISETP.GT.U32.AND P0, PT, R13, R93, PT ;  /* 0x0000005d0d00720c */ /* 0x000fe20003f04070 */
[----:B------:R-:W-:Y:S02]  /*5760*/  IMAD.MOV R10, RZ, RZ, -R10 ;  /* 0x000000ffff0a7224 */ /* 0x000fe400078e0a0a */
[--C-:B------:R-:W-:Y:S02]  /*5770*/  @!P5 IMAD.IADD R203, R203, 0x1, -R13.reuse ;  /* 0x00000001cbcbd824 */ /* 0x100fe400078e0a0d */
[--C-:B------:R-:W-:Y:S02]  /*5780*/  @!P1 IMAD.IADD R89, R89, 0x1, -R13.reuse ;  /* 0x0000000159599824 */ /* 0x100fe400078e0a0d */
[----:B------:R-:W-:Y:S01]  /*5790*/  @!P3 IMAD.IADD R201, R201, 0x1, -R13 ;  /* 0x00000001c9c9b824 */ /* 0x000fe200078e0a0d */
[C---:B------:R-:W-:Y:S01]  /*57a0*/  ISETP.GT.U32.AND P5, PT, R13.reuse, R203, PT ;  /* 0x000000cb0d00720c */ /* 0x040fe20003fa4070 */
[C---:B------:R-:W-:Y:S01]  /*57b0*/  IMAD R199, R13.reuse, R10, R199 ;  /* 0x0000000a0dc77224 */ /* 0x040fe200078e02c7 */
[C---:B------:R-:W-:Y:S01]  /*57c0*/  ISETP.GT.U32.AND P1, PT, R13.reuse, R89, PT ;  /* 0x000000590d00720c */ /* 0x040fe20003f24070 */
[----:B------:R-:W-:Y:S01]  /*57d0*/  IMAD.HI.U32 R10, R4, R197, RZ ;  /* 0x000000c5040a7227 */ /* 0x000fe200078e00ff */
[----:B------:R-:W-:-:S03]  /*57e0*/  ISETP.GT.U32.AND P3, PT, R13, R201, PT ;  /* 0x000000c90d00720c */ /* 0x000fc60003f64070 */
[----:B------:R-:W-:Y:S01]  /*57f0*/  @!P2 IMAD.MOV R207, RZ, RZ, -R207 ;  /* 0x000000ffffcfa224 */ /* 0x000fe200078e0acf */
[----:B------:R-:W-:Y:S01]  /*5800*/  ISETP.GE.AND P2, PT, R58, RZ, PT ;  /* 0x000000ff3a00720c */ /* 0x000fe20003f46270 */
[----:B------:R-:W-:Y:S01]  /*5810*/  @!P0 IMAD.IADD R93, R93, 0x1, -R13 ;  /* 0x000000015d5d8824 */ /* 0x000fe200078e0a0d */
[----:B------:R-:W-:Y:S01]  /*5820*/  ISETP.GT.U32.AND P0, PT, R13, R199, PT ;  /* 0x000000c70d00720c */ /* 0x000fe20003f04070 */
[----:B------:R-:W-:Y:S01]  /*5830*/  IMAD.HI.U32 R11, R4, R195, RZ ;  /* 0x000000c3040b7227 */ /* 0x000fe200078e00ff */
[----:B------:R-:W-:-:S03]  /*5840*/  LOP3.LUT R58, R8, 0x1c4, RZ, 0xfc, !PT ;  /* 0x000001c4083a7812 */ /* 0x000fc600078efcff */
[----:B------:R-:W-:Y:S01]  /*5850*/  IMAD.MOV R10, RZ, RZ, -R10 ;  /* 0x000000ffff0a7224 */ /* 0x000fe200078e0a0a */
[----:B------:R-:W-:Y:S01]  /*5860*/  IABS R95, R58 ;  /* 0x0000003a005f7213 */ /* 0x000fe20000000000 */
[----:B------:R-:W-:Y:S01]  /*5870*/  @!P6 IMAD.MOV R93, RZ, RZ, -R93 ;  /* 0x000000ffff5de224 */ /* 0x000fe200078e0a5d */
[----:B------:R-:W-:Y:S01]  /*5880*/  ISETP.GE.AND P6, PT, R16, RZ, PT ;  /* 0x000000ff1000720c */ /* 0x000fe20003fc6270 */
[----:B------:R-:W-:Y:S01]  /*5890*/  IMAD.MOV R16, RZ, RZ, -R11 ;  /* 0x000000ffff107224 */ /* 0x000fe200078e0a0b */
[C---:B------:R-:W-:Y:S01]  /*58a0*/  LOP3.LUT R11, R8.reuse, 0x1b8, RZ, 0xfc, !PT ;  /* 0x000001b8080b7812 */ /* 0x040fe200078efcff */
[----:B------:R-:W-:Y:S01]  /*58b0*/  IMAD R197, R13, R10, R197 ;  /* 0x0000000a0dc57224 */ /* 0x000fe200078e02c5 */
[----:B------:R-:W-:Y:S01]  /*58c0*/  LOP3.LUT R10, R8, 0x1b4, RZ, 0xfc, !PT ;  /* 0x000001b4080a7812 */ /* 0x000fe200078efcff */
[----:B------:R-:W-:Y:S01]  /*58d0*/  @!P5 IMAD.IADD R203, R203, 0x1, -R13 ;  /* 0x00000001cbcbd824 */ /* 0x000fe200078e0a0d */
[----:B------:R-:W-:Y:S01]  /*58e0*/  IABS R191, R11 ;  /* 0x0000000b00bf7213 */ /* 0x000fe20000000000 */
[----:B------:R-:W-:Y:S01]  /*58f0*/  IMAD R195, R13, R16, R195 ;  /* 0x000000100dc37224 */ /* 0x000fe200078e02c3 */
[----:B------:R-:W-:Y:S01]  /*5900*/  IABS R193, R10 ;  /* 0x0000000a00c17213 */ /* 0x000fe20000000000 */
[--C-:B------:R-:W-:Y:S01]  /*5910*/  @!P3 IMAD.IADD R201, R201, 0x1, -R13.reuse ;  /* 0x00000001c9c9b824 */ /* 0x100fe200078e0a0d */
[----:B------:R-:W-:Y:S01]  /*5920*/  ISETP.GT.U32.AND P3, PT, R13, R197, PT ;  /* 0x000000c50d00720c */ /* 0x000fe20003f64070 */
[--C-:B------:R-:W-:Y:S01]  /*5930*/  @!P1 IMAD.IADD R89, R89, 0x1, -R13.reuse ;  /* 0x0000000159599824 */ /* 0x100fe200078e0a0d */
[----:B------:R-:W-:Y:S01]  /*5940*/  ISETP.GE.AND P1, PT, R60, RZ, PT ;  /* 0x000000ff3c00720c */ /* 0x000fe20003f26270 */
[----:B------:R-:W-:Y:S01]  /*5950*/  @!P0 IMAD.IADD R199, R199, 0x1, -R13 ;  /* 0x00000001c7c78824 */ /* 0x000fe200078e0a0d */
[----:B------:R-:W-:Y:S01]  /*5960*/  ISETP.GE.AND P5, PT, R56, RZ, PT ;  /* 0x000000ff3800720c */ /* 0x000fe20003fa6270 */
[----:B------:R-:W-:Y:S01]  /*5970*/  @!P2 IMAD.MOV R203, RZ, RZ, -R203 ;  /* 0x000000ffffcba224 */ /* 0x000fe200078e0acb */
[C---:B------:R-:W-:Y:S01]  /*5980*/  ISETP.GT.U32.AND P2, PT, R13.reuse, R195, PT ;  /* 0x000000c30d00720c */ /* 0x040fe20003f44070 */
[----:B------:R-:W-:Y:S01]  /*5990*/  @!P4 IMAD.MOV R89, RZ, RZ, -R89 ;  /* 0x000000ffff59c224 */ /* 0x000fe200078e0a59 */
[----:B------:R-:W-:-:S02]  /*59a0*/  ISETP.GT.U32.AND P0, PT, R13, R199, PT ;  /* 0x000000c70d00720c */ /* 0x000fc40003f04070 */
[----:B------:R-:W-:Y:S02]  /*59b0*/  ISETP.GE.AND P4, PT, R54, RZ, PT ;  /* 0x000000ff3600720c */ /* 0x000fe40003f86270 */
[C---:B------:R-:W-:Y:S01]  /*59c0*/  LOP3.LUT R54, R8.reuse, 0x1bc, RZ, 0xfc, !PT ;  /* 0x000001bc08367812 */ /* 0x040fe200078efcff */
[----:B------:R-:W-:Y:S01]  /*59d0*/  @!P3 IMAD.IADD R197, R197, 0x1, -R13 ;  /* 0x00000001c5c5b824 */ /* 0x000fe200078e0a0d */
[----:B------:R-:W-:Y:S01]  /*59e0*/  LOP3.LUT R56, R8, 0x1c0, RZ, 0xfc, !PT ;  /* 0x000001c008387812 */ /* 0x000fe200078efcff */
[----:B------:R-:W-:Y:S01]  /*59f0*/  @!P1 IMAD.MOV R201, RZ, RZ, -R201 ;  /* 0x000000ffffc99224 */ /* 0x000fe200078e0ac9 */
[----:B------:R-:W-:Y:S01]  /*5a00*/  ISETP.GE.AND P1, PT, R10, RZ, PT ;  /* 0x000000ff0a00720c */ /* 0x000fe20003f26270 */
[C---:B------:R-:W-:Y:S01]  /*5a10*/  IMAD.HI.U32 R10, R4.reuse, R193, RZ ;  /* 0x000000c1040a7227 */ /* 0x040fe200078e00ff */
[----:B------:R-:W-:Y:S02]  /*5a20*/  ISETP.GT.U32.AND P3, PT, R13, R197, PT ;  /* 0x000000c50d00720c */ /* 0x000fe40003f64070 */
[----:B------:R-:W-:Y:S01]  /*5a30*/  IABS R189, R54 ;  /* 0x0000003600bd7213 */ /* 0x000fe20000000000 */
[--C-:B------:R-:W-:Y:S01]  /*5a40*/  @!P2 IMAD.IADD R195, R195, 0x1, -R13.reuse ;  /* 0x00000001c3c3a824 */ /* 0x100fe200078e0a0d */
[----:B------:R-:W-:Y:S01]  /*5a50*/  IABS R187, R56 ;  /* 0x0000003800bb7213 */ /* 0x000fe20000000000 */
[----:B------:R-:W-:Y:S01]  /*5a60*/  @!P0 IMAD.IADD R199, R199, 0x1, -R13 ;  /* 0x00000001c7c78824 */ /* 0x000fe200078e0a0d */
[----:B------:R-:W-:Y:S01]  /*5a70*/  ISETP.GE.AND P0, PT, R11, RZ, PT ;  /* 0x000000ff0b00720c */ /* 0x000fe20003f06270 */
[----:B------:R-:W-:Y:S01]  /*5a80*/  IMAD.HI.U32 R11, R4, R191, RZ ;  /* 0x000000bf040b7227 */ /* 0x000fe200078e00ff */
[----:B------:R-:W-:-:S02]  /*5a90*/  ISETP.GT.U32.AND P2, PT, R13, R195, PT ;  /* 0x000000c30d00720c */ /* 0x000fc40003f44070 */
[----:B------:R-:W-:Y:S01]  /*5aa0*/  LOP3.LUT R60, R8, 0x1c8, RZ, 0xfc, !PT ;  /* 0x000001c8083c7812 */ /* 0x000fe200078efcff */
[----:B------:R-:W-:Y:S02]  /*5ab0*/  IMAD.MOV R10, RZ, RZ, -R10 ;  /* 0x000000ffff0a7224 */ /* 0x000fe400078e0a0a */
[----:B------:R-:W-:Y:S01]  /*5ac0*/  IMAD.MOV R16, RZ, RZ, -R11 ;  /* 0x000000ffff107224 */ /* 0x000fe200078e0a0b */
[----:B------:R-:W-:Y:S01]  /*5ad0*/  IABS R91, R60 ;  /* 0x0000003c005b7213 */ /* 0x000fe20000000000 */
[C---:B------:R-:W-:Y:S02]  /*5ae0*/  IMAD R193, R13.reuse, R10, R193 ;  /* 0x0000000a0dc17224 */ /* 0x040fe400078e02c1 */
[----:B------:R-:W-:Y:S02]  /*5af0*/  IMAD R191, R13, R16, R191 ;  /* 0x000000100dbf7224 */ /* 0x000fe400078e02bf */
[--C-:B------:R-:W-:Y:S01]  /*5b00*/  @!P3 IMAD.IADD R197, R197, 0x1, -R13.reuse ;  /* 0x00000001c5c5b824 */ /* 0x100fe200078e0a0d */
[----:B------:R-:W-:Y:S01]  /*5b10*/  ISETP.GT.U32.AND P3, PT, R13, R193, PT ;  /* 0x000000c10d00720c */ /* 0x000fe20003f64070 */
[----:B------:R-:W-:Y:S01]  /*5b20*/  @!P2 IMAD.IADD R195, R195, 0x1, -R13 ;  /* 0x00000001c3c3a824 */ /* 0x000fe200078e0a0d */
[----:B------:R-:W-:Y:S01]  /*5b30*/  ISETP.GT.U32.AND P2, PT, R13, R191, PT ;  /* 0x000000bf0d00720c */ /* 0x000fe20003f44070 */
[----:B------:R-:W-:-:S04]  /*5b40*/  IMAD.HI.U32 R10, R4, R189, RZ ;  /* 0x000000bd040a7227 */ /* 0x000fc800078e00ff */
[----:B------:R-:W-:Y:S02]  /*5b50*/  IMAD.MOV R10, RZ, RZ, -R10 ;  /* 0x000000ffff0a7224 */ /* 0x000fe400078e0a0a */
[----:B------:R-:W-:Y:S02]  /*5b60*/  @!P6 IMAD.MOV R197, RZ, RZ, -R197 ;  /* 0x000000ffffc5e224 */ /* 0x000fe400078e0ac5 */
[----:B------:R-:W-:Y:S02]  /*5b70*/  IMAD R189, R13, R10, R189 ;  /* 0x0000000a0dbd7224 */ /* 0x000fe400078e02bd */
[--C-:B------:R-:W-:Y:S02]  /*5b80*/  @!P3 IMAD.IADD R193, R193, 0x1, -R13.reuse ;  /* 0x00000001c1c1b824 */ /* 0x100fe400078e0a0d */
[----:B------:R-:W-:Y:S01]  /*5b90*/  @!P2 IMAD.IADD R191, R191, 0x1, -R13 ;  /* 0x00000001bfbfa824 */ /* 0x000fe200078e0a0d */
[C---:B------:R-:W-:Y:S01]  /*5ba0*/  ISETP.GT.U32.AND P3, PT, R13.reuse, R189, PT ;  /* 0x000000bd0d00720c */ /* 0x040fe20003f64070 */
[----:B------:R-:W-:Y:S01]  /*5bb0*/  IMAD.HI.U32 R10, R4, R187, RZ ;  /* 0x000000bb040a7227 */ /* 0x000fe200078e00ff */
[----:B------:R-:W-:-:S02]  /*5bc0*/  ISETP.GT.U32.AND P2, PT, R13, R193, PT ;  /* 0x000000c10d00720c */ /* 0x000fc40003f44070 */
[----:B------:R-:W-:Y:S01]  /*5bd0*/  ISETP.GT.U32.AND P6, PT, R13, R191, PT ;  /* 0x000000bf0d00720c */ /* 0x000fe20003fc4070 */
[----:B------:R-:W-:-:S04]  /*5be0*/  IMAD.HI.U32 R11, R4, R95, RZ ;  /* 0x0000005f040b7227 */ /* 0x000fc800078e00ff */
[----:B------:R-:W-:Y:S02]  /*5bf0*/  IMAD.MOV R10, RZ, RZ, -R10 ;  /* 0x000000ffff0a7224 */ /* 0x000fe400078e0a0a */
[----:B------:R-:W-:Y:S01]  /*5c00*/  @!P4 IMAD.MOV R199, RZ, RZ, -R199 ;  /* 0x000000ffffc7c224 */ /* 0x000fe200078e0ac7 */
[----:B------:R-:W-:Y:S01]  /*5c10*/  ISETP.GE.AND P4, PT, R54, RZ, PT ;  /* 0x000000ff3600720c */ /* 0x000fe20003f86270 */
[----:B------:R-:W-:Y:S01]  /*5c20*/  IMAD.MOV R54, RZ, RZ, -R11 ;  /* 0x000000ffff367224 */ /* 0x000fe200078e0a0b */
[C---:B------:R-:W-:Y:S01]  /*5c30*/  LOP3.LUT R11, R8.reuse, 0x1d0, RZ, 0xfc, !PT ;  /* 0x000001d0080b7812 */ /* 0x040fe200078efcff */
[C---:B------:R-:W-:Y:S01]  /*5c40*/  IMAD R187, R13.reuse, R10, R187 ;  /* 0x0000000a0dbb7224 */ /* 0x040fe200078e02bb */
[----:B------:R-:W-:Y:S01]  /*5c50*/  LOP3.LUT R10, R8, 0x1cc, RZ, 0xfc, !PT ;  /* 0x000001cc080a7812 */ /* 0x000fe200078efcff */
[----:B------:R-:W-:Y:S01]  /*5c60*/  IMAD R95, R13, R54, R95 ;  /* 0x000000360d5f7224 */ /* 0x000fe200078e025f */
[----:B------:R-:W-:Y:S01]  /*5c70*/  IABS R77, R11 ;  /* 0x0000000b004d7213 */ /* 0x000fe20000000000 */
[--C-:B------:R-:W-:Y:S01]  /*5c80*/  @!P2 IMAD.IADD R193, R193, 0x1, -R13.reuse ;  /* 0x00000001c1c1a824 */ /* 0x100fe200078e0a0d */
[----:B------:R-:W-:Y:S01]  /*5c90*/  ISETP.GT.U32.AND P2, PT, R13, R187, PT ;  /* 0x000000bb0d00720c */ /* 0x000fe20003f44070 */
[----:B------:R-:W-:Y:S01]  /*5ca0*/  @!P6 IMAD.IADD R191, R191, 0x1, -R13 ;  /* 0x00000001bfbfe824 */ /* 0x000fe200078e0a0d */
[----:B------:R-:W-:Y:S01]  /*5cb0*/  ISETP.GT.U32.AND P6, PT, R13, R95, PT ;  /* 0x0000005f0d00720c */ /* 0x000fe20003fc4070 */
[----:B------:R-:W-:Y:S01]  /*5cc0*/  IMAD.HI.U32 R16, R4, R91, RZ ;  /* 0x0000005b04107227 */ /* 0x000fe200078e00ff */
[----:B------:R-:W-:-:S03]  /*5cd0*/  IABS R87, R10 ;  /* 0x0000000a00577213 */ /* 0x000fc60000000000 */
[----:B------:R-:W-:Y:S02]  /*5ce0*/  IMAD.MOV R16, RZ, RZ, -R16 ;  /* 0x000000ffff107224 */ /* 0x000fe400078e0a10 */
[----:B------:R-:W-:Y:S02]  /*5cf0*/  @!P3 IMAD.IADD R189, R189, 0x1, -R13 ;  /* 0x00000001bdbdb824 */ /* 0x000fe400078e0a0d */
[----:B------:R-:W-:Y:S01]  /*5d00*/  IMAD R91, R13, R16, R91 ;  /* 0x000000100d5b7224 */ /* 0x000fe200078e025b */
[----:B------:R-:W-:Y:S01]  /*5d10*/  LOP3.LUT R16, R8, 0x1d4, RZ, 0xfc, !PT ;  /* 0x000001d408107812 */ /* 0x000fe200078efcff */
[--C-:B------:R-:W-:Y:S01]  /*5d20*/  @!P2 IMAD.IADD R187, R187, 0x1, -R13.reuse ;  /* 0x00000001bbbba824 */ /* 0x100fe200078e0a0d */
[----:B------:R-:W-:Y:S01]  /*5d30*/  ISETP.GE.AND P2, PT, R10, RZ, PT ;  /* 0x000000ff0a00720c */ /* 0x000fe20003f46270 */
[----:B------:R-:W-:Y:S01]  /*5d40*/  @!P6 IMAD.IADD R95, R95, 0x1, -R13 ;  /* 0x000000015f5fe824 */ /* 0x000fe200078e0a0d */
[C---:B------:R-:W-:Y:S01]  /*5d50*/  ISETP.GT.U32.AND P3, PT, R13.reuse, R189, PT ;  /* 0x000000bd0d00720c */ /* 0x040fe20003f64070 */
[----:B------:R-:W-:Y:S01]  /*5d60*/  IMAD.HI.U32 R10, R4, R87, RZ ;  /* 0x00000057040a7227 */ /* 0x000fe200078e00ff */
[----:B------:R-:W-:-:S02]  /*5d70*/  ISETP.GT.U32.AND P6, PT, R13, R187, PT ;  /* 0x000000bb0d00720c */ /* 0x000fc40003fc4070 */
[----:B------:R-:W-:Y:S01]  /*5d80*/  IABS R81, R16 ;  /* 0x0000001000517213 */ /* 0x000fe20000000000 */
[----:B------:R-:W-:Y:S01]  /*5d90*/  @!P0 IMAD.MOV R191, RZ, RZ, -R191 ;  /* 0x000000ffffbf8224 */ /* 0x000fe200078e0abf */
[C---:B------:R-:W-:Y:S01]  /*5da0*/  ISETP.GT.U32.AND P0, PT, R13.reuse, R91, PT ;  /* 0x0000005b0d00720c */ /* 0x040fe20003f04070 */
[----:B------:R-:W-:Y:S02]  /*5db0*/  IMAD.MOV R10, RZ, RZ, -R10 ;  /* 0x000000ffff0a7224 */ /* 0x000fe400078e0a0a */
[----:B------:R-:W-:Y:S01]  /*5dc0*/  @!P5 IMAD.MOV R195, RZ, RZ, -R195 ;  /* 0x000000ffffc3d224 */ /* 0x000fe200078e0ac3 */
[----:B------:R-:W-:Y:S01]  /*5dd0*/  ISETP.GE.AND P5, PT, R56, RZ, PT ;  /* 0x000000ff3800720c */ /* 0x000fe20003fa6270 */
[----:B------:R-:W-:Y:S01]  /*5de0*/  IMAD R87, R13, R10, R87 ;  /* 0x0000000a0d577224 */ /* 0x000fe200078e0257 */
[----:B------:R-:W-:Y:S01]  /*5df0*/  LOP3.LUT R56, R8, 0x1d8, RZ, 0xfc, !PT ;  /* 0x000001d808387812 */ /* 0x000fe200078efcff */
[--C-:B------:R-:W-:Y:S01]  /*5e00*/  @!P3 IMAD.IADD R189, R189, 0x1, -R13.reuse ;  /* 0x00000001bdbdb824 */ /* 0x100fe200078e0a0d */
[----:B------:R-:W-:Y:S01]  /*5e10*/  ISETP.GE.AND P3, PT, R60, RZ, PT ;  /* 0x000000ff3c00720c */ /* 0x000fe20003f66270 */
[----:B------:R-:W-:Y:S01]  /*5e20*/  @!P6 IMAD.IADD R187, R187, 0x1, -R13 ;  /* 0x00000001bbbbe824 */ /* 0x000fe200078e0a0d */
[C---:B------:R-:W-:Y:S01]  /*5e30*/  ISETP.GT.U32.AND P6, PT, R13.reuse, R87, PT ;  /* 0x000000570d00720c */ /* 0x040fe20003fc4070 */
[----:B------:R-:W-:Y:S01]  /*5e40*/  @!P4 IMAD.MOV R189, RZ, RZ, -R189 ;  /* 0x000000ffffbdc224 */ /* 0x000fe200078e0abd */
[----:B------:R-:W-:Y:S01]  /*5e50*/  ISETP.GT.U32.AND P4, PT, R13, R95, PT ;  /* 0x0000005f0d00720c */ /* 0x000fe20003f84070 */
[----:B------:R-:W-:Y:S01]  /*5e60*/  @!P0 IMAD.IADD R91, R91, 0x1, -R13 ;  /* 0x000000015b5b8824 */ /* 0x000fe200078e0a0d */
[----:B------:R-:W-:Y:S01]  /*5e70*/  IABS R185, R56 ;  /* 0x0000003800b97213 */ /* 0x000fe20000000000 */
[----:B------:R-:W-:Y:S01]  /*5e80*/  IMAD.HI.U32 R10, R4, R77, RZ ;  /* 0x0000004d040a7227 */ /* 0x000fe200078e00ff */
[----:B------:R-:W-:-:S02]  /*5e90*/  LOP3.LUT R60, R8, 0x1f4, RZ, 0xfc, !PT ;  /* 0x000001f4083c7812 */ /* 0x000fc400078efcff */
[----:B------:R-:W-:Y:S01]  /*5ea0*/  ISETP.GT.U32.AND P0, PT, R13, R91, PT ;  /* 0x0000005b0d00720c */ /* 0x000fe20003f04070 */
[----:B------:R-:W-:Y:S01]  /*5eb0*/  IMAD.MOV R10, RZ, RZ, -R10 ;  /* 0x000000ffff0a7224 */ /* 0x000fe200078e0a0a */
[----:B------:R-:W-:Y:S01]  /*5ec0*/  IABS R67, R60 ;  /* 0x0000003c00437213 */ /* 0x000fe20000000000 */
[----:B------:R-:W-:Y:S01]  /*5ed0*/  @!P1 IMAD.MOV R193, RZ, RZ, -R193 ;  /* 0x000000ffffc19224 */ /* 0x000fe200078e0ac1 */
[----:B------:R-:W-:Y:S01]  /*5ee0*/  ISETP.GE.AND P1, PT, R58, RZ, PT ;  /* 0x000000ff3a00720c */ /* 0x000fe20003f26270 */
[--C-:B------:R-:W-:Y:S01]  /*5ef0*/  @!P6 IMAD.IADD R87, R87, 0x1, -R13.reuse ;  /* 0x000000015757e824 */ /* 0x100fe200078e0a0d */
[----:B------:R-:W-:Y:S01]  /*5f00*/  LOP3.LUT R58, R8, 0x1ec, RZ, 0xfc, !PT ;  /* 0x000001ec083a7812 */ /* 0x000fe200078efcff */
[----:B------:R-:W-:Y:S01]  /*5f10*/  @!P4 IMAD.IADD R95, R95, 0x1, -R13 ;  /* 0x000000015f5fc824 */ /* 0x000fe200078e0a0d */
[----:B------:R-:W-:Y:S01]  /*5f20*/  ISETP.GE.AND P4, PT, R11, RZ, PT ;  /* 0x000000ff0b00720c */ /* 0x000fe20003f86270 */
[----:B------:R-:W-:Y:S01]  /*5f30*/  IMAD.HI.U32 R11, R4, R81, RZ ;  /* 0x00000051040b7227 */ /* 0x000fe200078e00ff */
[----:B------:R-:W-:-:S02]  /*5f40*/  ISETP.GT.U32.AND P6, PT, R13, R87, PT ;  /* 0x000000570d00720c */ /* 0x000fc40003fc4070 */
[----:B------:R-:W-:Y:S01]  /*5f50*/  IABS R79, R58 ;  /* 0x0000003a004f7213 */ /* 0x000fe20000000000 */
        /* <DEDUP_REMOVED lines=8> */
[----:B------:R-:W-:Y:S01]  /*5fe0*/  IMAD R81, R13, R54, R81 ;  /* 0x000000360d517224 */ /* 0x000fe200078e0251 */
[----:B------:R-:W-:Y:S01]  /*5ff0*/  IABS R85, R10 ;  /* 0x0000000a00557213 */ /* 0x000fe20000000000 */
[----:B------:R-:W-:Y:S01]  /*6000*/  @!P6 IMAD.IADD R87, R87, 0x1, -R13 ;  /* 0x000000015757e824 */ /* 0x000fe200078e0a0d */
[----:B------:R-:W-:Y:S01]  /*6010*/  IABS R71, R11 ;  /* 0x0000000b00477213 */ /* 0x000fe20000000000 */
[----:B------:R-:W-:Y:S01]  /*6020*/  IMAD.HI.U32 R16, R4, R185, RZ ;  /* 0x000000b904107227 */ /* 0x000fe200078e00ff */
[----:B------:R-:W-:-:S02]  /*6030*/  LOP3.LUT R54, R8, 0x1e4, RZ, 0xfc, !PT ;  /* 0x000001e408367812 */ /* 0x000fc400078efcff */
[----:B------:R-:W-:Y:S01]  /*6040*/  ISETP.GE.AND P6, PT, R11, RZ, PT ;  /* 0x000000ff0b00720c */ /* 0x000fe20003fc6270 */
[----:B------:R-:W-:Y:S01]  /*6050*/  @!P2 IMAD.MOV R87, RZ, RZ, -R87 ;  /* 0x000000ffff57a224 */ /* 0x000fe200078e0a57 */
[----:B------:R-:W-:Y:S01]  /*6060*/  ISETP.GT.U32.AND P2, PT, R13, R81, PT ;  /* 0x000000510d00720c */ /* 0x000fe20003f44070 */
[----:B------:R-:W-:Y:S01]  /*6070*/  @!P1 IMAD.MOV R95, RZ, RZ, -R95 ;  /* 0x000000ffff5f9224 */ /* 0x000fe200078e0a5f */
[----:B------:R-:W-:Y:S01]  /*6080*/  ISETP.GE.AND P1, PT, R10, RZ, PT ;  /* 0x000000ff0a00720c */ /* 0x000fe20003f26270 */
[----:B------:R-:W-:Y:S01]  /*6090*/  @!P3 IMAD.IADD R77, R77, 0x1, -R13 ;  /* 0x000000014d4db824 */ /* 0x000fe200078e0a0d */
[----:B------:R-:W-:Y:S01]  /*60a0*/  IABS R69, R54 ;  /* 0x0000003600457213 */ /* 0x000fe20000000000 */
[----:B------:R-:W-:Y:S02]  /*60b0*/  IMAD.MOV R16, RZ, RZ, -R16 ;  /* 0x000000ffff107224 */ /* 0x000fe400078e0a10 */
[----:B------:R-:W-:Y:S01]  /*60c0*/  IMAD.HI.U32 R10, R4, R85, RZ ;  /* 0x00000055040a7227 */ /* 0x000fe200078e00ff */
[----:B------:R-:W-:-:S03]  /*60d0*/  ISETP.GT.U32.AND P3, PT, R13, R77, PT ;  /* 0x0000004d0d00720c */ /* 0x000fc60003f64070 */
[----:B------:R-:W-:Y:S02]  /*60e0*/  IMAD R185, R13, R16, R185 ;  /* 0x000000100db97224 */ /* 0x000fe400078e02b9 */
[----:B------:R-:W-:Y:S02]  /*60f0*/  @!P2 IMAD.IADD R81, R81, 0x1, -R13 ;  /* 0x000000015151a824 */ /* 0x000fe400078e0a0d */
[----:B------:R-:W-:Y:S02]  /*6100*/  IMAD.MOV R16, RZ, RZ, -R10 ;  /* 0x000000ffff107224 */ /* 0x000fe400078e0a0a */
[----:B------:R-:W-:Y:S01]  /*6110*/  IMAD.HI.U32 R10, R4, R71, RZ ;  /* 0x00000047040a7227 */ /* 0x000fe200078e00ff */
[----:B------:R-:W-:-:S03]  /*6120*/  ISETP.GT.U32.AND P2, PT, R13, R81, PT ;  /* 0x000000510d00720c */ /* 0x000fc60003f44070 */
[----:B------:R-:W-:Y:S02]  /*6130*/  IMAD R85, R13, R16, R85 ;  /* 0x000000100d557224 */ /* 0x000fe400078e0255 */
[----:B------:R-:W-:Y:S02]  /*6140*/  IMAD.MOV R16, RZ, RZ, -R10 ;  /* 0x000000ffff107224 */ /* 0x000fe400078e0a0a */
[----:B------:R-:W-:Y:S01]  /*6150*/  @!P3 IMAD.IADD R77, R77, 0x1, -R13 ;  /* 0x000000014d4db824 */ /* 0x000fe200078e0a0d */
[C---:B------:R-:W-:Y:S01]  /*6160*/  ISETP.GT.U32.AND P3, PT, R13.reuse, R185, PT ;  /* 0x000000b90d00720c */ /* 0x040fe20003f64070 */
[C---:B------:R-:W-:Y:S02]  /*6170*/  IMAD R71, R13.reuse, R16, R71 ;  /* 0x000000100d477224 */ /* 0x040fe400078e0247 */
[----:B------:R-:W-:Y:S01]  /*6180*/  @!P4 IMAD.MOV R77, RZ, RZ, -R77 ;  /* 0x000000ffff4dc224 */ /* 0x000fe200078e0a4d */
[----:B------:R-:W-:Y:S01]  /*6190*/  ISETP.GT.U32.AND P4, PT, R13, R85, PT ;  /* 0x000000550d00720c */ /* 0x000fe20003f84070 */
[----:B------:R-:W-:-:S04]  /*61a0*/  IMAD.HI.U32 R10, R4, R69, RZ ;  /* 0x00000045040a7227 */ /* 0x000fc800078e00ff */
[----:B------:R-:W-:Y:S01]  /*61b0*/  @!P2 IMAD.IADD R81, R81, 0x1, -R13 ;  /* 0x000000015151a824 */ /* 0x000fe200078e0a0d */
[----:B------:R-:W-:Y:S01]  /*61c0*/  ISETP.GT.U32.AND P2, PT, R13, R71, PT ;  /* 0x000000470d00720c */ /* 0x000fe20003f44070 */
[----:B------:R-:W-:Y:S01]  /*61d0*/  @!P5 IMAD.MOV R187, RZ, RZ, -R187 ;  /* 0x000000ffffbbd224 */ /* 0x000fe200078e0abb */
[----:B------:R-:W-:Y:S01]  /*61e0*/  ISETP.GE.AND P5, PT, R56, RZ, PT ;  /* 0x000000ff3800720c */ /* 0x000fe20003fa6270 */
[----:B------:R-:W-:Y:S01]  /*61f0*/  IMAD.MOV R10, RZ, RZ, -R10 ;  /* 0x000000ffff0a7224 */ /* 0x000fe200078e0a0a */
[----:B------:R-:W-:Y:S01]  /*6200*/  LOP3.LUT R56, R8, 0x1e8, RZ, 0xfc, !PT ;  /* 0x000001e808387812 */ /* 0x000fe200078efcff */
[----:B------:R-:W-:Y:S02]  /*6210*/  @!P3 IMAD.IADD R185, R185, 0x1, -R13 ;  /* 0x00000001b9b9b824 */ /* 0x000fe400078e0a0d */
[----:B------:R-:W-:Y:S01]  /*6220*/  IMAD R69, R13, R10, R69 ;  /* 0x0000000a0d457224 */ /* 0x000fe200078e0245 */
[----:B------:R-:W-:Y:S01]  /*6230*/  IABS R75, R56 ;  /* 0x00000038004b7213 */ /* 0x000fe20000000000 */
[----:B------:R-:W-:Y:S01]  /*6240*/  @!P4 IMAD.IADD R85, R85, 0x1, -R13 ;  /* 0x000000015555c824 */ /* 0x000fe200078e0a0d */
[C---:B------:R-:W-:Y:S01]  /*6250*/  ISETP.GT.U32.AND P4, PT, R13.reuse, R185, PT ;  /* 0x000000b90d00720c */ /* 0x040fe20003f84070 */
[----:B------:R-:W-:Y:S01]  /*6260*/  IMAD.HI.U32 R10, R4, R79, RZ ;  /* 0x0000004f040a7227 */ /* 0x000fe200078e00ff */
[----:B------:R-:W-:-:S03]  /*6270*/  ISETP.GT.U32.AND P3, PT, R13, R69, PT ;  /* 0x000000450d00720c */ /* 0x000fc60003f64070 */
[----:B------:R-:W-:-:S04]  /*6280*/  IMAD.HI.U32 R11, R4, R75, RZ ;  /* 0x0000004b040b7227 */ /* 0x000fc800078e00ff */
[----:B------:R-:W-:Y:S01]  /*6290*/  @!P2 IMAD.IADD R71, R71, 0x1, -R13 ;  /* 0x000000014747a824 */ /* 0x000fe200078e0a0d */
[C---:B------:R-:W-:Y:S01]  /*62a0*/  ISETP.GT.U32.AND P2, PT, R13.reuse, R85, PT ;  /* 0x000000550d00720c */ /* 0x040fe20003f44070 */
[----:B------:R-:W-:Y:S01]  /*62b0*/  IMAD.MOV R16, RZ, RZ, -R11 ;  /* 0x000000ffff107224 */ /* 0x000fe200078e0a0b */
[C---:B------:R-:W-:Y:S01]  /*62c0*/  LOP3.LUT R11, R8.reuse, 0x1f0, RZ, 0xfc, !PT ;  /* 0x000001f0080b7812 */ /* 0x040fe200078efcff */
[----:B------:R-:W-:Y:S02]  /*62d0*/  IMAD.MOV R10, RZ, RZ, -R10 ;  /* 0x000000ffff0a7224 */ /* 0x000fe400078e0a0a */
[C---:B------:R-:W-:Y:S01]  /*62e0*/  IMAD R75, R13.reuse, R16, R75 ;  /* 0x000000100d4b7224 */ /* 0x040fe200078e024b */
[----:B------:R-:W-:Y:S01]  /*62f0*/  IABS R65, R11 ;  /* 0x0000000b00417213 */ /* 0x000fe20000000000 */
[----:B------:R-:W-:Y:S01]  /*6300*/  IMAD R79, R13, R10, R79 ;  /* 0x0000000a0d4f7224 */ /* 0x000fe200078e024f */
[----:B------:R-:W-:Y:S01]  /*6310*/  LOP3.LUT R16, R8, 0x1f8, RZ, 0xfc, !PT ;  /* 0x000001f808107812 */ /* 0x000fe200078efcff */
[--C-:B------:R-:W-:Y:S01]  /*6320*/  @!P4 IMAD.IADD R185, R185, 0x1, -R13.reuse ;  /* 0x00000001b9b9c824 */ /* 0x100fe200078e0a0d */
[----:B------:R-:W-:Y:S01]  /*6330*/  ISETP.GT.U32.AND P4, PT, R13, R75, PT ;  /* 0x0000004b0d00720c */ /* 0x000fe20003f84070 */
[--C-:B------:R-:W-:Y:S01]  /*6340*/  @!P3 IMAD.IADD R69, R69, 0x1, -R13.reuse ;  /* 0x000000014545b824 */ /* 0x100fe200078e0a0d */
[----:B------:R-:W-:Y:S01]  /*6350*/  IABS R83, R16 ;  /* 0x0000001000537213 */ /* 0x000fe20000000000 */
[----:B------:R-:W-:Y:S01]  /*6360*/  @!P2 IMAD.IADD R85, R85, 0x1, -R13 ;  /* 0x000000015555a824 */ /* 0x000fe200078e0a0d */
[C---:B------:R-:W-:Y:S01]  /*6370*/  ISETP.GT.U32.AND P2, PT, R13.reuse, R79, PT ;  /* 0x0000004f0d00720c */ /* 0x040fe20003f44070 */
[----:B------:R-:W-:Y:S01]  /*6380*/  IMAD.HI.U32 R8, R4, R65, RZ ;  /* 0x0000004104087227 */ /* 0x000fe200078e00ff */
[----:B------:R-:W-:-:S03]  /*6390*/  ISETP.GT.U32.AND P3, PT, R13, R69, PT ;  /* 0x000000450d00720c */ /* 0x000fc60003f64070 */
[----:B------:R-:W-:-:S04]  /*63a0*/  IMAD.HI.U32 R10, R4, R67, RZ ;  /* 0x00000043040a7227 */ /* 0x000fc800078e00ff */
[----:B------:R-:W-:Y:S02]  /*63b0*/  IMAD.MOV R8, RZ, RZ, -R8 ;  /* 0x000000ffff087224 */ /* 0x000fe400078e0a08 */
[----:B------:R-:W-:Y:S02]  /*63c0*/  @!P4 IMAD.IADD R75, R75, 0x1, -R13 ;  /* 0x000000014b4bc824 */ /* 0x000fe400078e0a0d */
[----:B------:R-:W-:Y:S01]  /*63d0*/  @!P0 IMAD.MOV R81, RZ, RZ, -R81 ;  /* 0x000000ffff518224 */ /* 0x000fe200078e0a51 */
[----:B------:R-:W-:Y:S01]  /*63e0*/  ISETP.GT.U32.AND P0, PT, R13, R71, PT ;  /* 0x000000470d00720c */ /* 0x000fe20003f04070 */
[----:B------:R-:W-:-:S04]  /*63f0*/  IMAD.HI.U32 R4, R4, R83, RZ ;  /* 0x0000005304047227 */ /* 0x000fc800078e00ff */
[----:B------:R-:W-:Y:S02]  /*6400*/  IMAD.MOV R10, RZ, RZ, -R10 ;  /* 0x000000ffff0a7224 */ /* 0x000fe400078e0a0a */
[----:B------:R-:W-:Y:S02]  /*6410*/  IMAD R65, R13, R8, R65 ;  /* 0x000000080d417224 */ /* 0x000fe400078e0241 */
[----:B------:R-:W-:Y:S01]  /*6420*/  @!P2 IMAD.IADD R79, R79, 0x1, -R13 ;  /* 0x000000014f4fa824 */ /* 0x000fe200078e0a0d */
[C---:B------:R-:W-:Y:S01]  /*6430*/  ISETP.GT.U32.AND P2, PT, R13.reuse, R75, PT ;  /* 0x0000004b0d00720c */ /* 0x040fe20003f44070 */
[----:B------:R-:W-:Y:S02]  /*6440*/  IMAD.MOV R4, RZ, RZ, -R4 ;  /* 0x000000ffff047224 */ /* 0x000fe400078e0a04 */
[----:B------:R-:W-:Y:S02]  /*6450*/  IMAD R67, R13, R10, R67 ;  /* 0x0000000a0d437224 */ /* 0x000fe400078e0243 */
[----:B------:R-:W-:Y:S01]  /*6460*/  @!P3 IMAD.IADD R69, R69, 0x1, -R13 ;  /* 0x000000014545b824 */ /* 0x000fe200078e0a0d */
[C---:B------:R-:W-:Y:S01]  /*6470*/  ISETP.GT.U32.AND P3, PT, R13.reuse, R65, PT ;  /* 0x000000410d00720c */ /* 0x040fe20003f64070 */
[----:B------:R-:W-:Y:S01]  /*6480*/  @!P5 IMAD.MOV R185, RZ, RZ, -R185 ;  /* 0x000000ffffb9d224 */ /* 0x000fe200078e0ab9 */
[C---:B------:R-:W-:Y:S01]  /*6490*/  ISETP.GT.U32.AND P5, PT, R13.reuse, R79, PT ;  /* 0x0000004f0d00720c */ /* 0x040fe20003fa4070 */
[C---:B------:R-:W-:Y:S01]  /*64a0*/  IMAD R83, R13.reuse, R4, R83 ;  /* 0x000000040d537224 */ /* 0x040fe200078e0253 */
[----:B------:R-:W-:Y:S01]  /*64b0*/  ISETP.GT.U32.AND P4, PT, R13, R67, PT ;  /* 0x000000430d00720c */ /* 0x000fe20003f84070 */
[----:B------:R-:W-:-:S02]  /*64c0*/  @!P1 IMAD.MOV R85, RZ, RZ, -R85 ;  /* 0x000000ffff559224 */ /* 0x000fc400078e0a55 */
[--C-:B------:R-:W-:Y:S01]  /*64d0*/  @!P0 IMAD.IADD R71, R71, 0x1, -R13.reuse ;  /* 0x0000000147478824 */ /* 0x100fe200078e0a0d */
[----:B------:R-:W-:Y:S01]  /*64e0*/  ISETP.GT.U32.AND P1, PT, R13, R83, PT ;  /* 0x000000530d00720c */ /* 0x000fe20003f24070 */
[----:B------:R-:W-:Y:S01]  /*64f0*/  @!P2 IMAD.IADD R75, R75, 0x1, -R13 ;  /* 0x000000014b4ba824 */ /* 0x000fe200078e0a0d */
[----:B------:R-:W-:Y:S01]  /*6500*/  ISETP.GE.AND P2, PT, R58, RZ, PT ;  /* 0x000000ff3a00720c */ /* 0x000fe20003f46270 */
[----:B------:R-:W-:Y:S01]  /*6510*/  @!P6 IMAD.MOV R71, RZ, RZ, -R71 ;  /* 0x000000ffff47e224 */ /* 0x000fe200078e0a47 */
[-C--:B------:R-:W-:Y:S01]  /*6520*/  LEA R4, P6, R5, R72.reuse, 0x2 ;  /* 0x0000004805047211 */ /* 0x080fe200078c10ff */
[--C-:B------:R-:W-:Y:S01]  /*6530*/  @!P3 IMAD.IADD R65, R65, 0x1, -R13.reuse ;  /* 0x000000014141b824 */ /* 0x100fe200078e0a0d */
[----:B------:R-:W-:Y:S01]  /*6540*/  ISETP.GE.AND P0, PT, R54, RZ, PT ;  /* 0x000000ff3600720c */ /* 0x000fe20003f06270 */
[--C-:B------:R-:W-:Y:S01]  /*6550*/  @!P5 IMAD.IADD R79, R79, 0x1, -R13.reuse ;  /* 0x000000014f4fd824 */ /* 0x100fe200078e0a0d */
[----:B------:R-:W-:Y:S01]  /*6560*/  LEA.HI.X.SX32 R5, R5, R73, 0x2, P6 ;  /* 0x0000004905057211 */ /* 0x000fe200030f16ff */
[----:B------:R-:W-:Y:S01]  /*6570*/  @!P4 IMAD.IADD R67, R67, 0x1, -R13 ;  /* 0x000000014343c824 */ /* 0x000fe200078e0a0d */
[----:B------:R-:W-:-:S02]  /*6580*/  LEA R8, P5, R9, R72, 0x2 ;  /* 0x0000004809087211 */ /* 0x000fc400078a10ff */
[----:B------:R-:W-:Y:S01]  /*6590*/  ISETP.GT.U32.AND P6, PT, R13, R65, PT ;  /* 0x000000410d00720c */ /* 0x000fe20003fc4070 */
[----:B------:R-:W-:Y:S01]  /*65a0*/  @!P1 IMAD.IADD R83, R83, 0x1, -R13 ;  /* 0x0000000153539824 */ /* 0x000fe200078e0a0d */
[----:B------:R-:W-:Y:S01]  /*65b0*/  LEA.HI.X.SX32 R9, R9, R73, 0x2, P5 ;  /* 0x0000004909097211 */ /* 0x000fe200028f16ff */
[----:B------:R-:W-:Y:S01]  /*65c0*/  @!P2 IMAD.MOV R79, RZ, RZ, -R79 ;  /* 0x000000ffff4fa224 */ /* 0x000fe200078e0a4f */
[----:B------:R-:W-:Y:S01]  /*65d0*/  ISETP.GE.AND P3, PT, R56, RZ, PT ;  /* 0x000000ff3800720c */ /* 0x000fe20003f66270 */
[----:B------:R1:W-:Y:S01]  /*65e0*/  STL.64 [R1+0x848], R4 ;  /* 0x0008480401007387 */ /* 0x0003e20000100a00 */
[----:B------:R-:W-:Y:S01]  /*65f0*/  ISETP.GE.AND P1, PT, R11, RZ, PT ;  /* 0x000000ff0b00720c */ /* 0x000fe20003f26270 */
[----:B------:R-:W-:Y:S01]  /*6600*/  @!P0 IMAD.MOV R69, RZ, RZ, -R69 ;  /* 0x000000ffff458224 */ /* 0x000fe200078e0a45 */
[----:B------:R-:W-:Y:S01]  /*6610*/  ISETP.GT.U32.AND P5, PT, R13, R67, PT ;  /* 0x000000430d00720c */ /* 0x000fe20003fa4070 */
[----:B------:R-:W-:Y:S01]  /*6620*/  STL.64 [R1+0x850], R8 ;  /* 0x0008500801007387 */ /* 0x000fe20000100a00 */
[----:B------:R-:W-:-:S02]  /*6630*/  LEA R10, P4, R74, R72, 0x2 ;  /* 0x000000484a0a7211 */ /* 0x000fc400078810ff */
[----:B------:R-:W-:Y:S01]  /*6640*/  ISETP.GE.AND P2, PT, R60, RZ, PT ;  /* 0x000000ff3c00720c */ /* 0x000fe20003f46270 */
[----:B------:R-:W-:Y:S01]  /*6650*/  @!P6 IMAD.IADD R65, R65, 0x1, -R13 ;  /* 0x000000014141e824 */ /* 0x000fe200078e0a0d */
[----:B------:R-:W-:Y:S01]  /*6660*/  LEA.HI.X.SX32 R11, R74, R73, 0x2, P4 ;  /* 0x000000494a0b7211 */ /* 0x000fe200020f16ff */
[----:B------:R-:W-:Y:S01]  /*6670*/  IMAD R74, R3, c[0x0][0x18c], RZ ;  /* 0x00006300034a7a24 */ /* 0x000fe200078e02ff */
[----:B------:R-:W-:Y:S01]  /*6680*/  ISETP.NE.U32.AND P0, PT, R52, RZ, PT ;  /* 0x000000ff3400720c */ /* 0x000fe20003f05070 */
[----:B------:R-:W-:Y:S01]  /*6690*/  @!P3 IMAD.MOV R75, RZ, RZ, -R75 ;  /* 0x000000ffff4bb224 */ /* 0x000fe200078e0a4b */
[----:B------:R-:W-:Y:S01]  /*66a0*/  ISETP.GT.U32.AND P4, PT, R13, R83, PT ;  /* 0x000000530d00720c */ /* 0x000fe20003f84070 */
[----:B------:R-:W-:Y:S01]  /*66b0*/  @!P1 IMAD.MOV R65, RZ, RZ, -R65 ;  /* 0x000000ffff419224 */ /* 0x000fe200078e0a41 */
[----:B------:R-:W-:Y:S01]  /*66c0*/  ISETP.NE.U32.AND P6, PT, R50, RZ, PT ;  /* 0x000000ff3200720c */ /* 0x000fe20003fc5070 */
[----:B------:R-:W-:Y:S01]  /*66d0*/  @!P5 IMAD.IADD R67, R67, 0x1, -R13 ;  /* 0x000000014343d824 */ /* 0x000fe200078e0a0d */
[----:B------:R-:W-:Y:S01]  /*66e0*/  ISETP.NE.U32.AND P3, PT, R46, RZ, PT ;  /* 0x000000ff2e00720c */ /* 0x000fe20003f65070 */
[----:B------:R-:W-:Y:S01]  /*66f0*/  STL.64 [R1+0x858], R36 ;  /* 0x0008582401007387 */ /* 0x000fe20000100a00 */
[----:B------:R-:W-:Y:S01]  /*6700*/  ISETP.GE.AND P1, PT, R16, RZ, PT ;  /* 0x000000ff1000720c */ /* 0x000fe20003f26270 */
[----:B------:R-:W-:Y:S01]  /*6710*/  @!P2 IMAD.MOV R67, RZ, RZ, -R67 ;  /* 0x000000ffff43a224 */ /* 0x000fe200078e0a43 */
[----:B------:R-:W-:-:S02]  /*6720*/  ISETP.NE.U32.AND P5, PT, R20, RZ, PT ;  /* 0x000000ff1400720c */ /* 0x000fc40003fa5070 */
[----:B------:R-:W-:Y:S01]  /*6730*/  ISETP.NE.AND P2, PT, RZ, c[0x0][0x17c], PT ;  /* 0x00005f00ff007a0c */ /* 0x000fe20003f45270 */
[----:B------:R1:W-:Y:S01]  /*6740*/  LDGSTS.E [R184+0x10200], [R4.64], P0 ;  /* 0x1020000004b87fae */ /* 0x0003e20008121846 */
[----:B------:R-:W-:Y:S01]  /*6750*/  LOP3.LUT R20, RZ, c[0x0][0x17c], RZ, 0x33, !PT ;  /* 0x00005f00ff147a12 */ /* 0x000fe200078e33ff */
[----:B------:R-:W-:Y:S01]  /*6760*/  @!P4 IMAD.IADD R83, R83, 0x1, -R13 ;  /* 0x000000015353c824 */ /* 0x000fe200078e0a0d */
[----:B------:R-:W-:Y:S01]  /*6770*/  ISETP.NE.U32.AND P0, PT, R18, RZ, PT ;  /* 0x000000ff1200720c */ /* 0x000fe20003f05070 */
[----:B------:R2:W-:Y:S01]  /*6780*/  LDGSTS.E [R184+0x10600], [R8.64], P6 ;  /* 0x1060000008b87fae */ /* 0x0005e2000b121846 */
[C---:B------:R-:W-:Y:S02]  /*6790*/  SEL R16, R20.reuse, R19, !P2 ;  /* 0x0000001314107207 */ /* 0x040fe40005000000 */
[C---:B------:R-:W-:Y:S01]  /*67a0*/  SEL R13, R20.reuse, R17, !P2 ;  /* 0x00000011140d7207 */ /* 0x040fe20005000000 */
[----:B------:R-:W-:Y:S01]  /*67b0*/  @!P1 IMAD.MOV R83, RZ, RZ, -R83 ;  /* 0x000000ffff539224 */ /* 0x000fe200078e0a53 */
[C---:B------:R-:W-:Y:S01]  /*67c0*/  SEL R19, R20.reuse, R25, !P2 ;  /* 0x0000001914137207 */ /* 0x040fe20005000000 */
[----:B------:R3:W-:Y:S01]  /*67d0*/  LDGSTS.E [R184+0x10a00], [R10.64], P3 ;  /* 0x10a000000ab87fae */ /* 0x0007e20009921846 */
[----:B------:R-:W-:-:S02]  /*67e0*/  SEL R17, R20, R21, !P2 ;  /* 0x0000001514117207 */ /* 0x000fc40005000000 */
[C---:B------:R-:W-:Y:S01]  /*67f0*/  SEL R18, R20.reuse, R23, !P2 ;  /* 0x0000001714127207 */ /* 0x040fe20005000000 */
[----:B------:R-:W-:Y:S01]  /*6800*/  IMAD R19, R19, c[0x0][0x190], RZ ;  /* 0x0000640013137a24 */ /* 0x000fe200078e02ff */
[C---:B------:R-:W-:Y:S02]  /*6810*/  SEL R25, R20.reuse, R31, !P2 ;  /* 0x0000001f14197207 */ /* 0x040fe40005000000 */
[C---:B------:R-:W-:Y:S02]  /*6820*/  SEL R21, R20.reuse, R27, !P2 ;  /* 0x0000001b14157207 */ /* 0x040fe40005000000 */
[C---:B------:R-:W-:Y:S01]  /*6830*/  SEL R23, R20.reuse, R29, !P2 ;  /* 0x0000001d14177207 */ /* 0x040fe20005000000 */
[----:B------:R-:W-:Y:S01]  /*6840*/  IMAD R25, R25, c[0x0][0x190], RZ ;  /* 0x0000640019197a24 */ /* 0x000fe200078e02ff */
[C---:B------:R-:W-:Y:S01]  /*6850*/  SEL R31, R20.reuse, R45, !P2 ;  /* 0x0000002d141f7207 */ /* 0x040fe20005000000 */
[----:B---3--:R-:W-:Y:S01]  /*6860*/  IMAD R11, R13, c[0x0][0x190], RZ ;  /* 0x000064000d0b7a24 */ /* 0x008fe200078e02ff */
[----:B------:R-:W-:Y:S01]  /*6870*/  SEL R27, R20, R41, !P2 ;  /* 0x00000029141b7207 */ /* 0x000fe20005000000 */
[----:B------:R-:W-:Y:S01]  /*6880*/  IMAD R13, R16, c[0x0][0x190], RZ ;  /* 0x00006400100d7a24 */ /* 0x000fe200078e02ff */
[C---:B------:R-:W-:Y:S01]  /*6890*/  SEL R29, R20.reuse, R43, !P2 ;  /* 0x0000002b141d7207 */ /* 0x040fe20005000000 */
        /* <DEDUP_REMOVED lines=13> */
[----:B------:R-:W-:Y:S01]  /*6970*/  SEL R55, R20, R57, !P2 ;  /* 0x0000003914377207 */ /* 0x000fe20005000000 */
[----:B------:R-:W-:Y:S01]  /*6980*/  IMAD R43, R43, c[0x0][0x190], RZ ;  /* 0x000064002b2b7a24 */ /* 0x000fe200078e02ff */
[----:B------:R-:W-:Y:S01]  /*6990*/  ISETP.GE.AND P3, PT, R6, c[0x0][0x180], PT ;  /* 0x0000600006007a0c */ /* 0x000fe20003f66270 */
        /* <DEDUP_REMOVED lines=217> */
[C---:B------:R-:W-:Y:S01]  /*7730*/  SEL R82, R20.reuse, R67, !P2 ;  /* 0x0000004314527207 */ /* 0x040fe20005000000 */
[----:B------:R-:W-:Y:S01]  /*7740*/  IMAD R79, R79, c[0x0][0x190], RZ ;  /* 0x000064004f4f7a24 */ /* 0x000fe200078e02ff */
[----:B------:R-:W-:Y:S01]  /*7750*/  SEL R83, R20, R83, !P2 ;  /* 0x0000005314537207 */ /* 0x000fe20005000000 */
[----:B------:R-:W-:Y:S01]  /*7760*/  IMAD R20, R66, 0x2, R12 ;  /* 0x0000000242147824 */ /* 0x000fe200078e020c */
[----:B------:R-:W-:Y:S01]  /*7770*/  SEL R85, R0, RZ, !P3 ;  /* 0x000000ff00557207 */ /* 0x000fe20005800000 */
[----:B------:R-:W-:Y:S01]  /*7780*/  IMAD R12, R15, c[0x0][0x190], RZ ;  /* 0x000064000f0c7a24 */ /* 0x000fe200078e02ff */
[-C--:B------:R-:W-:Y:S01]  /*7790*/  LEA R64, P3, R14, R72.reuse, 0x2 ;  /* 0x000000480e407211 */ /* 0x080fe200078610ff */
[----:B------:R-:W-:Y:S01]  /*77a0*/  IMAD R15, R17, c[0x0][0x190], RZ ;  /* 0x00006400110f7a24 */ /* 0x000fe200078e02ff */
[----:B------:R-:W-:Y:S01]  /*77b0*/  LEA R75, P6, R74, c[0x0][0x168], 0x2 ;  /* 0x00005a004a4b7a11 */ /* 0x000fe200078c10ff */
[----:B------:R-:W-:Y:S01]  /*77c0*/  IMAD R17, R18, c[0x0][0x190], RZ ;  /* 0x0000640012117a24 */ /* 0x000fe200078e02ff */
[----:B------:R-:W-:Y:S01]  /*77d0*/  LEA.HI.X.SX32 R65, R14, R73, 0x2, P3 ;  /* 0x000000490e417211 */ /* 0x000fe200018f16ff */
[----:B------:R-:W-:Y:S01]  /*77e0*/  IMAD R80, R80, c[0x0][0x190], RZ ;  /* 0x0000640050507a24 */ /* 0x000fe200078e02ff */
[----:B------:R-:W-:Y:S01]  /*77f0*/  LEA.HI.X.SX32 R74, R74, c[0x0][0x16c], 0x2, P6 ;  /* 0x00005b004a4a7a11 */ /* 0x000fe200030f16ff */
[----:B------:R-:W-:Y:S01]  /*7800*/  IMAD R82, R82, c[0x0][0x190], RZ ;  /* 0x0000640052527a24 */ /* 0x000fe200078e02ff */
[-C--:B------:R-:W-:Y:S01]  /*7810*/  LEA R66, P3, R20, R72.reuse, 0x2 ;  /* 0x0000004814427211 */ /* 0x080fe200078610ff */
[----:B------:R-:W-:Y:S01]  /*7820*/  IMAD R83, R83, c[0x0][0x190], RZ ;  /* 0x0000640053537a24 */ /* 0x000fe200078e02ff */
[----:B------:R-:W-:Y:S01]  /*7830*/  LEA R190, P6, R12, R75, 0x2 ;  /* 0x0000004b0cbe7211 */ /* 0x000fe200078c10ff */
[----:B------:R-:W-:Y:S01]  /*7840*/  IMAD.MOV.U32 R189, RZ, RZ, 0x1f ;  /* 0x0000001fffbd7424 */ /* 0x000fe200078e00ff */
[----:B------:R-:W-:Y:S01]  /*7850*/  LOP3.LUT R185, R68, 0x60, RZ, 0xc0, !PT ;  /* 0x0000006044b97812 */ /* 0x000fe200078ec0ff */
[----:B------:R-:W-:Y:S01]  /*7860*/  CS2R R208, SRZ ;  /* 0x0000000000d07805 */ /* 0x000fe2000001ff00 */
[----:B------:R-:W-:Y:S01]  /*7870*/  LEA.HI.X.SX32 R67, R20, R73, 0x2, P3 ;  /* 0x0000004914437211 */ /* 0x000fe200018f16ff */
[----:B------:R-:W-:Y:S01]  /*7880*/  CS2R R210, SRZ ;  /* 0x0000000000d27805 */ /* 0x000fe2000001ff00 */
[----:B------:R-:W-:Y:S01]  /*7890*/  LEA R68, P3, R37, R72, 0x2 ;  /* 0x0000004825447211 */ /* 0x000fe200078610ff */
[----:B------:R-:W-:Y:S01]  /*78a0*/  CS2R R204, SRZ ;  /* 0x0000000000cc7805 */ /* 0x000fe2000001ff00 */
[----:B------:R-:W-:Y:S01]  /*78b0*/  LEA.HI.X.SX32 R191, R12, R74, 0x2, P6 ;  /* 0x0000004a0cbf7211 */ /* 0x000fe200030f16ff */
[----:B------:R-:W-:Y:S01]  /*78c0*/  CS2R R206, SRZ ;  /* 0x0000000000ce7805 */ /* 0x000fe2000001ff00 */
[----:B------:R-:W-:Y:S01]  /*78d0*/  LEA R12, P6, R13, R75, 0x2 ;  /* 0x0000004b0d0c7211 */ /* 0x000fe200078c10ff */
[----:B------:R-:W-:Y:S01]  /*78e0*/  CS2R R186, SRZ ;  /* 0x0000000000ba7805 */ /* 0x000fe2000001ff00 */
[----:B------:R-:W-:Y:S01]  /*78f0*/  LEA.HI.X.SX32 R69, R37, R73, 0x2, P3 ;  /* 0x0000004925457211 */ /* 0x000fe200018f16ff */
[----:B------:R-:W-:Y:S01]  /*7900*/  STL.64 [R1+0x7e0], R190 ;  /* 0x0007e0be01007387 */ /* 0x000fe20000100a00 */
[----:B------:R-:W-:-:S02]  /*7910*/  LEA R10, P3, R11, R75, 0x2 ;  /* 0x0000004b0b0a7211 */ /* 0x000fc400078610ff */
[-C--:B------:R-:W-:Y:S01]  /*7920*/  LEA.HI.X.SX32 R13, R13, R74.reuse, 0x2, P6 ;  /* 0x0000004a0d0d7211 */ /* 0x080fe200030f16ff */
[----:B------:R-:W-:Y:S01]  /*7930*/  STL.64 [R1+0x860], R190 ;  /* 0x000860be01007387 */ /* 0x000fe20000100a00 */
[-C--:B------:R-:W-:Y:S02]  /*7940*/  LEA R16, P6, R17, R75.reuse, 0x2 ;  /* 0x0000004b11107211 */ /* 0x080fe400078c10ff */
[-C--:B------:R-:W-:Y:S01]  /*7950*/  LEA.HI.X.SX32 R11, R11, R74.reuse, 0x2, P3 ;  /* 0x0000004a0b0b7211 */ /* 0x080fe200018f16ff */
[----:B------:R-:W-:Y:S01]  /*7960*/  STL.64 [R1+0x918], R12 ;  /* 0x0009180c01007387 */ /* 0x000fe20000100a00 */
[-C--:B------:R-:W-:Y:S02]  /*7970*/  LEA R14, P3, R15, R75.reuse, 0x2 ;  /* 0x0000004b0f0e7211 */ /* 0x080fe400078610ff */
[----:B------:R-:W-:Y:S01]  /*7980*/  LEA.HI.X.SX32 R17, R17, R74, 0x2, P6 ;  /* 0x0000004a11117211 */ /* 0x000fe200030f16ff */
[----:B------:R3:W-:Y:S01]  /*7990*/  LDGSTS.E [R184+0x10e00], [R68.64], P5 ;  /* 0x10e0000044b87fae */ /* 0x0007e2000a921846 */
[----:B------:R-:W-:-:S02]  /*79a0*/  LEA R20, P6, R21, R75, 0x2 ;  /* 0x0000004b15147211 */ /* 0x000fc400078c10ff */
[-C--:B------:R-:W-:Y:S01]  /*79b0*/  LEA.HI.X.SX32 R15, R15, R74.reuse, 0x2, P3 ;  /* 0x0000004a0f0f7211 */ /* 0x080fe200018f16ff */
[----:B------:R-:W-:Y:S01]  /*79c0*/  STL.64 [R1+0x920], R16 ;  /* 0x0009201001007387 */ /* 0x000fe20000100a00 */
[-C--:B------:R-:W-:Y:S02]  /*79d0*/  LEA R18, P3, R19, R75.reuse, 0x2 ;  /* 0x0000004b13127211 */ /* 0x080fe400078610ff */
[-C--:B------:R-:W-:Y:S02]  /*79e0*/  LEA.HI.X.SX32 R21, R21, R74.reuse, 0x2, P6 ;  /* 0x0000004a15157211 */ /* 0x080fe400030f16ff */
[-C--:B------:R-:W-:Y:S02]  /*79f0*/  LEA R24, P6, R25, R75.reuse, 0x2 ;  /* 0x0000004b19187211 */ /* 0x080fe400078c10ff */
[-C--:B------:R-:W-:Y:S01]  /*7a00*/  LEA.HI.X.SX32 R19, R19, R74.reuse, 0x2, P3 ;  /* 0x0000004a13137211 */ /* 0x080fe200018f16ff */
[----:B------:R-:W-:Y:S01]  /*7a10*/  STL.64 [R1+0x928], R20 ;  /* 0x0009281401007387 */ /* 0x000fe20000100a00 */
[----:B------:R-:W-:Y:S01]  /*7a20*/  LEA R22, P3, R23, R75, 0x2 ;  /* 0x0000004b17167211 */ /* 0x000fe200078610ff */
[----:B---3--:R-:W-:Y:S01]  /*7a30*/  CS2R R68, SRZ ;  /* 0x0000000000447805 */ /* 0x008fe2000001ff00 */
[----:B------:R-:W-:-:S02]  /*7a40*/  LEA.HI.X.SX32 R25, R25, R74, 0x2, P6 ;  /* 0x0000004a19197211 */ /* 0x000fc400030f16ff */
[-C--:B------:R-:W-:Y:S02]  /*7a50*/  LEA R28, P6, R29, R75.reuse, 0x2 ;  /* 0x0000004b1d1c7211 */ /* 0x080fe400078c10ff */
[-C--:B------:R-:W-:Y:S01]  /*7a60*/  LEA.HI.X.SX32 R23, R23, R74.reuse, 0x2, P3 ;  /* 0x0000004a17177211 */ /* 0x080fe200018f16ff */
[----:B------:R-:W-:Y:S01]  /*7a70*/  STL.64 [R1+0x930], R24 ;  /* 0x0009301801007387 */ /* 0x000fe20000100a00 */
[-C--:B------:R-:W-:Y:S02]  /*7a80*/  LEA R26, P3, R27, R75.reuse, 0x2 ;  /* 0x0000004b1b1a7211 */ /* 0x080fe400078610ff */
[-C--:B------:R-:W-:Y:S02]  /*7a90*/  LEA.HI.X.SX32 R29, R29, R74.reuse, 0x2, P6 ;  /* 0x0000004a1d1d7211 */ /* 0x080fe400030f16ff */
[----:B------:R-:W-:Y:S02]  /*7aa0*/  LEA R40, P6, R41, R75, 0x2 ;  /* 0x0000004b29287211 */ /* 0x000fe400078c10ff */
[----:B------:R-:W-:Y:S01]  /*7ab0*/  LEA.HI.X.SX32 R27, R27, R74, 0x2, P3 ;  /* 0x0000004a1b1b7211 */ /* 0x000fe200018f16ff */
[----:B------:R-:W-:Y:S01]  /*7ac0*/  STL.64 [R1+0x938], R28 ;  /* 0x0009381c01007387 */ /* 0x000fe20000100a00 */
[----:B------:R-:W-:-:S02]  /*7ad0*/  ISETP.NE.U32.AND P1, PT, R44, RZ, PT ;  /* 0x000000ff2c00720c */ /* 0x000fc40003f25070 */
[-C--:B------:R-:W-:Y:S02]  /*7ae0*/  LEA R30, P3, R31, R75.reuse, 0x2 ;  /* 0x0000004b1f1e7211 */ /* 0x080fe400078610ff */
[-C--:B------:R-:W-:Y:S02]  /*7af0*/  LEA.HI.X.SX32 R41, R41, R74.reuse, 0x2, P6 ;  /* 0x0000004a29297211 */ /* 0x080fe400030f16ff */
[-C--:B------:R-:W-:Y:S02]  /*7b00*/  LEA R44, P6, R45, R75.reuse, 0x2 ;  /* 0x0000004b2d2c7211 */ /* 0x080fe400078c10ff */
[----:B------:R-:W-:Y:S01]  /*7b10*/  LEA.HI.X.SX32 R31, R31, R74, 0x2, P3 ;  /* 0x0000004a1f1f7211 */ /* 0x000fe200018f16ff */
[----:B------:R-:W-:Y:S01]  /*7b20*/  STL.64 [R1+0x940], R40 ;  /* 0x0009402801007387 */ /* 0x000fe20000100a00 */
[----:B------:R-:W-:Y:S02]  /*7b30*/  ISETP.NE.U32.AND P4, PT, R48, RZ, PT ;  /* 0x000000ff3000720c */ /* 0x000fe40003f85070 */
[----:B------:R-:W-:-:S02]  /*7b40*/  LEA R42, P3, R43, R75, 0x2 ;  /* 0x0000004b2b2a7211 */ /* 0x000fc400078610ff */
[-C--:B------:R-:W-:Y:S02]  /*7b50*/  LEA.HI.X.SX32 R45, R45, R74.reuse, 0x2, P6 ;  /* 0x0000004a2d2d7211 */ /* 0x080fe400030f16ff */
[-C--:B------:R-:W-:Y:S02]  /*7b60*/  LEA R48, P6, R49, R75.reuse, 0x2 ;  /* 0x0000004b31307211 */ /* 0x080fe400078c10ff */
[-C--:B------:R-:W-:Y:S01]  /*7b70*/  LEA.HI.X.SX32 R43, R43, R74.reuse, 0x2, P3 ;  /* 0x0000004a2b2b7211 */ /* 0x080fe200018f16ff */
[----:B------:R-:W-:Y:S01]  /*7b80*/  STL.64 [R1+0x948], R44 ;  /* 0x0009482c01007387 */ /* 0x000fe20000100a00 */
[-C--:B------:R-:W-:Y:S02]  /*7b90*/  LEA R46, P3, R47, R75.reuse, 0x2 ;  /* 0x0000004b2f2e7211 */ /* 0x080fe400078610ff */
[----:B------:R-:W-:Y:S02]  /*7ba0*/  LEA.HI.X.SX32 R49, R49, R74, 0x2, P6 ;  /* 0x0000004a31317211 */ /* 0x000fe400030f16ff */
[----:B------:R-:W-:-:S02]  /*7bb0*/  LEA R52, P6, R53, R75, 0x2 ;  /* 0x0000004b35347211 */ /* 0x000fc400078c10ff */
[-C--:B------:R-:W-:Y:S01]  /*7bc0*/  LEA.HI.X.SX32 R47, R47, R74.reuse, 0x2, P3 ;  /* 0x0000004a2f2f7211 */ /* 0x080fe200018f16ff */
[----:B------:R-:W-:Y:S01]  /*7bd0*/  STL.64 [R1+0x950], R48 ;  /* 0x0009503001007387 */ /* 0x000fe20000100a00 */
[-C--:B------:R-:W-:Y:S02]  /*7be0*/  LEA R50, P3, R51, R75.reuse, 0x2 ;  /* 0x0000004b33327211 */ /* 0x080fe400078610ff */
[-C--:B------:R-:W-:Y:S02]  /*7bf0*/  LEA.HI.X.SX32 R53, R53, R74.reuse, 0x2, P6 ;  /* 0x0000004a35357211 */ /* 0x080fe400030f16ff */
[-C--:B------:R-:W-:Y:S02]  /*7c00*/  LEA R56, P6, R57, R75.reuse, 0x2 ;  /* 0x0000004b39387211 */ /* 0x080fe400078c10ff */
[----:B------:R-:W-:Y:S01]  /*7c10*/  LEA.HI.X.SX32 R51, R51, R74, 0x2, P3 ;  /* 0x0000004a33337211 */ /* 0x000fe200018f16ff */
[----:B------:R-:W-:Y:S01]  /*7c20*/  STL.64 [R1+0x958], R52 ;  /* 0x0009583401007387 */ /* 0x000fe20000100a00 */
        /* <DEDUP_REMOVED lines=25> */
[CC--:B------:R-:W-:Y:S02]  /*7dc0*/  LEA R194, P3, R182.reuse, R75.reuse, 0x2 ;  /* 0x0000004bb6c27211 */ /* 0x0c0fe400078610ff */
[-C--:B------:R-:W-:Y:S02]  /*7dd0*/  LEA.HI.X.SX32 R197, R181, R74.reuse, 0x2, P6 ;  /* 0x0000004ab5c57211 */ /* 0x080fe400030f16ff */
[CC--:B------:R-:W-:Y:S02]  /*7de0*/  LEA R212, P6, R179.reuse, R75.reuse, 0x2 ;  /* 0x0000004bb3d47211 */ /* 0x0c0fe400078c10ff */
[-C--:B------:R-:W-:Y:S01]  /*7df0*/  LEA.HI.X.SX32 R195, R182, R74.reuse, 0x2, P3 ;  /* 0x0000004ab6c37211 */ /* 0x080fe200018f16ff */
[----:B------:R-:W-:Y:S01]  /*7e00*/  STL.64 [R1+0x988], R196 ;  /* 0x000988c401007387 */ /* 0x000fe20000100a00 */
[----:B------:R-:W-:Y:S01]  /*7e10*/  LEA R198, P3, R180, R75, 0x2 ;  /* 0x0000004bb4c67211 */ /* 0x000fe200078610ff */
[----:B------:R-:W-:Y:S01]  /*7e20*/  CS2R R182, SRZ ;  /* 0x0000000000b67805 */ /* 0x000fe2000001ff00 */
[----:B------:R-:W-:-:S02]  /*7e30*/  LEA.HI.X.SX32 R213, R179, R74, 0x2, P6 ;  /* 0x0000004ab3d57211 */ /* 0x000fc400030f16ff */
[CC--:B------:R-:W-:Y:S02]  /*7e40*/  LEA R236, P6, R177.reuse, R75.reuse, 0x2 ;  /* 0x0000004bb1ec7211 */ /* 0x0c0fe400078c10ff */
[-C--:B------:R-:W-:Y:S01]  /*7e50*/  LEA.HI.X.SX32 R199, R180, R74.reuse, 0x2, P3 ;  /* 0x0000004ab4c77211 */ /* 0x080fe200018f16ff */
[----:B------:R-:W-:Y:S01]  /*7e60*/  STL.64 [R1+0x990], R212 ;  /* 0x000990d401007387 */ /* 0x000fe20000100a00 */
[CC--:B------:R-:W-:Y:S01]  /*7e70*/  LEA R214, P3, R178.reuse, R75.reuse, 0x2 ;  /* 0x0000004bb2d67211 */ /* 0x0c0fe200078610ff */
[----:B------:R-:W-:Y:S01]  /*7e80*/  CS2R R180, SRZ ;  /* 0x0000000000b47805 */ /* 0x000fe2000001ff00 */
[-C--:B------:R-:W-:Y:S02]  /*7e90*/  LEA.HI.X.SX32 R237, R177, R74.reuse, 0x2, P6 ;  /* 0x0000004ab1ed7211 */ /* 0x080fe400030f16ff */
[CC--:B------:R-:W-:Y:S02]  /*7ea0*/  LEA R244, P6, R175.reuse, R75.reuse, 0x2 ;  /* 0x0000004baff47211 */ /* 0x0c0fe400078c10ff */
[-C--:B------:R-:W-:Y:S01]  /*7eb0*/  LEA.HI.X.SX32 R215, R178, R74.reuse, 0x2, P3 ;  /* 0x0000004ab2d77211 */ /* 0x080fe200018f16ff */
[----:B------:R-:W-:Y:S01]  /*7ec0*/  STL.64 [R1+0x998], R236 ;  /* 0x000998ec01007387 */ /* 0x000fe20000100a00 */
[----:B------:R-:W-:Y:S01]  /*7ed0*/  LEA R238, P3, R176, R75, 0x2 ;  /* 0x0000004bb0ee7211 */ /* 0x000fe200078610ff */
[----:B------:R-:W-:Y:S01]  /*7ee0*/  CS2R R178, SRZ ;  /* 0x0000000000b27805 */ /* 0x000fe2000001ff00 */
[----:B------:R-:W-:-:S02]  /*7ef0*/  LEA.HI.X.SX32 R245, R175, R74, 0x2, P6 ;  /* 0x0000004aaff57211 */ /* 0x000fc400030f16ff */
[-C--:B------:R-:W-:Y:S02]  /*7f00*/  LEA R2, P6, R173, R75.reuse, 0x2 ;  /* 0x0000004bad027211 */ /* 0x080fe400078c10ff */
[----:B------:R-:W-:Y:S01]  /*7f10*/  ISETP.GE.AND P2, PT, R3, c[0x0][0x180], PT ;  /* 0x0000600003007a0c */ /* 0x000fe20003f46270 */
[----:B------:R-:W-:Y:S01]  /*7f20*/  STL.64 [R1+0x9a0], R244 ;  /* 0x0009a0f401007387 */ /* 0x000fe20000100a00 */
[-C--:B------:R-:W-:Y:S02]  /*7f30*/  LEA.HI.X.SX32 R239, R176, R74.reuse, 0x2, P3 ;  /* 0x0000004ab0ef7211 */ /* 0x080fe400018f16ff */
[C---:B------:R-:W-:Y:S01]  /*7f40*/  LEA R246, P3, R174.reuse, R75, 0x2 ;  /* 0x0000004baef67211 */ /* 0x040fe200078610ff */
[----:B------:R-:W-:Y:S01]  /*7f50*/  CS2R R176, SRZ ;  /* 0x0000000000b07805 */ /* 0x000fe2000001ff00 */
[-C--:B------:R-:W-:Y:S02]  /*7f60*/  LEA.HI.X.SX32 R3, R173, R74.reuse, 0x2, P6 ;  /* 0x0000004aad037211 */ /* 0x080fe400030f16ff */
[----:B------:R-:W-:-:S02]  /*7f70*/  LEA.HI.X.SX32 R247, R174, R74, 0x2, P3 ;  /* 0x0000004aaef77211 */ /* 0x000fc400018f16ff */
[C---:B-1----:R-:W-:Y:S01]  /*7f80*/  LEA R4, P3, R172.reuse, R75, 0x2 ;  /* 0x0000004bac047211 */ /* 0x042fe200078610ff */
[----:B------:R1:W-:Y:S01]  /*7f90*/  STL.64 [R1], R2 ;  /* 0x0000000201007387 */ /* 0x0003e20000100a00 */
[----:B------:R-:W-:Y:S01]  /*7fa0*/  IADD3 R189, R189, c[0x0][0x180], RZ ;  /* 0x00006000bdbd7a10 */ /* 0x000fe20007ffe0ff */
[----:B------:R-:W-:Y:S01]  /*7fb0*/  CS2R R174, SRZ ;  /* 0x0000000000ae7805 */ /* 0x000fe2000001ff00 */
[----:B------:R-:W-:Y:S02]  /*7fc0*/  LEA.HI.X.SX32 R5, R172, R74, 0x2, P3 ;  /* 0x0000004aac057211 */ /* 0x000fe400018f16ff */
[----:B------:R-:W-:-:S03]  /*7fd0*/  CS2R R172, SRZ ;  /* 0x0000000000ac7805 */ /* 0x000fc6000001ff00 */
[----:B------:R3:W-:Y:S01]  /*7fe0*/  STL.64 [R1+0x8], R4 ;  /* 0x0000080401007387 */ /* 0x0007e20000100a00 */
[----:B-1----:R-:W-:-:S04]  /*7ff0*/  LEA R2, P6, R171, R75, 0x2 ;  /* 0x0000004bab027211 */ /* 0x002fc800078c10ff */
[----:B------:R-:W-:Y:S02]  /*8000*/  LEA.HI.X.SX32 R3, R171, R74, 0x2, P6 ;  /* 0x0000004aab037211 */ /* 0x000fe400030f16ff */
[----:B---3--:R-:W-:-:S03]  /*8010*/  LEA R4, P3, R170, R75, 0x2 ;  /* 0x0000004baa047211 */ /* 0x008fc600078610ff */
[----:B------:R1:W-:Y:S01]  /*8020*/  STL.64 [R1+0x10], R2 ;  /* 0x0000100201007387 */ /* 0x0003e20000100a00 */
        /* <DEDUP_REMOVED lines=91> */
[----:B------:R-:W-:-:S05]  /*85e0*/  LEA.HI.X.SX32 R5, R143, R74, 0x2, P3 ;  /* 0x0000004a8f057211 */ /* 0x000fca00018f16ff */
[----:B------:R3:W-:Y:S01]  /*85f0*/  STL.64 [R1+0xe8], R4 ;  /* 0x0000e80401007387 */ /* 0x0007e20000100a00 */
[----:B-1----:R-:W-:-:S04]  /*8600*/  LEA R2, P6, R142, R75, 0x2 ;  /* 0x0000004b8e027211 */ /* 0x002fc800078c10ff */
[-C--:B------:R-:W-:Y:S02]  /*8610*/  LEA.HI.X.SX32 R3, R142, R74.reuse, 0x2, P6 ;  /* 0x0000004a8e037211 */ /* 0x080fe400030f16ff */
[----:B------:R-:W-:Y:S01]  /*8620*/  CS2R R142, SRZ ;  /* 0x00000000008e7805 */ /* 0x000fe2000001ff00 */
[CC--:B---3--:R-:W-:Y:S02]  /*8630*/  LEA R4, P3, R141.reuse, R75.reuse, 0x2 ;  /* 0x0000004b8d047211 */ /* 0x0c8fe400078610ff */
[----:B------:R1:W-:Y:S02]  /*8640*/  STL.64 [R1+0xf0], R2 ;  /* 0x0000f00201007387 */ /* 0x0003e40000100a00 */
[----:B------:R-:W-:Y:S02]  /*8650*/  LEA.HI.X.SX32 R5, R141, R74, 0x2, P3 ;  /* 0x0000004a8d057211 */ /* 0x000fe400018f16ff */
[----:B------:R-:W-:-:S04]  /*8660*/  LEA R244, P3, R139, R75, 0x2 ;  /* 0x0000004b8bf47211 */ /* 0x000fc800078610ff */
[-C--:B------:R-:W-:Y:S02]  /*8670*/  LEA.HI.X.SX32 R245, R139, R74.reuse, 0x2, P3 ;  /* 0x0000004a8bf57211 */ /* 0x080fe400018f16ff */
[CC--:B------:R-:W-:Y:S02]  /*8680*/  LEA R236, P3, R137.reuse, R75.reuse, 0x2 ;  /* 0x0000004b89ec7211 */ /* 0x0c0fe400078610ff */
[CC--:B-1----:R-:W-:Y:S02]  /*8690*/  LEA R2, P6, R140.reuse, R75.reuse, 0x2 ;  /* 0x0000004b8c027211 */ /* 0x0c2fe400078c10ff */
[-C--:B------:R-:W-:Y:S02]  /*86a0*/  LEA.HI.X.SX32 R237, R137, R74.reuse, 0x2, P3 ;  /* 0x0000004a89ed7211 */ /* 0x080fe400018f16ff */
[----:B------:R-:W-:Y:S02]  /*86b0*/  LEA.HI.X.SX32 R3, R140, R74, 0x2, P6 ;  /* 0x0000004a8c037211 */ /* 0x000fe400030f16ff */
[----:B------:R-:W-:Y:S01]  /*86c0*/  LEA R212, P3, R127, R75, 0x2 ;  /* 0x0000004b7fd47211 */ /* 0x000fe200078610ff */
[----:B------:R-:W-:-:S02]  /*86d0*/  CS2R R140, SRZ ;  /* 0x00000000008c7805 */ /* 0x000fc4000001ff00 */
[----:B------:R1:W-:Y:S01]  /*86e0*/  STL.64 [R1+0x100], R2 ;  /* 0x0001000201007387 */ /* 0x0003e20000100a00 */
[-C--:B------:R-:W-:Y:S02]  /*86f0*/  LEA.HI.X.SX32 R213, R127, R74.reuse, 0x2, P3 ;  /* 0x0000004a7fd57211 */ /* 0x080fe400018f16ff */
[CC--:B------:R-:W-:Y:S01]  /*8700*/  LEA R196, P3, R125.reuse, R75.reuse, 0x2 ;  /* 0x0000004b7dc47211 */ /* 0x0c0fe200078610ff */
[----:B------:R-:W-:Y:S03]  /*8710*/  STL.64 [R1+0xf8], R4 ;  /* 0x0000f80401007387 */ /* 0x000fe60000100a00 */
[----:B------:R-:W-:Y:S02]  /*8720*/  LEA.HI.X.SX32 R197, R125, R74, 0x2, P3 ;  /* 0x0000004a7dc57211 */ /* 0x000fe400018f16ff */
[-C--:B------:R-:W-:Y:S02]  /*8730*/  LEA R192, P3, R123, R75.reuse, 0x2 ;  /* 0x0000004b7bc07211 */ /* 0x080fe400078610ff */
[----:B-1----:R-:W-:-:S02]  /*8740*/  LEA R2, P6, R138, R75, 0x2 ;  /* 0x0000004b8a027211 */ /* 0x002fc400078c10ff */
[-C--:B------:R-:W-:Y:S02]  /*8750*/  LEA.HI.X.SX32 R193, R123, R74.reuse, 0x2, P3 ;  /* 0x0000004a7bc17211 */ /* 0x080fe400018f16ff */
[-C--:B------:R-:W-:Y:S02]  /*8760*/  LEA.HI.X.SX32 R3, R138, R74.reuse, 0x2, P6 ;  /* 0x0000004a8a037211 */ /* 0x080fe400030f16ff */
[CC--:B------:R-:W-:Y:S01]  /*8770*/  LEA R132, P3, R121.reuse, R75.reuse, 0x2 ;  /* 0x0000004b79847211 */ /* 0x0c0fe200078610ff */
[----:B------:R-:W-:Y:S02]  /*8780*/  CS2R R138, SRZ ;  /* 0x00000000008a7805 */ /* 0x000fe4000001ff00 */
[----:B------:R1:W-:Y:S01]  /*8790*/  STL.64 [R1+0x110], R2 ;  /* 0x0001100201007387 */ /* 0x0003e20000100a00 */
[-C--:B------:R-:W-:Y:S02]  /*87a0*/  LEA.HI.X.SX32 R133, R121, R74.reuse, 0x2, P3 ;  /* 0x0000004a79857211 */ /* 0x080fe400018f16ff */
[CC--:B------:R-:W-:Y:S01]  /*87b0*/  LEA R128, P3, R119.reuse, R75.reuse, 0x2 ;  /* 0x0000004b77807211 */ /* 0x0c0fe200078610ff */
[----:B------:R-:W-:Y:S03]  /*87c0*/  STL.64 [R1+0x108], R244 ;  /* 0x000108f401007387 */ /* 0x000fe60000100a00 */
[----:B------:R-:W-:Y:S01]  /*87d0*/  LEA.HI.X.SX32 R129, R119, R74, 0x2, P3 ;  /* 0x0000004a77817211 */ /* 0x000fe200018f16ff */
[----:B------:R-:W-:Y:S01]  /*87e0*/  STL.64 [R1+0x9a8], R244 ;  /* 0x0009a8f401007387 */ /* 0x000fe20000100a00 */
[----:B------:R-:W-:-:S02]  /*87f0*/  LEA R60, P3, R117, R75, 0x2 ;  /* 0x0000004b753c7211 */ /* 0x000fc400078610ff */
[CC--:B-1----:R-:W-:Y:S02]  /*8800*/  LEA R2, P6, R136.reuse, R75.reuse, 0x2 ;  /* 0x0000004b88027211 */ /* 0x0c2fe400078c10ff */
[-C--:B------:R-:W-:Y:S02]  /*8810*/  LEA.HI.X.SX32 R61, R117, R74.reuse, 0x2, P3 ;  /* 0x0000004a753d7211 */ /* 0x080fe400018f16ff */
[-C--:B------:R-:W-:Y:S02]  /*8820*/  LEA.HI.X.SX32 R3, R136, R74.reuse, 0x2, P6 ;  /* 0x0000004a88037211 */ /* 0x080fe400030f16ff */
[C---:B------:R-:W-:Y:S01]  /*8830*/  LEA R56, P3, R115.reuse, R75, 0x2 ;  /* 0x0000004b73387211 */ /* 0x040fe200078610ff */
[----:B------:R-:W-:Y:S02]  /*8840*/  CS2R R136, SRZ ;  /* 0x0000000000887805 */ /* 0x000fe4000001ff00 */
[----:B------:R1:W-:Y:S01]  /*8850*/  STL.64 [R1+0x120], R2 ;  /* 0x0001200201007387 */ /* 0x0003e20000100a00 */
[----:B------:R-:W-:-:S02]  /*8860*/  LEA.HI.X.SX32 R57, R115, R74, 0x2, P3 ;  /* 0x0000004a73397211 */ /* 0x000fc400018f16ff */
[CC--:B------:R-:W-:Y:S01]  /*8870*/  LEA R52, P3, R111.reuse, R75.reuse, 0x2 ;  /* 0x0000004b6f347211 */ /* 0x0c0fe200078610ff */
[----:B------:R-:W-:Y:S03]  /*8880*/  STL.64 [R1+0x118], R236 ;  /* 0x000118ec01007387 */ /* 0x000fe60000100a00 */
[-C--:B------:R-:W-:Y:S01]  /*8890*/  LEA.HI.X.SX32 R53, R111, R74.reuse, 0x2, P3 ;  /* 0x0000004a6f357211 */ /* 0x080fe200018f16ff */
[----:B------:R-:W-:Y:S01]  /*88a0*/  STL.64 [R1+0x9b0], R236 ;  /* 0x0009b0ec01007387 */ /* 0x000fe20000100a00 */
[CC--:B------:R-:W-:Y:S02]  /*88b0*/  LEA R48, P3, R107.reuse, R75.reuse, 0x2 ;  /* 0x0000004b6b307211 */ /* 0x0c0fe400078610ff */
[----:B-1----:R-:W-:Y:S02]  /*88c0*/  LEA R2, P6, R126, R75, 0x2 ;  /* 0x0000004b7e027211 */ /* 0x002fe400078c10ff */
[----:B------:R-:W-:-:S02]  /*88d0*/  LEA.HI.X.SX32 R49, R107, R74, 0x2, P3 ;  /* 0x0000004a6b317211 */ /* 0x000fc400018f16ff */
        /* <DEDUP_REMOVED lines=10> */
[-C--:B-1----:R-:W-:Y:S02]  /*8980*/  LEA R2, P6, R124, R75.reuse, 0x2 ;  /* 0x0000004b7c027211 */ /* 0x082fe400078c10ff */
        /* <DEDUP_REMOVED lines=11> */
[----:B-1----:R-:W-:Y:S01]  /*8a40*/  LEA R2, P6, R122, R75, 0x2 ;  /* 0x0000004b7a027211 */ /* 0x002fe200078c10ff */
[----:B------:R-:W-:Y:S01]  /*8a50*/  STL.64 [R1+0x2c8], R192 ;  /* 0x0002c8c001007387 */ /* 0x000fe20000100a00 */
[----:B------:R-:W-:-:S02]  /*8a60*/  LEA.HI.X.SX32 R17, R89, R74, 0x2, P3 ;  /* 0x0000004a59117211 */ /* 0x000fc400018f16ff */
[-C--:B------:R-:W-:Y:S01]  /*8a70*/  LEA.HI.X.SX32 R3, R122, R74.reuse, 0x2, P6 ;  /* 0x0000004a7a037211 */ /* 0x080fe200030f16ff */
[----:B------:R-:W-:Y:S01]  /*8a80*/  STL.64 [R1+0x9c8], R192 ;  /* 0x0009c8c001007387 */ /* 0x000fe20000100a00 */
[-C--:B------:R-:W-:Y:S01]  /*8a90*/  LEA R190, P6, R120, R75.reuse, 0x2 ;  /* 0x0000004b78be7211 */ /* 0x080fe200078c10ff */
[----:B------:R-:W-:Y:S01]  /*8aa0*/  CS2R R122, SRZ ;  /* 0x00000000007a7805 */ /* 0x000fe2000001ff00 */
[-C--:B------:R-:W-:Y:S01]  /*8ab0*/  LEA R12, P3, R100, R75.reuse, 0x2 ;  /* 0x0000004b640c7211 */ /* 0x080fe200078610ff */
[----:B------:R1:W-:Y:S01]  /*8ac0*/  STL.64 [R1+0x2e8], R2 ;  /* 0x0002e80201007387 */ /* 0x0003e20000100a00 */
[-C--:B------:R-:W-:Y:S01]  /*8ad0*/  LEA.HI.X.SX32 R191, R120, R74.reuse, 0x2, P6 ;  /* 0x0000004a78bf7211 */ /* 0x080fe200030f16ff */
[----:B------:R-:W-:Y:S01]  /*8ae0*/  CS2R R88, SRZ ;  /* 0x0000000000587805 */ /* 0x000fe2000001ff00 */
[-C--:B------:R-:W-:Y:S01]  /*8af0*/  LEA R36, P6, R118, R75.reuse, 0x2 ;  /* 0x0000004b76247211 */ /* 0x080fe200078c10ff */
[----:B------:R-:W-:Y:S01]  /*8b00*/  STL.64 [R1+0x2f0], R132 ;  /* 0x0002f08401007387 */ /* 0x000fe20000100a00 */
[-C--:B------:R-:W-:Y:S01]  /*8b10*/  LEA.HI.X.SX32 R13, R100, R74.reuse, 0x2, P3 ;  /* 0x0000004a640d7211 */ /* 0x080fe200018f16ff */
[----:B------:R-:W-:Y:S01]  /*8b20*/  CS2R R120, SRZ ;  /* 0x0000000000787805 */ /* 0x000fe2000001ff00 */
[----:B------:R-:W-:Y:S01]  /*8b30*/  LEA.HI.X.SX32 R37, R118, R74, 0x2, P6 ;  /* 0x0000004a76257211 */ /* 0x000fe200030f16ff */
[----:B------:R-:W-:Y:S01]  /*8b40*/  STL.64 [R1+0x2f8], R190 ;  /* 0x0002f8be01007387 */ /* 0x000fe20000100a00 */
[----:B--2---:R-:W-:Y:S01]  /*8b50*/  LEA R8, P6, R116, R75, 0x2 ;  /* 0x0000004b74087211 */ /* 0x004fe200078c10ff */
[----:B------:R-:W-:-:S02]  /*8b60*/  CS2R R118, SRZ ;  /* 0x0000000000767805 */ /* 0x000fc4000001ff00 */
[----:B------:R-:W-:Y:S01]  /*8b70*/  STL.64 [R1+0x868], R190 ;  /* 0x000868be01007387 */ /* 0x000fe20000100a00 */
[-C--:B------:R-:W-:Y:S02]  /*8b80*/  LEA.HI.X.SX32 R9, R116, R74.reuse, 0x2, P6 ;  /* 0x0000004a74097211 */ /* 0x080fe400030f16ff */
[CC--:B------:R-:W-:Y:S01]  /*8b90*/  LEA R4, P6, R113.reuse, R75.reuse, 0x2 ;  /* 0x0000004b71047211 */ /* 0x0c0fe200078c10ff */
[----:B------:R-:W-:Y:S01]  /*8ba0*/  STL.64 [R1+0x300], R128 ;  /* 0x0003008001007387 */ /* 0x000fe20000100a00 */
[----:B------:R-:W-:Y:S02]  /*8bb0*/  CS2R R116, SRZ ;  /* 0x0000000000747805 */ /* 0x000fe4000001ff00 */
[----:B------:R-:W-:Y:S01]  /*8bc0*/  LEA.HI.X.SX32 R5, R113, R74, 0x2, P6 ;  /* 0x0000004a71057211 */ /* 0x000fe200030f16ff */
[----:B------:R-:W-:Y:S01]  /*8bd0*/  STL.64 [R1+0x308], R36 ;  /* 0x0003082401007387 */ /* 0x000fe20000100a00 */
[----:B------:R-:W-:-:S03]  /*8be0*/  LEA R38, P6, R109, R75, 0x2 ;  /* 0x0000004b6d267211 */ /* 0x000fc600078c10ff */
[----:B------:R-:W-:Y:S01]  /*8bf0*/  STL.64 [R1+0x870], R36 ;  /* 0x0008702401007387 */ /* 0x000fe20000100a00 */
[-C--:B------:R-:W-:Y:S02]  /*8c00*/  LEA.HI.X.SX32 R39, R109, R74.reuse, 0x2, P6 ;  /* 0x0000004a6d277211 */ /* 0x080fe400030f16ff */
[CC--:B------:R-:W-:Y:S01]  /*8c10*/  LEA R6, P6, R105.reuse, R75.reuse, 0x2 ;  /* 0x0000004b69067211 */ /* 0x0c0fe200078c10ff */
[----:B------:R-:W-:Y:S03]  /*8c20*/  STL.64 [R1+0x310], R60 ;  /* 0x0003103c01007387 */ /* 0x000fe60000100a00 */
[----:B------:R-:W-:Y:S01]  /*8c30*/  LEA.HI.X.SX32 R7, R105, R74, 0x2, P6 ;  /* 0x0000004a69077211 */ /* 0x000fe200030f16ff */
[----:B------:R-:W-:Y:S01]  /*8c40*/  STL.64 [R1+0x318], R8 ;  /* 0x0003180801007387 */ /* 0x000fe20000100a00 */
[----:B-1----:R-:W-:-:S03]  /*8c50*/  LEA R2, P6, R101, R75, 0x2 ;  /* 0x0000004b65027211 */ /* 0x002fc600078c10ff */
[----:B------:R-:W-:Y:S01]  /*8c60*/  STL.64 [R1+0x878], R8 ;  /* 0x0008780801007387 */ /* 0x000fe20000100a00 */
[-C--:B------:R-:W-:Y:S02]  /*8c70*/  LEA.HI.X.SX32 R3, R101, R74.reuse, 0x2, P6 ;  /* 0x0000004a65037211 */ /* 0x080fe400030f16ff */
[CC--:B------:R-:W-:Y:S01]  /*8c80*/  LEA R250, P6, R97.reuse, R75.reuse, 0x2 ;  /* 0x0000004b61fa7211 */ /* 0x0c0fe200078c10ff */
[----:B------:R-:W-:Y:S01]  /*8c90*/  STL.64 [R1+0x320], R56 ;  /* 0x0003203801007387 */ /* 0x000fe20000100a00 */
[----:B------:R-:W-:Y:S02]  /*8ca0*/  CS2R R100, SRZ ;  /* 0x0000000000647805 */ /* 0x000fe4000001ff00 */
[----:B------:R-:W-:Y:S01]  /*8cb0*/  LEA.HI.X.SX32 R251, R97, R74, 0x2, P6 ;  /* 0x0000004a61fb7211 */ /* 0x000fe200030f16ff */
[----:B------:R-:W-:Y:S01]  /*8cc0*/  STL.64 [R1+0x328], R4 ;  /* 0x0003280401007387 */ /* 0x000fe20000100a00 */
[----:B------:R-:W-:Y:S01]  /*8cd0*/  LEA R248, P6, R94, R75, 0x2 ;  /* 0x0000004b5ef87211 */ /* 0x000fe200078c10ff */
[----:B------:R-:W-:-:S02]  /*8ce0*/  CS2R R96, SRZ ;  /* 0x0000000000607805 */ /* 0x000fc4000001ff00 */
[----:B------:R-:W-:Y:S01]  /*8cf0*/  STL.64 [R1+0x880], R4 ;  /* 0x0008800401007387 */ /* 0x000fe20000100a00 */
[-C--:B------:R-:W-:Y:S02]  /*8d00*/  LEA.HI.X.SX32 R249, R94, R74.reuse, 0x2, P6 ;  /* 0x0000004a5ef97211 */ /* 0x080fe400030f16ff */
[CC--:B------:R-:W-:Y:S01]  /*8d10*/  LEA R242, P6, R90.reuse, R75.reuse, 0x2 ;  /* 0x0000004b5af27211 */ /* 0x0c0fe200078c10ff */
[----:B------:R-:W-:Y:S03]  /*8d20*/  STL.64 [R1+0x330], R52 ;  /* 0x0003303401007387 */ /* 0x000fe60000100a00 */
        /* <DEDUP_REMOVED lines=9> */
[----:B------:R-:W-:Y:S01]  /*8dc0*/  LEA R232, P6, R104, R75, 0x2 ;  /* 0x0000004b68e87211 */ /* 0x000fe200078c10ff */
        /* <DEDUP_REMOVED lines=10> */
[----:B------:R1:W-:Y:S01]  /*8e70*/  STL.64 [R1+0x898], R2 ;  /* 0x0008980201007387 */ /* 0x0003e20000100a00 */
        /* <DEDUP_REMOVED lines=27> */
[----:B------:R-:W-:Y:S01]  /*9030*/  STL.64 [R1+0x390], R20 ;  /* 0x0003901401007387 */ /* 0x000fe20000100a00 */
[----:B------:R-:W-:Y:S02]  /*9040*/  SEL R76, R0, RZ, !P2 ;  /* 0x000000ff004c7207 */ /* 0x000fe40005000000 */
[-C--:B------:R-:W-:Y:S01]  /*9050*/  LEA.HI.X.SX32 R203, R79, R74.reuse, 0x2, P6 ;  /* 0x0000004a4fcb7211 */ /* 0x080fe200030f16ff */
[----:B------:R-:W-:Y:S01]  /*9060*/  STL.64 [R1+0x398], R240 ;  /* 0x000398f001007387 */ /* 0x000fe20000100a00 */
[CC--:B------:R-:W-:Y:S02]  /*9070*/  LEA R200, P6, R82.reuse, R75.reuse, 0x2 ;  /* 0x0000004b52c87211 */ /* 0x0c0fe400078c10ff */
[----:B-1----:R-:W-:Y:S01]  /*9080*/  LEA R2, P2, R83, R75, 0x2 ;  /* 0x0000004b53027211 */ /* 0x002fe200078410ff */
[----:B------:R1:W-:Y:S01]  /*9090*/  STL.64 [R1+0x8b8], R240 ;  /* 0x0008b8f001007387 */ /* 0x0003e20000100a00 */
[----:B------:R-:W-:-:S02]  /*90a0*/  LEA.HI.X.SX32 R201, R82, R74, 0x2, P6 ;  /* 0x0000004a52c97211 */ /* 0x000fc400030f16ff */
[----:B------:R-:W-:Y:S01]  /*90b0*/  LEA.HI.X.SX32 R3, R83, R74, 0x2, P2 ;  /* 0x0000004a53037211 */ /* 0x000fe200010f16ff */
[----:B------:R-:W-:Y:S01]  /*90c0*/  STL.64 [R1+0x3a0], R16 ;  /* 0x0003a01001007387 */ /* 0x000fe20000100a00 */
[----:B------:R-:W-:-:S03]  /*90d0*/  CS2R R82, SRZ ;  /* 0x0000000000527805 */ /* 0x000fc6000001ff00 */
[----:B------:R-:W-:Y:S01]  /*90e0*/  STL.64 [R1+0x3a8], R234 ;  /* 0x0003a8ea01007387 */ /* 0x000fe20000100a00 */
[----:B-1----:R-:W-:-:S03]  /*90f0*/  LEA R240, P3, R108, R75, 0x2 ;  /* 0x0000004b6cf07211 */ /* 0x002fc600078610ff */
[----:B------:R-:W-:Y:S01]  /*9100*/  STL.64 [R1+0x8c0], R234 ;  /* 0x0008c0ea01007387 */ /* 0x000fe20000100a00 */
[----:B------:R-:W-:-:S03]  /*9110*/  LEA.HI.X.SX32 R241, R108, R74, 0x2, P3 ;  /* 0x0000004a6cf17211 */ /* 0x000fc600018f16ff */
[----:B------:R-:W-:Y:S01]  /*9120*/  STL.64 [R1+0x708], R12 ;  /* 0x0007080c01007387 */ /* 0x000fe20000100a00 */
[CC--:B------:R-:W-:Y:S01]  /*9130*/  LEA R242, P3, R114.reuse, R75.reuse, 0x2 ;  /* 0x0000004b72f27211 */ /* 0x0c0fe200078610ff */
[----:B------:R-:W-:Y:S02]  /*9140*/  CS2R R108, SRZ ;  /* 0x00000000006c7805 */ /* 0x000fe4000001ff00 */
        /* <DEDUP_REMOVED lines=22> */
[-C--:B------:R-:W-:Y:S01]  /*92b0*/  LEA.HI.X.SX32 R9, R77, R74.reuse, 0x2, P3 ;  /* 0x0000004a4d097211 */ /* 0x080fe200018f16ff */
[----:B------:R-:W-:Y:S01]  /*92c0*/  STL.64 [R1+0x738], R248 ;  /* 0x000738f801007387 */ /* 0x000fe20000100a00 */
[C---:B------:R-:W-:Y:S02]  /*92d0*/  LEA R36, P3, R71.reuse, R75, 0x2 ;  /* 0x0000004b47247211 */ /* 0x040fe400078610ff */
[----:B------:R-:W-:Y:S01]  /*92e0*/  SHF.R.U32.HI R77, RZ, 0x1, R185 ;  /* 0x00000001ff4d7819 */ /* 0x000fe200000116b9 */
[----:B------:R-:W-:Y:S01]  /*92f0*/  STL.64 [R1+0x740], R226 ;  /* 0x000740e201007387 */ /* 0x000fe20000100a00 */
[----:B------:R-:W-:-:S02]  /*9300*/  LEA.HI.X.SX32 R37, R71, R74, 0x2, P3 ;  /* 0x0000004a47257211 */ /* 0x000fc400018f16ff */
[----:B------:R-:W-:Y:S01]  /*9310*/  LEA R190, P3, R78, R75, 0x2 ;  /* 0x0000004b4ebe7211 */ /* 0x000fe200078610ff */
[----:B------:R-:W-:Y:S01]  /*9320*/  STL.64 [R1+0x8e0], R226 ;  /* 0x0008e0e201007387 */ /* 0x000fe20000100a00 */
[----:B------:R-:W-:Y:S02]  /*9330*/  LOP3.LUT R0, R144, R77, RZ, 0x3c, !PT ;  /* 0x0000004d90007212 */ /* 0x000fe400078e3cff */
[-C--:B------:R-:W-:Y:S01]  /*9340*/  LEA.HI.X.SX32 R191, R78, R74.reuse, 0x2, P3 ;  /* 0x0000004a4ebf7211 */ /* 0x080fe200018f16ff */
[----:B------:R-:W-:Y:S01]  /*9350*/  STL.64 [R1+0x768], R250 ;  /* 0x000768fa01007387 */ /* 0x000fe20000100a00 */
[C---:B------:R-:W-:Y:S01]  /*9360*/  LEA R4, P3, R80.reuse, R75, 0x2 ;  /* 0x0000004b50047211 */ /* 0x040fe200078610ff */
[----:B------:R-:W-:Y:S01]  /*9370*/  CS2R R78, SRZ ;  /* 0x00000000004e7805 */ /* 0x000fe2000001ff00 */
[----:B------:R-:W-:Y:S01]  /*9380*/  CS2R R144, SRZ ;  /* 0x0000000000907805 */ /* 0x000fe2000001ff00 */
[----:B------:R-:W-:Y:S01]  /*9390*/  STL.64 [R1+0x770], R224 ;  /* 0x000770e001007387 */ /* 0x000fe20000100a00 */
[----:B------:R-:W-:-:S02]  /*93a0*/  LEA.HI.X.SX32 R5, R80, R74, 0x2, P3 ;  /* 0x0000004a50057211 */ /* 0x000fc400018f16ff */
[-C--:B------:R-:W-:Y:S01]  /*93b0*/  LEA R70, P3, R35, R72.reuse, 0x2 ;  /* 0x0000004823467211 */ /* 0x080fe200078610ff */
[----:B------:R-:W-:Y:S01]  /*93c0*/  STL.64 [R1+0x8e8], R224 ;  /* 0x0008e8e001007387 */ /* 0x000fe20000100a00 */
[----:B------:R-:W-:Y:S01]  /*93d0*/  LEA R72, P6, R33, R72, 0x2 ;  /* 0x0000004821487211 */ /* 0x000fe200078c10ff */
[----:B------:R-:W-:Y:S01]  /*93e0*/  CS2R R74, SRZ ;  /* 0x00000000004a7805 */ /* 0x000fe2000001ff00 */
[-C--:B------:R-:W-:Y:S01]  /*93f0*/  LEA.HI.X.SX32 R71, R35, R73.reuse, 0x2, P3 ;  /* 0x0000004923477211 */ /* 0x080fe200018f16ff */
[----:B------:R-:W-:Y:S01]  /*9400*/  STL.64 [R1+0x778], R6 ;  /* 0x0007780601007387 */ /* 0x000fe20000100a00 */
[----:B------:R-:W-:Y:S01]  /*9410*/  LEA.HI.X.SX32 R73, R33, R73, 0x2, P6 ;  /* 0x0000004921497211 */ /* 0x000fe200030f16ff */
[----:B------:R-:W-:Y:S01]  /*9420*/  CS2R R80, SRZ ;  /* 0x0000000000507805 */ /* 0x000fe2000001ff00 */
[----:B------:R-:W-:Y:S01]  /*9430*/  ISETP.NE.U32.AND P6, PT, R85, RZ, PT ;  /* 0x000000ff5500720c */ /* 0x000fe20003fc5070 */
[----:B------:R-:W-:Y:S01]  /*9440*/  STL.64 [R1+0x780], R222 ;  /* 0x000780de01007387 */ /* 0x000fe20000100a00 */
[----:B------:R-:W-:Y:S01]  /*9450*/  ISETP.NE.U32.AND P3, PT, R76, RZ, PT ;  /* 0x000000ff4c00720c */ /* 0x000fe20003f65070 */
[----:B------:R-:W-:Y:S01]  /*9460*/  CS2R R84, SRZ ;  /* 0x0000000000547805 */ /* 0x000fe2000001ff00 */
[----:B------:R-:W-:Y:S01]  /*9470*/  CS2R R76, SRZ ;  /* 0x00000000004c7805 */ /* 0x000fe2000001ff00 */
[----:B------:R-:W-:Y:S04]  /*9480*/  STL.64 [R1+0x8f0], R222 ;  /* 0x0008f0de01007387 */ /* 0x000fe80000100a00 */
        /* <DEDUP_REMOVED lines=11> */
[----:B------:R1:W-:Y:S04]  /*9540*/  STL.64 [R1+0x910], R202 ;  /* 0x000910ca01007387 */ /* 0x0003e80000100a00 */
[----:B------:R-:W-:Y:S04]  /*9550*/  STL.64 [R1+0x7d0], R4 ;  /* 0x0007d00401007387 */ /* 0x000fe80000100a00 */
[----:B------:R-:W-:Y:S04]  /*9560*/  STL.64 [R1+0x7d8], R200 ;  /* 0x0007d8c801007387 */ /* 0x000fe80000100a00 */
[----:B------:R2:W-:Y:S04]  /*9570*/  STL.64 [R1+0x7c8], R2 ;  /* 0x0007c80201007387 */ /* 0x0005e80000100a00 */
[----:B------:R3:W-:Y:S04]  /*9580*/  STL [R1+0x2a0], RZ ;  /* 0x0002a0ff01007387 */ /* 0x0007e80000100800 */
        /* <DEDUP_REMOVED lines=95> */
[----:B------:R-:W4:Y:S04]  /*9b80*/  LDL.64 R192, [R1+0x8] ;  /* 0x0000080001c07983 */ /* 0x000f280000100a00 */
[----:B------:R-:W2:Y:S04]  /*9b90*/  LDL.64 R196, [R1+0x18] ;  /* 0x0000180001c47983 */ /* 0x000ea80000100a00 */
[----:B------:R-:W3:Y:S04]  /*9ba0*/  LDL.64 R212, [R1+0x28] ;  /* 0x0000280001d47983 */ /* 0x000ee80000100a00 */
[----:B------:R-:W3:Y:S04]  /*9bb0*/  LDL.64 R236, [R1+0x38] ;  /* 0x0000380001ec7983 */ /* 0x000ee80000100a00 */
[----:B------:R-:W3:Y:S04]  /*9bc0*/  LDL.64 R244, [R1+0x48] ;  /* 0x0000480001f47983 */ /* 0x000ee80000100a00 */
[----:B------:R1:W-:Y:S01]  /*9bd0*/  LDGSTS.E [R184+0x11200], [R70.64], P0 ;  /* 0x1120000046b87fae */ /* 0x0003e20008121846 */
[----:B------:R-:W-:-:S03]  /*9be0*/  ISETP.GE.AND P0, PT, R189, 0x20, PT ;  /* 0x00000020bd00780c */ /* 0x000fc60003f06270 */
[----:B------:R1:W-:Y:S04]  /*9bf0*/  LDGSTS.E [R184+0x11600], [R72.64], P4 ;  /* 0x1160000048b87fae */ /* 0x0003e8000a121846 */
[----:B------:R1:W-:Y:S04]  /*9c00*/  LDGSTS.E [R184+0x11a00], [R64.64], P1 ;  /* 0x11a0000040b87fae */ /* 0x0003e80008921846 */
[----:B------:R1:W-:Y:S02]  /*9c10*/  LDGSTS.E [R184+0x11e00], [R66.64], P6 ;  /* 0x11e0000042b87fae */ /* 0x0003e4000b121846 */
[----:B-1----:R-:W-:-:S02]  /*9c20*/  CS2R R70, SRZ ;  /* 0x0000000000467805 */ /* 0x002fc4000001ff00 */
[----:B------:R-:W0:Y:S04]  /*9c30*/  LDGDEPBAR ;  /* 0x00000000000079af */ /* 0x000e280000000000 */
[----:B------:R-:W3:Y:S04]  /*9c40*/  LDL.64 R202, [R1+0x58] ;  /* 0x0000580001ca7983 */ /* 0x000ee80000100a00 */
        /* <DEDUP_REMOVED lines=9> */
[----:B------:R-:W3:Y:S01]  /*9ce0*/  LDL.64 R234, [R1+0xf8] ;  /* 0x0000f80001ea7983 */ /* 0x000ee20000100a00 */
[----:B------:R-:W-:Y:S01]  /*9cf0*/  LOP3.LUT R189, R0, 0x40, RZ, 0x3c, !PT ;  /* 0x0000004000bd7812 */ /* 0x000fe200078e3cff */
[----:B------:R-:W-:Y:S01]  /*9d00*/  CS2R R64, SRZ ;  /* 0x0000000000407805 */ /* 0x000fe2000001ff00 */
[----:B------:R-:W-:Y:S01]  /*9d10*/  CS2R R66, SRZ ;  /* 0x0000000000427805 */ /* 0x000fe2000001ff00 */
[----:B------:R1:W-:Y:S01]  /*9d20*/  LDGSTS.E [R0], [R10.64], P3 ;  /* 0x000000000a007fae */ /* 0x0003e20009921846 */
[----:B------:R-:W-:Y:S01]  /*9d30*/  CS2R R72, SRZ ;  /* 0x0000000000487805 */ /* 0x000fe2000001ff00 */
[----:B------:R-:W-:-:S02]  /*9d40*/  CS2R R184, SRZ ;  /* 0x0000000000b87805 */ /* 0x000fc4000001ff00 */
[----:B------:R1:W-:Y:S04]  /*9d50*/  LDGSTS.E [R0+0x400], [R14.64], P3 ;  /* 0x004000000e007fae */ /* 0x0003e80009921846 */
        /* <DEDUP_REMOVED lines=17> */
[----:B----4-:R4:W-:Y:S04]  /*9e70*/  LDGSTS.E [R0+0x4c00], [R192.64], P3 ;  /* 0x04c00000c0007fae */ /* 0x0109e80009921846 */
[----:B--2---:R2:W-:Y:S04]  /*9e80*/  LDGSTS.E [R0+0x5000], [R196.64], P3 ;  /* 0x05000000c4007fae */ /* 0x0045e80009921846 */
[----:B---3--:R3:W-:Y:S04]  /*9e90*/  LDGSTS.E [R0+0x5400], [R212.64], P3 ;  /* 0x05400000d4007fae */ /* 0x0087e80009921846 */
[----:B----4-:R-:W4:Y:S04]  /*9ea0*/  LDL.LU.64 R192, [R1+0x9c8] ;  /* 0x0009c80001c07983 */ /* 0x010f280000300a00 */
[----:B--2---:R-:W2:Y:S04]  /*9eb0*/  LDL.LU.64 R196, [R1+0x9c0] ;  /* 0x0009c00001c47983 */ /* 0x004ea80000300a00 */
[----:B---3--:R-:W3:Y:S04]  /*9ec0*/  LDL.LU.64 R212, [R1+0x9b8] ;  /* 0x0009b80001d47983 */ /* 0x008ee80000300a00 */
[----:B------:R1:W-:Y:S04]  /*9ed0*/  LDGSTS.E [R0+0x5800], [R236.64], P3 ;  /* 0x05800000ec007fae */ /* 0x0003e80009921846 */
[----:B------:R1:W-:Y:S04]  /*9ee0*/  LDGSTS.E [R0+0x5c00], [R244.64], P3 ;  /* 0x05c00000f4007fae */ /* 0x0003e80009921846 */
[----:B-1----:R-:W2:Y:S04]  /*9ef0*/  LDL.LU.64 R236, [R1+0x9b0] ;  /* 0x0009b00001ec7983 */ /* 0x002ea80000300a00 */
[----:B------:R-:W2:Y:S04]  /*9f00*/  LDL.LU.64 R244, [R1+0x9a8] ;  /* 0x0009a80001f47983 */ /* 0x000ea80000300a00 */
        /* <DEDUP_REMOVED lines=11> */
[----:B--2---:R2:W-:Y:S04]  /*9fc0*/  LDGSTS.E [R0+0x8c00], [R244.64], P3 ;  /* 0x08c00000f4007fae */ /* 0x0045e80009921846 */
[----:B------:R1:W-:Y:S04]  /*9fd0*/  LDGSTS.E [R0+0x9000], [R236.64], P3 ;  /* 0x09000000ec007fae */ /* 0x0003e80009921846 */
[----:B---3--:R3:W-:Y:S04]  /*9fe0*/  LDGSTS.E [R0+0x9400], [R212.64], P3 ;  /* 0x09400000d4007fae */ /* 0x0087e80009921846 */
[----:B--2---:R-:W2:Y:S04]  /*9ff0*/  LDL.LU.64 R244, [R1+0x9a0] ;  /* 0x0009a00001f47983 */ /* 0x004ea80000300a00 */
[----:B-1----:R-:W2:Y:S04]  /*a000*/  LDL.LU.64 R236, [R1+0x998] ;  /* 0x0009980001ec7983 */ /* 0x002ea80000300a00 */
[----:B---3--:R-:W3:Y:S04]  /*a010*/  LDL.LU.64 R212, [R1+0x990] ;  /* 0x0009900001d47983 */ /* 0x008ee80000300a00 */
[----:B------:R1:W-:Y:S04]  /*a020*/  LDGSTS.E [R0+0x9800], [R196.64], P3 ;  /* 0x09800000c4007fae */ /* 0x0003e80009921846 */
[----:B----4-:R4:W-:Y:S04]  /*a030*/  LDGSTS.E [R0+0x9c00], [R192.64], P3 ;  /* 0x09c00000c0007fae */ /* 0x0109e80009921846 */
[----:B------:R4:W-:Y:S04]  /*a040*/  LDGSTS.E [R0+0xa000], [R132.64], P3 ;  /* 0x0a00000084007fae */ /* 0x0009e80009921846 */
[----:B-1----:R-:W2:Y:S04]  /*a050*/  LDL.LU.64 R196, [R1+0x988] ;  /* 0x0009880001c47983 */ /* 0x002ea80000300a00 */
[----:B----4-:R-:W4:Y:S04]  /*a060*/  LDL.LU.64 R192, [R1+0x980] ;  /* 0x0009800001c07983 */ /* 0x010f280000300a00 */
[----:B------:R-:W2:Y:S04]  /*a070*/  LDL.LU.64 R132, [R1+0x978] ;  /* 0x0009780001847983 */ /* 0x000ea80000300a00 */
[----:B------:R1:W-:Y:S04]  /*a080*/  LDGSTS.E [R0+0xa400], [R128.64], P3 ;  /* 0x0a40000080007fae */ /* 0x0003e80009921846 */
[----:B------:R1:W-:Y:S04]  /*a090*/  LDGSTS.E [R0+0xa800], [R60.64], P3 ;  /* 0x0a8000003c007fae */ /* 0x0003e80009921846 */
[----:B------:R1:W-:Y:S04]  /*a0a0*/  LDGSTS.E [R0+0xac00], [R56.64], P3 ;  /* 0x0ac0000038007fae */ /* 0x0003e80009921846 */
[----:B-1----:R-:W2:Y:S04]  /*a0b0*/  LDL.LU.64 R128, [R1+0x970] ;  /* 0x0009700001807983 */ /* 0x002ea80000300a00 */
[----:B------:R-:W2:Y:S04]  /*a0c0*/  LDL.LU.64 R60, [R1+0x968] ;  /* 0x00096800013c7983 */ /* 0x000ea80000300a00 */
        /* <DEDUP_REMOVED lines=19> */
[----:B------:R-:W3:Y:S04]  /*a200*/  LDL.64 R202, [R1] ;  /* 0x0000000001ca7983 */ /* 0x000ee80000100a00 */
[----:B------:R-:W3:Y:S04]  /*a210*/  LDL.64 R216, [R1+0x10] ;  /* 0x0000100001d87983 */ /* 0x000ee80000100a00 */
[----:B------:R-:W3:Y:S04]  /*a220*/  LDL.64 R218, [R1+0x20] ;  /* 0x0000200001da7983 */ /* 0x000ee80000100a00 */
[----:B------:R-:W3:Y:S04]  /*a230*/  LDL.64 R220, [R1+0x30] ;  /* 0x0000300001dc7983 */ /* 0x000ee80000100a00 */
[----:B------:R1:W-:Y:S04]  /*a240*/  LDGSTS.E [R0+0xd400], [R240.64], P3 ;  /* 0x0d400000f0007fae */ /* 0x0003e80009921846 */
        /* <DEDUP_REMOVED lines=14> */
[----:B-1----:R-:W3:Y:S04]  /*a330*/  LDL.64 R240, [R1+0xb0] ;  /* 0x0000b00001f07983 */ /* 0x002ee80000100a00 */
[----:B------:R1:W-:Y:S04]  /*a340*/  LDGSTS.E [R0+0xf400], [R190.64], P3 ;  /* 0x0f400000be007fae */ /* 0x0003e80009921846 */
[----:B------:R-:W3:Y:S04]  /*a350*/  LDL.64 R242, [R1+0xc0] ;  /* 0x0000c00001f27983 */ /* 0x000ee80000100a00 */
[----:B------:R1:W-:Y:S04]  /*a360*/  LDGSTS.E [R0+0xf800], [R4.64], P3 ;  /* 0x0f80000004007fae */ /* 0x0003e80009921846 */
[----:B------:R-:W3:Y:S04]  /*a370*/  LDL.64 R248, [R1+0xd0] ;  /* 0x0000d00001f87983 */ /* 0x000ee80000100a00 */
[----:B------:R1:W-:Y:S04]  /*a380*/  LDGSTS.E [R0+0xfc00], [R2.64], P3 ;  /* 0x0fc0000002007fae */ /* 0x0003e80009921846 */
[----:B------:R-:W3:Y:S04]  /*a390*/  LDL.64 R250, [R1+0xe0] ;  /* 0x0000e00001fa7983 */ /* 0x000ee80000100a00 */
[----:B------:R-:W3:Y:S04]  /*a3a0*/  LDL.64 R6, [R1+0x100] ;  /* 0x0001000001067983 */ /* 0x000ee80000100a00 */
[----:B-1----:R-:W3:Y:S04]  /*a3b0*/  LDL.64 R2, [R1+0xf0] ;  /* 0x0000f00001027983 */ /* 0x002ee80000100a00 */
[----:B------:R-:W3:Y:S04]  /*a3c0*/  LDL.64 R38, [R1+0x110] ;  /* 0x0001100001267983 */ /* 0x000ee80000100a00 */
[----:B------:R-:W3:Y:S04]  /*a3d0*/  LDL.64 R4, [R1+0x120] ;  /* 0x0001200001047983 */ /* 0x000ee80000100a00 */
[----:B------:R-:W3:Y:S04]  /*a3e0*/  LDL.64 R8, [R1+0x2b0] ;  /* 0x0002b00001087983 */ /* 0x000ee80000100a00 */
[----:B------:R-:W3:Y:S04]  /*a3f0*/  LDL.64 R36, [R1+0x2c0] ;  /* 0x0002c00001247983 */ /* 0x000ee80000100a00 */
[----:B------:R-:W3:Y:S04]  /*a400*/  LDL.64 R190, [R1+0x2e8] ;  /* 0x0002e80001be7983 */ /* 0x000ee80000100a00 */
[----:B--2---:R1:W-:Y:S04]  /*a410*/  LDGSTS.E [R189+0x200], [R12.64], P3 ;  /* 0x002000000cbd7fae */ /* 0x0043e80009921846 */
        /* <DEDUP_REMOVED lines=13> */
[----:B------:R1:W-:Y:S04]  /*a4f0*/  LDGSTS.E [R189+0x3a00], [R196.64], P3 ;  /* 0x03a00000c4bd7fae */ /* 0x0003e80009921846 */
[----:B---3--:R1:W-:Y:S04]  /*a500*/  LDGSTS.E [R189+0x3e00], [R212.64], P3 ;  /* 0x03e00000d4bd7fae */ /* 0x0083e80009921846 */
[----:B------:R1:W-:Y:S04]  /*a510*/  LDGSTS.E [R189+0x4200], [R236.64], P3 ;  /* 0x04200000ecbd7fae */ /* 0x0003e80009921846 */
[----:B------:R1:W-:Y:S04]  /*a520*/  LDGSTS.E [R189+0x4600], [R244.64], P3 ;  /* 0x04600000f4bd7fae */ /* 0x0003e80009921846 */
[----:B------:R2:W-:Y:S04]  /*a530*/  LDGSTS.E [R189+0x4a00], [R202.64], P3 ;  /* 0x04a00000cabd7fae */ /* 0x0005e80009921846 */
[----:B------:R3:W-:Y:S04]  /*a540*/  LDGSTS.E [R189+0x4e00], [R216.64], P3 ;  /* 0x04e00000d8bd7fae */ /* 0x0007e80009921846 */
[----:B------:R4:W-:Y:S04]  /*a550*/  LDGSTS.E [R189+0x5200], [R218.64], P3 ;  /* 0x05200000dabd7fae */ /* 0x0009e80009921846 */
[----:B--2---:R-:W2:Y:S04]  /*a560*/  LDL.LU.64 R202, [R1+0x910] ;  /* 0x0009100001ca7983 */ /* 0x004ea80000300a00 */
[----:B---3--:R-:W3:Y:S04]  /*a570*/  LDL.LU.64 R216, [R1+0x908] ;  /* 0x0009080001d87983 */ /* 0x008ee80000300a00 */
[----:B----4-:R-:W2:Y:S04]  /*a580*/  LDL.LU.64 R218, [R1+0x900] ;  /* 0x0009000001da7983 */ /* 0x010ea80000300a00 */
        /* <DEDUP_REMOVED lines=37> */
[----:B-1----:R-:W2:Y:S04]  /*a7e0*/  LDL.LU.64 R190, [R1+0x868] ;  /* 0x0008680001be7983 */ /* 0x002ea80000300a00 */
[----:B--2---:R1:W-:Y:S04]  /*a7f0*/  LDGSTS.E [R189+0xa200], [R190.64], P3 ;  /* 0x0a200000bebd7fae */ /* 0x0043e80009921846 */
[----:B------:R2:W-:Y:S04]  /*a800*/  LDGSTS.E [R189+0xa600], [R36.64], P3 ;  /* 0x0a60000024bd7fae */ /* 0x0005e80009921846 */
[----:B------:R3:W-:Y:S04]  /*a810*/  LDGSTS.E [R189+0xaa00], [R8.64], P3 ;  /* 0x0aa0000008bd7fae */ /* 0x0007e80009921846 */
[----:B-1----:R-:W4:Y:S04]  /*a820*/  LDL.LU.64 R190, [R1+0x860] ;  /* 0x0008600001be7983 */ /* 0x002f280000300a00 */
[----:B--2---:R1:W5:Y:S04]  /*a830*/  LDL.LU.64 R36, [R1+0x858] ;  /* 0x0008580001247983 */ /* 0x0043680000300a00 */
[----:B---3--:R1:W5:Y:S04]  /*a840*/  LDL.LU.64 R8, [R1+0x850] ;  /* 0x0008500001087983 */ /* 0x0083680000300a00 */
[----:B------:R2:W-:Y:S04]  /*a850*/  LDGSTS.E [R189+0xae00], [R4.64], P3 ;  /* 0x0ae0000004bd7fae */ /* 0x0005e80009921846 */
[----:B------:R3:W-:Y:S04]  /*a860*/  LDGSTS.E [R189+0xb200], [R38.64], P3 ;  /* 0x0b20000026bd7fae */ /* 0x0007e80009921846 */
[----:B------:R1:W-:Y:S04]  /*a870*/  LDGSTS.E [R189+0xb600], [R6.64], P3 ;  /* 0x0b60000006bd7fae */ /* 0x0003e80009921846 */
[----:B--2---:R2:W5:Y:S04]  /*a880*/  LDL.LU.64 R4, [R1+0x848] ;  /* 0x0008480001047983 */ /* 0x0045680000300a00 */
[----:B---3--:R2:W5:Y:S04]  /*a890*/  LDL.LU.64 R38, [R1+0x840] ;  /* 0x0008400001267983 */ /* 0x0085680000300a00 */
[----:B-1----:R2:W5:Y:S04]  /*a8a0*/  LDL.LU.64 R6, [R1+0x838] ;  /* 0x0008380001067983 */ /* 0x0025680000300a00 */
[----:B------:R1:W-:Y:S04]  /*a8b0*/  LDGSTS.E [R189+0xba00], [R2.64], P3 ;  /* 0x0ba0000002bd7fae */ /* 0x0003e80009921846 */
[----:B------:R3:W-:Y:S04]  /*a8c0*/  LDGSTS.E [R189+0xbe00], [R250.64], P3 ;  /* 0x0be00000fabd7fae */ /* 0x0007e80009921846 */
[----:B------:R2:W-:Y:S04]  /*a8d0*/  LDGSTS.E [R189+0xc200], [R248.64], P3 ;  /* 0x0c200000f8bd7fae */ /* 0x0005e80009921846 */
[----:B-1----:R1:W5:Y:S04]  /*a8e0*/  LDL.LU.64 R2, [R1+0x830] ;  /* 0x0008300001027983 */ /* 0x0023680000300a00 */
        /* <DEDUP_REMOVED lines=13> */
[----:B------:R1:W-:Y:S01]  /*a9c0*/  LDGSTS.E [R189+0xfa00], [R200.64], P3 ;  /* 0x0fa00000c8bd7fae */ /* 0x0003e20009921846 */
[----:B--2---:R-:W-:Y:S01]  /*a9d0*/  CS2R R248, SRZ ;  /* 0x0000000000f87805 */ /* 0x004fe2000001ff00 */
[----:B---3--:R-:W-:Y:S01]  /*a9e0*/  CS2R R250, SRZ ;  /* 0x0000000000fa7805 */ /* 0x008fe2000001ff00 */
[----:B-1----:R-:W-:Y:S01]  /*a9f0*/  CS2R R240, SRZ ;  /* 0x0000000000f07805 */ /* 0x002fe2000001ff00 */
[----:B------:R-:W-:Y:S01]  /*aa00*/  CS2R R242, SRZ ;  /* 0x0000000000f27805 */ /* 0x000fe2000001ff00 */
        /* <DEDUP_REMOVED lines=12> */
[----:B----4-:R1:W-:Y:S04]  /*aad0*/  LDGSTS.E [R189+0xfe00], [R190.64], P3 ;  /* 0x0fe00000bebd7fae */ /* 0x0103e80009921846 */
[----:B------:R-:W0:Y:S01]  /*aae0*/  LDGDEPBAR ;  /* 0x00000000000079af */ /* 0x000e220000000000 */
[----:B-1----:R-:W-:Y:S01]  /*aaf0*/  CS2R R188, SRZ ;  /* 0x0000000000bc7805 */ /* 0x002fe2000001ff00 */
[----:B------:R-:W-:Y:S01]  /*ab00*/  CS2R R190, SRZ ;  /* 0x0000000000be7805 */ /* 0x000fe2000001ff00 */
[----:B------:R-:W-:Y:S05]  /*ab10*/  @!P0 BRA `(.L_x_0) ;  /* 0x0000b47000008947 */ /* 0x000fea0003800000 */
[----:B------:R-:W1:Y:S01]  /*ab20*/  S2R R230, SR_TID.X ;  /* 0x0000000000e67919 */ /* 0x000e620000002100 */
[----:B------:R-:W-:Y:S01]  /*ab30*/  IMAD.MOV.U32 R219, RZ, RZ, 0x1f ;  /* 0x0000001fffdb7424 */ /* 0x000fe200078e00ff */
[----:B------:R-:W-:Y:S01]  /*ab40*/  SHF.R.S32.HI R64, RZ, 0x1f, R252 ;  /* 0x0000001fff407819 */ /* 0x000fe200000114fc */
[----:B------:R-:W-:Y:S01]  /*ab50*/  IMAD.MOV.U32 R217, RZ, RZ, c[0x0][0x188] ;  /* 0x00006200ffd97624 */ /* 0x000fe200078e00ff */
[----:B------:R-:W2:Y:S01]  /*ab60*/  S2R R231, SR_TID.X ;  /* 0x0000000000e77919 */ /* 0x000ea20000002100 */
[----:B------:R-:W-:-:S02]  /*ab70*/  SHF.R.S32.HI R65, RZ, 0x1f, R33 ;  /* 0x0000001fff417819 */ /* 0x000fc40000011421 */
[----:B------:R-:W-:Y:S01]  /*ab80*/  IADD3 R219, R219, c[0x0][0x180], RZ ;  /* 0x00006000dbdb7a10 */ /* 0x000fe20007ffe0ff */
[----:B-----5:R-:W-:Y:S01]  /*ab90*/  IMAD R229, R217, 0x2, R39 ;  /* 0x00000002d9e57824 */ /* 0x020fe200078e0227 */
[----:B------:R-:W-:Y:S02]  /*aba0*/  SHF.L.U64.HI R64, R252, 0x2, R64 ;  /* 0x00000002fc407819 */ /* 0x000fe40000010240 */
[----:B------:R-:W-:Y:S02]  /*abb0*/  SHF.R.S32.HI R227, RZ, 0x1f, R219 ;  /* 0x0000001fffe37819 */ /* 0x000fe400000114db */
[-C--:B------:R-:W-:Y:S02]  /*abc0*/  LEA R216, P0, R33, R32.reuse, 0x2 ;  /* 0x0000002021d87211 */ /* 0x080fe400078010ff */
[----:B------:R-:W-:Y:S02]  /*abd0*/  SHF.R.S32.HI R66, RZ, 0x1f, R34 ;  /* 0x0000001fff427819 */ /* 0x000fe40000011422 */
[----:B------:R-:W-:-:S02]  /*abe0*/  LEA R218, P1, R34, R32, 0x2 ;  /* 0x0000002022da7211 */ /* 0x000fc400078210ff */
[----:B------:R-:W-:Y:S02]  /*abf0*/  LEA.HI R227, R227, R219, RZ, 0x5 ;  /* 0x000000dbe3e37211 */ /* 0x000fe400078f28ff */
[----:B------:R-:W-:Y:S02]  /*ac00*/  SHF.R.S32.HI R67, RZ, 0x1f, R35 ;  /* 0x0000001fff437819 */ /* 0x000fe40000011423 */
[----:B------:R-:W-:Y:S02]  /*ac10*/  LEA R219, P2, R35, R32, 0x2 ;  /* 0x0000002023db7211 */ /* 0x000fe400078410ff */
[----:B-1----:R-:W-:Y:S02]  /*ac20*/  SHF.R.U32.HI R230, RZ, 0x6, R230 ;  /* 0x00000006ffe67819 */ /* 0x002fe400000116e6 */
[----:B------:R-:W-:Y:S02]  /*ac30*/  LEA.HI.X R223, R33, R64, R65, 0x2, P0 ;  /* 0x0000004021df7211 */ /* 0x000fe400000f1441 */
[----:B------:R-:W-:-:S02]  /*ac40*/  SGXT.U32 R230, R230, 0x1 ;  /* 0x00000001e6e6781a */ /* 0x000fc40000000000 */
[----:B------:R-:W-:Y:S02]  /*ac50*/  LEA.HI.X R226, R34, R64, R66, 0x2, P1 ;  /* 0x0000004022e27211 */ /* 0x000fe400008f1442 */
[----:B------:R-:W-:Y:S02]  /*ac60*/  SHF.R.S32.HI R65, RZ, 0x1f, R229 ;  /* 0x0000001fff417819 */ /* 0x000fe400000114e5 */
[-C--:B------:R-:W-:Y:S02]  /*ac70*/  LEA R217, P3, R229, R32.reuse, 0x2 ;  /* 0x00000020e5d97211 */ /* 0x080fe400078610ff */
[----:B------:R-:W-:Y:S02]  /*ac80*/  SHF.R.S32.HI R34, RZ, 0x1f, R37 ;  /* 0x0000001fff227819 */ /* 0x000fe40000011425 */
[----:B------:R-:W-:Y:S02]  /*ac90*/  LEA R202, P1, R37, R32, 0x2 ;  /* 0x0000002025ca7211 */ /* 0x000fe400078210ff */
[----:B------:R-:W-:-:S02]  /*aca0*/  LOP3.LUT R235, R230, 0x1e, RZ, 0xfc, !PT ;  /* 0x0000001ee6eb7812 */ /* 0x000fc400078efcff */
[----:B------:R-:W-:Y:S02]  /*acb0*/  LEA.HI.X R225, R35, R64, R67, 0x2, P2 ;  /* 0x0000004023e17211 */ /* 0x000fe400010f1443 */
[----:B------:R-:W-:Y:S02]  /*acc0*/  SHF.R.S32.HI R35, RZ, 0x1f, R38 ;  /* 0x0000001fff237819 */ /* 0x000fe40000011426 */
[----:B------:R-:W-:Y:S02]  /*acd0*/  LEA R203, P2, R38, R32, 0x2 ;  /* 0x0000002026cb7211 */ /* 0x000fe400078410ff */
[----:B------:R-:W-:Y:S02]  /*ace0*/  LEA.HI.X R220, R229, R64, R65, 0x2, P3 ;  /* 0x00000040e5dc7211 */ /* 0x000fe400018f1441 */
[----:B------:R-:W-:Y:S02]  /*acf0*/  LOP3.LUT R228, R230, 0x1c, RZ, 0xfc, !PT ;  /* 0x0000001ce6e47812 */ /* 0x000fe400078efcff */
[----:B------:R-:W-:-:S02]  /*ad00*/  SHF.R.S32.HI R33, RZ, 0x1f, R36 ;  /* 0x0000001fff217819 */ /* 0x000fc40000011424 */
[----:B------:R-:W-:Y:S02]  /*ad10*/  LEA R201, P0, R36, R32, 0x2 ;  /* 0x0000002024c97211 */ /* 0x000fe400078010ff */
[-C--:B------:R-:W-:Y:S01]  /*ad20*/  LEA.HI.X R222, R37, R64.reuse, R34, 0x2, P1 ;  /* 0x0000004025de7211 */ /* 0x080fe200008f1422 */
[----:B------:R-:W-:Y:S01]  /*ad30*/  IMAD R34, R235, c[0x0][0x188], RZ ;  /* 0x00006200eb227a24 */ /* 0x000fe200078e02ff */
[C---:B------:R-:W-:Y:S02]  /*ad40*/  LOP3.LUT R229, R230.reuse, 0x1a, RZ, 0xfc, !PT ;  /* 0x0000001ae6e57812 */ /* 0x040fe400078efcff */
[----:B------:R-:W-:Y:S02]  /*ad50*/  LOP3.LUT R230, R230, 0x18, RZ, 0xfc, !PT ;  /* 0x00000018e6e67812 */ /* 0x000fe400078efcff */
[-C--:B------:R-:W-:Y:S01]  /*ad60*/  LEA.HI.X R221, R38, R64.reuse, R35, 0x2, P2 ;  /* 0x0000004026dd7211 */ /* 0x080fe200010f1423 */
[----:B------:R-:W-:Y:S01]  /*ad70*/  IMAD R35, R228, c[0x0][0x188], RZ ;  /* 0x00006200e4237a24 */ /* 0x000fe200078e02ff */
[----:B------:R-:W-:Y:S01]  /*ad80*/  LEA.HI.X R224, R36, R64, R33, 0x2, P0 ;  /* 0x0000004024e07211 */ /* 0x000fe200000f1421 */
[----:B------:R-:W-:Y:S01]  /*ad90*/  IMAD R36, R229, c[0x0][0x188], RZ ;  /* 0x00006200e5247a24 */ /* 0x000fe200078e02ff */
[C---:B--2---:R-:W-:Y:S01]  /*ada0*/  LOP3.LUT R68, R231.reuse, 0x3, RZ, 0xc0, !PT ;  /* 0x00000003e7447812 */ /* 0x044fe200078ec0ff */
[----:B------:R-:W-:Y:S01]  /*adb0*/  IMAD.SHL.U32 R33, R34, 0x4, RZ ;  /* 0x0000000422217824 */ /* 0x000fe200078e00ff */
[----:B------:R-:W-:Y:S01]  /*adc0*/  LOP3.LUT R252, R231, 0x1c, RZ, 0xc0, !PT ;  /* 0x0000001ce7fc7812 */ /* 0x000fe200078ec0ff */
[----:B------:R-:W-:Y:S01]  /*add0*/  IMAD R37, R230, c[0x0][0x188], RZ ;  /* 0x00006200e6257a24 */ /* 0x000fe200078e02ff */
[----:B------:R-:W-:Y:S01]  /*ade0*/  LEA R200, P4, R39, R32, 0x2 ;  /* 0x0000002027c87211 */ /* 0x000fe200078810ff */
[----:B------:R-:W-:Y:S01]  /*adf0*/  IMAD.SHL.U32 R38, R35, 0x4, RZ ;  /* 0x0000000423267824 */ /* 0x000fe200078e00ff */
[----:B------:R-:W-:Y:S01]  /*ae00*/  IADD3 R69, P5, P6, R33, c[0x0][0x160], R32 ;  /* 0x0000580021457a10 */ /* 0x000fe20007ebe020 */
[----:B------:R-:W-:Y:S01]  /*ae10*/  IMAD.SHL.U32 R65, R36, 0x4, RZ ;  /* 0x0000000424417824 */ /* 0x000fe200078e00ff */
[----:B------:R-:W-:Y:S01]  /*ae20*/  LOP3.LUT R67, R231, 0x7, RZ, 0xc0, !PT ;  /* 0x00000007e7437812 */ /* 0x000fe200078ec0ff */
[----:B------:R-:W-:Y:S01]  /*ae30*/  IMAD.HI R34, R34, 0x4, RZ ;  /* 0x0000000422227827 */ /* 0x000fe200078e02ff */
[----:B------:R-:W-:Y:S01]  /*ae40*/  SHF.R.S32.HI R66, RZ, 0x1f, R39 ;  /* 0x0000001fff427819 */ /* 0x000fe20000011427 */
[----:B------:R-:W-:Y:S02]  /*ae50*/  STL [R1+0x754], R69 ;  /* 0x0007544501007387 */ /* 0x000fe40000100800 */
[----:B------:R-:W-:Y:S01]  /*ae60*/  IMAD.SHL.U32 R33, R37, 0x4, RZ ;  /* 0x0000000425217824 */ /* 0x000fe200078e00ff */
[----:B------:R-:W-:Y:S01]  /*ae70*/  IADD3.X R34, R34, c[0x0][0x164], R64, P5, P6 ;  /* 0x0000590022227a10 */ /* 0x000fe20002fec440 */
[----:B------:R-:W-:Y:S01]  /*ae80*/  IMAD R252, R68, 0x120, R252 ;  /* 0x0000012044fc7824 */ /* 0x000fe200078e02fc */
[----:B------:R-:W-:-:S02]  /*ae90*/  IADD3 R68, P2, P3, R38, c[0x0][0x160], R32 ;  /* 0x0000580026447a10 */ /* 0x000fc40007b5e020 */
[--C-:B------:R-:W-:Y:S01]  /*aea0*/  IADD3 R38, P0, P1, R65, c[0x0][0x160], R32.reuse ;  /* 0x0000580041267a10 */ /* 0x100fe2000791e020 */
[----:B------:R-:W-:Y:S01]  /*aeb0*/  IMAD.SHL.U32 R65, R231, 0x2, RZ ;  /* 0x00000002e7417824 */ /* 0x000fe200078e00ff */
[----:B------:R-:W-:Y:S01]  /*aec0*/  IADD3 R32, P5, P6, R33, c[0x0][0x160], R32 ;  /* 0x0000580021207a10 */ /* 0x000fe20007ebe020 */
[----:B------:R-:W-:Y:S01]  /*aed0*/  STL [R1+0x74c], R68 ;  /* 0x00074c4401007387 */ /* 0x000fe20000100800 */
[----:B------:R-:W-:Y:S01]  /*aee0*/  IMAD.HI R33, R36, 0x4, RZ ;  /* 0x0000000424217827 */ /* 0x000fe200078e02ff */
[----:B------:R-:W-:Y:S02]  /*aef0*/  LOP3.LUT R231, R231, 0x60, RZ, 0xc0, !PT ;  /* 0x00000060e7e77812 */ /* 0x000fe400078ec0ff */
[----:B------:R1:W-:Y:S01]  /*af00*/  STL [R1+0x75c], R38 ;  /* 0x00075c2601007387 */ /* 0x0003e20000100800 */
[----:B------:R-:W-:Y:S02]  /*af10*/  LEA.HI.X R39, R39, R64, R66, 0x2, P4 ;  /* 0x0000004027277211 */ /* 0x000fe400020f1442 */
[C---:B------:R-:W-:Y:S01]  /*af20*/  IMAD R36, R67.reuse, 0x4, R231 ;  /* 0x0000000443247824 */ /* 0x040fe200078e02e7 */
[----:B------:R2:W-:Y:S04]  /*af30*/  STL [R1+0x750], R34 ;  /* 0x0007502201007387 */ /* 0x0005e80000100800 */
[----:B------:R3:W-:Y:S01]  /*af40*/  STL [R1+0x764], R32 ;  /* 0x0007642001007387 */ /* 0x0007e20000100800 */
[----:B-1----:R-:W-:-:S02]  /*af50*/  IMAD.SHL.U32 R38, R67, 0x10, RZ ;  /* 0x0000001043267824 */ /* 0x002fc400078e00ff */
[----:B--2---:R-:W-:Y:S01]  /*af60*/  IMAD.HI R34, R37, 0x4, RZ ;  /* 0x0000000425227827 */ /* 0x004fe200078e02ff */
[----:B------:R-:W-:-:S03]  /*af70*/  IADD3.X R37, R33, c[0x0][0x164], R64, P0, P1 ;  /* 0x0000590021257a10 */ /* 0x000fc600007e2440 */
[----:B---3--:R-:W-:Y:S01]  /*af80*/  IMAD.HI R32, R35, 0x4, RZ ;  /* 0x0000000423207827 */ /* 0x008fe200078e02ff */
[----:B------:R-:W-:Y:S02]  /*af90*/  LOP3.LUT R35, R38, 0x30, R65, 0x78, !PT ;  /* 0x0000003026237812 */ /* 0x000fe400078e7841 */
[--C-:B------:R-:W-:Y:S02]  /*afa0*/  IADD3.X R33, R34, c[0x0][0x164], R64.reuse, P5, P6 ;  /* 0x0000590022217a10 */ /* 0x100fe40002fec440 */
[----:B------:R-:W-:-:S05]  /*afb0*/  IADD3.X R32, R32, c[0x0][0x164], R64, P2, P3 ;  /* 0x0000590020207a10 */ /* 0x000fca00017e6440 */
[----:B------:R1:W-:Y:S04]  /*afc0*/  STL [R1+0x748], R32 ;  /* 0x0007482001007387 */ /* 0x0003e80000100800 */
[----:B------:R-:W-:Y:S04]  /*afd0*/  STL [R1+0x758], R37 ;  /* 0x0007582501007387 */ /* 0x000fe80000100800 */
[----:B------:R-:W-:Y:S01]  /*afe0*/  STL [R1+0x760], R33 ;  /* 0x0007602101007387 */ /* 0x000fe20000100800 */
[----:B-1----:R-:W-:-:S03]  /*aff0*/  IMAD.U32 R32, R36, 0x20, R35 ;  /* 0x0000002024207824 */ /* 0x002fc600078e0023 */
[----:B------:R1:W-:Y:S04]  /*b000*/  STL.64 [R1+0x700], R2 ;  /* 0x0007000201007387 */ /* 0x0003e80000100a00 */
[----:B------:R2:W-:Y:S04]  /*b010*/  STL.64 [R1+0x6f8], R4 ;  /* 0x0006f80401007387 */ /* 0x0005e80000100a00 */
[----:B------:R-:W-:Y:S04]  /*b020*/  STL.64 [R1+0x6f0], R6 ;  /* 0x0006f00601007387 */ /* 0x000fe80000100a00 */
[----:B------:R-:W-:Y:S04]  /*b030*/  STL [R1+0x2d0], R32 ;  /* 0x0002d02001007387 */ /* 0x000fe80000100800 */
        /* <DEDUP_REMOVED lines=38> */
[----:B-1----:R-:W3:Y:S04]  /*b2a0*/  LDL.LU.64 R2, [R1] ;  /* 0x0000000001027983 */ /* 0x002ee80000300a00 */
[----:B--2---:R-:W2:Y:S04]  /*b2b0*/  LDL.LU.64 R4, [R1+0x8] ;  /* 0x0000080001047983 */ /* 0x004ea80000300a00 */
[----:B---3--:R1:W-:Y:S04]  /*b2c0*/  STL.64 [R1+0x5b8], R2 ;  /* 0x0005b80201007387 */ /* 0x0083e80000100a00 */
[----:B-1----:R-:W3:Y:S04]  /*b2d0*/  LDL.LU.64 R2, [R1+0x10] ;  /* 0x0000100001027983 */ /* 0x002ee80000300a00 */
[----:B--2---:R1:W-:Y:S04]  /*b2e0*/  STL.64 [R1+0x5b0], R4 ;  /* 0x0005b00401007387 */ /* 0x0043e80000100a00 */
[----:B-1----:R-:W2:Y:S04]  /*b2f0*/  LDL.LU.64 R4, [R1+0x18] ;  /* 0x0000180001047983 */ /* 0x002ea80000300a00 */
        /* <DEDUP_REMOVED lines=143> */
[----:B-1----:R-:W2:Y:S04]  /*bbf0*/  LDL.64 R4, [R1+0x768] ;  /* 0x0007680001047983 */ /* 0x002ea80000100a00 */
[----:B---3--:R1:W-:Y:S04]  /*bc00*/  STL.64 [R1+0x368], R2 ;  /* 0x0003680201007387 */ /* 0x0083e80000100a00 */
[----:B-1----:R-:W3:Y:S04]  /*bc10*/  LDL.64 R2, [R1+0x770] ;  /* 0x0007700001027983 */ /* 0x002ee80000100a00 */
[----:B--2---:R1:W-:Y:S04]  /*bc20*/  STL.64 [R1+0x360], R4 ;  /* 0x0003600401007387 */ /* 0x0043e80000100a00 */
[----:B-1----:R-:W2:Y:S04]  /*bc30*/  LDL.64 R4, [R1+0x778] ;  /* 0x0007780001047983 */ /* 0x002ea80000100a00 */
[----:B---3--:R1:W-:Y:S04]  /*bc40*/  STL.64 [R1+0x358], R2 ;  /* 0x0003580201007387 */ /* 0x0083e80000100a00 */
[----:B-1----:R-:W3:Y:S04]  /*bc50*/  LDL.64 R2, [R1+0x780] ;  /* 0x0007800001027983 */ /* 0x002ee80000100a00 */
        /* <DEDUP_REMOVED lines=23> */
[----:B-1----:R-:W3:Y:S01]  /*bdd0*/  LDL.LU.64 R2, [R1+0x7e0] ;  /* 0x0007e00001027983 */ /* 0x002ee20000300a00 */
[----:B------:R-:W-:Y:S01]  /*bde0*/  CS2R R156, SRZ ;  /* 0x00000000009c7805 */ /* 0x000fe2000001ff00 */
[----:B------:R-:W-:Y:S01]  /*bdf0*/  CS2R R158, SRZ ;  /* 0x00000000009e7805 */ /* 0x000fe2000001ff00 */
[----:B------:R-:W-:Y:S01]  /*be00*/  CS2R R124, SRZ ;  /* 0x00000000007c7805 */ /* 0x000fe2000001ff00 */
[----:B--2---:R1:W-:Y:S01]  /*be10*/  STL.64 [R1+0x2f0], R4 ;  /* 0x0002f00401007387 */ /* 0x0043e20000100a00 */
        /* <DEDUP_REMOVED lines=11> */
[----:B-1----:R-:W-:Y:S01]  /*bed0*/  IADD3 R4, P5, R218, c[0x0][0x160], RZ ;  /* 0x00005800da047a10 */ /* 0x002fe20007fbe0ff */
[----:B------:R-:W-:Y:S01]  /*bee0*/  CS2R R72, SRZ ;  /* 0x0000000000487805 */ /* 0x000fe2000001ff00 */
[----:B------:R-:W-:Y:S01]  /*bef0*/  CS2R R74, SRZ ;  /* 0x00000000004a7805 */ /* 0x000fe2000001ff00 */
[----:B------:R-:W-:Y:S01]  /*bf00*/  CS2R R76, SRZ ;  /* 0x00000000004c7805 */ /* 0x000fe2000001ff00 */
[----:B------:R-:W-:Y:S01]  /*bf10*/  IADD3.X R5, R226, c[0x0][0x164], RZ, P5, !PT ;  /* 0x00005900e2057a10 */ /* 0x000fe20002ffe4ff */
        /* <DEDUP_REMOVED lines=55> */
[----:B------:R-:W-:-:S02]  /*c290*/  ULDC UR5, c[0x0][0x180] ;  /* 0x0000600000057ab9 */ /* 0x000fc40000000800 */
[----:B------:R-:W-:Y:S02]  /*c2a0*/  UIADD3 UR5, UR5, -0x20, URZ ;  /* 0xffffffe005057890 */ /* 0x000fe4000fffe03f */
[----:B------:R-:W-:Y:S01]  /*c2b0*/  UMOV UR4, URZ ;  /* 0x0000003f00047c82 */ /* 0x000fe20008000000 */
[----:B---3--:R1:W-:Y:S04]  /*c2c0*/  STL.64 [R1+0x2e8], R2 ;  /* 0x0002e80201007387 */ /* 0x0083e80000100a00 */
[----:B------:R-:W-:Y:S04]  /*c2d0*/  STL [R1+0x2a0], RZ ;  /* 0x0002a0ff01007387 */ /* 0x000fe80000100800 */
[----:B------:R-:W-:Y:S04]  /*c2e0*/  STL [R1+0x2a4], RZ ;  /* 0x0002a4ff01007387 */ /* 0x000fe80000100800 */
[----:B------:R-:W-:Y:S01]  /*c2f0*/  STL [R1+0x2a8], RZ ;  /* 0x0002a8ff01007387 */ /* 0x000fe20000100800 */
[----:B-1----:R-:W-:-:S02]  /*c300*/  IADD3 R3, P6, R216, c[0x0][0x160], RZ ;  /* 0x00005800d8037a10 */ /* 0x002fc40007fde0ff */
[----:B------:R-:W-:Y:S01]  /*c310*/  IADD3 R2, P4, R219, c[0x0][0x160], RZ ;  /* 0x00005800db027a10 */ /* 0x000fe20007f9e0ff */
[----:B------:R-:W-:Y:S01]  /*c320*/  STL [R1+0x2ac], RZ ;  /* 0x0002acff01007387 */ /* 0x000fe20000100800 */
[----:B------:R-:W-:-:S03]  /*c330*/  CS2R R218, SRZ ;  /* 0x0000000000da7805 */ /* 0x000fc6000001ff00 */
[----:B------:R-:W-:Y:S04]  /*c340*/  STL [R1+0x290], RZ ;  /* 0x000290ff01007387 */ /* 0x000fe80000100800 */
        /* <DEDUP_REMOVED lines=91> */
[----:B------:R1:W-:Y:S04]  /*c900*/  STL [R1+0x70c], R3 ;  /* 0x00070c0301007387 */ /* 0x0003e80000100800 */
[----:B------:R2:W-:Y:S04]  /*c910*/  STL [R1+0x734], R4 ;  /* 0x0007340401007387 */ /* 0x0005e80000100800 */
[----:B------:R3:W-:Y:S01]  /*c920*/  STL [R1+0x714], R2 ;  /* 0x0007140201007387 */ /* 0x0007e20000100800 */
[----:B-1----:R-:W-:-:S02]  /*c930*/  IADD3 R3, P3, R201, c[0x0][0x160], RZ ;  /* 0x00005800c9037a10 */ /* 0x002fc40007f7e0ff */
[----:B--2---:R-:W-:-:S03]  /*c940*/  IADD3 R4, P2, R202, c[0x0][0x160], RZ ;  /* 0x00005800ca047a10 */ /* 0x004fc60007f5e0ff */
[----:B------:R1:W-:Y:S01]  /*c950*/  STL [R1+0x724], R3 ;  /* 0x0007240301007387 */ /* 0x0003e20000100800 */
[----:B---3--:R-:W-:-:S03]  /*c960*/  IADD3 R2, P1, R203, c[0x0][0x160], RZ ;  /* 0x00005800cb027a10 */ /* 0x008fc60007f3e0ff */
[----:B------:R2:W-:Y:S01]  /*c970*/  STL [R1+0x71c], R4 ;  /* 0x00071c0401007387 */ /* 0x0005e20000100800 */
[----:B------:R-:W-:-:S03]  /*c980*/  CS2R R202, SRZ ;  /* 0x0000000000ca7805 */ /* 0x000fc6000001ff00 */
[----:B------:R3:W-:Y:S01]  /*c990*/  STL [R1+0x73c], R2 ;  /* 0x00073c0201007387 */ /* 0x0007e20000100800 */
[----:B-1----:R-:W-:Y:S02]  /*c9a0*/  IADD3 R3, P0, R217, c[0x0][0x160], RZ ;  /* 0x00005800d9037a10 */ /* 0x002fe40007f1e0ff */
[----:B------:R-:W-:Y:S01]  /*c9b0*/  CS2R R216, SRZ ;  /* 0x0000000000d87805 */ /* 0x000fe2000001ff00 */
[----:B--2---:R-:W-:Y:S02]  /*c9c0*/  IADD3.X R4, R223, c[0x0][0x164], RZ, P6, !PT ;  /* 0x00005900df047a10 */ /* 0x004fe400037fe4ff */
[----:B------:R1:W-:Y:S01]  /*c9d0*/  STL [R1+0x744], R3 ;  /* 0x0007440301007387 */ /* 0x0003e20000100800 */
[----:B---3--:R-:W-:-:S03]  /*c9e0*/  IADD3 R2, P6, R200, c[0x0][0x160], RZ ;  /* 0x00005800c8027a10 */ /* 0x008fc60007fde0ff */
[----:B------:R2:W-:Y:S01]  /*c9f0*/  STL [R1+0x708], R4 ;  /* 0x0007080401007387 */ /* 0x0005e20000100800 */
[----:B------:R-:W-:-:S03]  /*ca00*/  CS2R R200, SRZ ;  /* 0x0000000000c87805 */ /* 0x000fc6000001ff00 */
[----:B------:R3:W-:Y:S01]  /*ca10*/  STL [R1+0x72c], R2 ;  /* 0x00072c0201007387 */ /* 0x0007e20000100800 */
[----:B-1----:R-:W-:-:S03]  /*ca20*/  SHF.R.S32.HI R3, RZ, 0x5, R227 ;  /* 0x00000005ff037819 */ /* 0x002fc600000114e3 */
[----:B------:R1:W-:Y:S01]  /*ca30*/  STL [R1+0x730], R5 ;  /* 0x0007300501007387 */ /* 0x0003e20000100800 */
[----:B------:R-:W-:Y:S01]  /*ca40*/  CS2R R226, SRZ ;  /* 0x0000000000e27805 */ /* 0x000fe2000001ff00 */
[----:B--2---:R-:W-:Y:S02]  /*ca50*/  IADD3.X R4, R224, c[0x0][0x164], RZ, P3, !PT ;  /* 0x00005900e0047a10 */ /* 0x004fe40001ffe4ff */
[----:B------:R-:W-:Y:S02]  /*ca60*/  IADD3 R3, R3, -0x1, RZ ;  /* 0xffffffff03037810 */ /* 0x000fe40007ffe0ff */
[----:B---3--:R-:W-:Y:S02]  /*ca70*/  IADD3.X R2, R225, c[0x0][0x164], RZ, P4, !PT ;  /* 0x00005900e1027a10 */ /* 0x008fe400027fe4ff */
[----:B------:R-:W-:Y:S01]  /*ca80*/  CS2R R224, SRZ ;  /* 0x0000000000e07805 */ /* 0x000fe2000001ff00 */
[----:B-1----:R-:W-:Y:S02]  /*ca90*/  IADD3.X R5, R221, c[0x0][0x164], RZ, P1, !PT ;  /* 0x00005900dd057a10 */ /* 0x002fe40000ffe4ff */
[----:B------:R1:W-:Y:S04]  /*caa0*/  STL [R1+0x710], R2 ;  /* 0x0007100201007387 */ /* 0x0003e80000100800 */
[----:B------:R2:W-:Y:S01]  /*cab0*/  STL [R1+0x720], R4 ;  /* 0x0007200401007387 */ /* 0x0005e20000100800 */
[----:B-1----:R-:W-:-:S02]  /*cac0*/  IADD3.X R2, R222, c[0x0][0x164], RZ, P2, !PT ;  /* 0x00005900de027a10 */ /* 0x002fc400017fe4ff */
[----:B------:R-:W-:Y:S01]  /*cad0*/  CS2R R222, SRZ ;  /* 0x0000000000de7805 */ /* 0x000fe2000001ff00 */
[----:B--2---:R-:W-:Y:S02]  /*cae0*/  IADD3.X R4, R220, c[0x0][0x164], RZ, P0, !PT ;  /* 0x00005900dc047a10 */ /* 0x004fe400007fe4ff */
[----:B------:R1:W-:Y:S01]  /*caf0*/  STL [R1+0x718], R2 ;  /* 0x0007180201007387 */ /* 0x0003e20000100800 */
[----:B------:R-:W-:-:S03]  /*cb00*/  CS2R R220, SRZ ;  /* 0x0000000000dc7805 */ /* 0x000fc6000001ff00 */
[----:B------:R2:W-:Y:S04]  /*cb10*/  STL [R1+0x738], R5 ;  /* 0x0007380501007387 */ /* 0x0005e80000100800 */
[----:B------:R3:W-:Y:S01]  /*cb20*/  STL [R1+0x740], R4 ;  /* 0x0007400401007387 */ /* 0x0007e20000100800 */
[----:B-1----:R-:W-:Y:S02]  /*cb30*/  IADD3.X R2, R39, c[0x0][0x164], RZ, P6, !PT ;  /* 0x0000590027027a10 */ /* 0x002fe400037fe4ff */
[----:B--2---:R-:W-:-:S03]  /*cb40*/  LOP3.LUT R5, R252, 0x20, RZ, 0x3c, !PT ;  /* 0x00000020fc057812 */ /* 0x004fc600078e3cff */
[----:B------:R1:W-:Y:S01]  /*cb50*/  STL [R1+0x728], R2 ;  /* 0x0007280201007387 */ /* 0x0003e20000100800 */
[C---:B---3--:R-:W-:Y:S02]  /*cb60*/  LOP3.LUT R4, R252.reuse, 0x60, RZ, 0x3c, !PT ;  /* 0x00000060fc047812 */ /* 0x048fe400078e3cff */
[----:B-1----:R-:W-:Y:S02]  /*cb70*/  LOP3.LUT R2, R252, 0x40, RZ, 0x3c, !PT ;  /* 0x00000040fc027812 */ /* 0x002fe400078e3cff */
[----:B------:R-:W-:-:S05]  /*cb80*/  LOP3.LUT R2, R32, 0x40, RZ, 0x3c, !PT ;  /* 0x0000004020027812 */ /* 0x000fca00078e3cff */
[----:B------:R1:W-:Y:S02]  /*cb90*/  STL [R1+0x770], R2 ;  /* 0x0007700201007387 */ /* 0x0003e40000100800 */
.L_x_1:
[----:B------:R-:W2:Y:S01]  /*cba0*/  LDL R3, [R1+0x2d0] ;  /* 0x0002d00001037983 */ /* 0x000ea20000100800 */
[----:B------:R-:W-:-:S04]  /*cbb0*/  DEPBAR.LE SB0, 0x0 ;  /* 0x000080000000791a */ /* 0x000fc80000000000 */
[----:B------:R-:W3:Y:S04]  /*cbc0*/  LDL.LU.64 R132, [R1+0x2a0] ;  /* 0x0002a00001847983 */ /* 0x000ee80000300a00 */
[----:B------:R-:W3:Y:S04]  /*cbd0*/  LDL.LU.64 R134, [R1+0x2a8] ;  /* 0x0002a80001867983 */ /* 0x000ee80000300a00 */
[----:B------:R-:W-:Y:S01]  /*cbe0*/  BAR.SYNC.DEFER_BLOCKING 0x0 ;  /* 0x0000000000007b1d */ /* 0x000fe20000010000 */
[----:B-1---5:R-:W-:-:S05]  /*cbf0*/  LOP3.LUT R2, R252, 0x20, RZ, 0x3c, !PT ;  /* 0x00000020fc027812 */ /* 0x022fca00078e3cff */
[----:B------:R-:W4:Y:S04]  /*cc00*/  LDL.LU.64 R192, [R1+0x290] ;  /* 0x0002900001c07983 */ /* 0x000f280000300a00 */
[----:B------:R-:W4:Y:S04]  /*cc10*/  LDL.LU.64 R194, [R1+0x298] ;  /* 0x0002980001c27983 */ /* 0x000f280000300a00 */
[----:B------:R-:W3:Y:S04]  /*cc20*/  LDL.LU.64 R196, [R1+0x280] ;  /* 0x0002800001c47983 */ /* 0x000ee80000300a00 */
[----:B------:R-:W3:Y:S04]  /*cc30*/  LDL.LU.64 R198, [R1+0x288] ;  /* 0x0002880001c67983 */ /* 0x000ee80000300a00 */
[----:B------:R-:W3:Y:S04]  /*cc40*/  LDL.LU.64 R244, [R1+0x270] ;  /* 0x0002700001f47983 */ /* 0x000ee80000300a00 */
[----:B------:R-:W-:Y:S04]  /*cc50*/  LDS R128, [R252+0x10000] ;  /* 0x01000000fc807984 */ /* 0x000fe80000000800 */
[----:B------:R-:W-:Y:S04]  /*cc60*/  LDS R130, [R252+0x10400] ;  /* 0x01040000fc827984 */ /* 0x000fe80000000800 */
[----:B------:R-:W-:Y:S04]  /*cc70*/  LDS R129, [R2+0x10000] ;  /* 0x0100000002817984 */ /* 0x000fe80000000800 */
[----:B------:R-:W-:Y:S04]  /*cc80*/  LDS R131, [R2+0x10400] ;  /* 0x0104000002837984 */ /* 0x000fe80000000800 */
[----:B------:R-:W4:Y:S04]  /*cc90*/  LDL.LU.64 R246, [R1+0x278] ;  /* 0x0002780001f67983 */ /* 0x000f280000300a00 */
[----:B------:R-:W4:Y:S04]  /*cca0*/  LDL.LU.64 R236, [R1+0x260] ;  /* 0x0002600001ec7983 */ /* 0x000f280000300a00 */
[----:B------:R-:W4:Y:S04]  /*ccb0*/  LDL.LU.64 R238, [R1+0x268] ;  /* 0x0002680001ee7983 */ /* 0x000f280000300a00 */
        /* <DEDUP_REMOVED lines=12> */
[----:B------:R-:W-:Y:S04]  /*cd80*/  STL [R1+0xdec], R224 ;  /* 0x000dece001007387 */ /* 0x000fe80000100800 */
        /* <DEDUP_REMOVED lines=16> */
[----:B--2---:R-:W3:Y:S04]  /*ce90*/  LDSM.16.M88.4 R60, [R3] ;  /* 0x00000000033c783b */ /* 0x004ee80000000200 */
[----:B------:R-:W1:Y:S04]  /*cea0*/  LDSM.16.M88.4 R32, [R3+0x7000] ;  /* 0x007000000320783b */ /* 0x000e680000000200 */
[----:B------:R-:W2:Y:S04]  /*ceb0*/  LDSM.16.M88.4 R28, [R3+0x8000] ;  /* 0x00800000031c783b */ /* 0x000ea80000000200 */
[----:B------:R-:W2:Y:S04]  /*cec0*/  LDSM.16.M88.4 R24, [R3+0x9000] ;  /* 0x009000000318783b */ /* 0x000ea80000000200 */
[----:B------:R-:W4:Y:S04]  /*ced0*/  LDSM.16.M88.4 R20, [R3+0xa000] ;  /* 0x00a000000314783b */ /* 0x000f280000000200 */
[----:B------:R-:W4:Y:S04]  /*cee0*/  LDSM.16.M88.4 R16, [R3+0xb000] ;  /* 0x00b000000310783b */ /* 0x000f280000000200 */
[----:B------:R-:W4:Y:S04]  /*cef0*/  LDSM.16.M88.4 R12, [R3+0xc000] ;  /* 0x00c00000030c783b */ /* 0x000f280000000200 */
[----:B------:R-:W4:Y:S04]  /*cf00*/  LDSM.16.M88.4 R8, [R3+0xd000] ;  /* 0x00d000000308783b */ /* 0x000f280000000200 */
[----:B------:R-:W4:Y:S04]  /*cf10*/  LDSM.16.M88.4 R4, [R3+0xe000] ;  /* 0x00e000000304783b */ /* 0x000f280000000200 */
[----:B------:R-:W4:Y:S01]  /*cf20*/  LDSM.16.M88.4 R212, [R3+0xf000] ;  /* 0x00f0000003d4783b */ /* 0x000f220000000200 */
[----:B---3--:R-:W-:Y:S03]  /*cf30*/  HMMA.1688.F32.TF32 R184, R128, R60, R132 ;  /* 0x0000003c80b8723c */ /* 0x008fe60000081084 */
[----:B------:R-:W3:Y:S04]  /*cf40*/  LDSM.16.M88.4 R56, [R3+0x1000] ;  /* 0x001000000338783b */ /* 0x000ee80000000200 */
[----:B-1----:R-:W-:Y:S04]  /*cf50*/  STL [R1+0xd68], R34 ;  /* 0x000d682201007387 */ /* 0x002fe80000100800 */
[----:B------:R-:W-:Y:S04]  /*cf60*/  STL [R1+0xd64], R35 ;  /* 0x000d642301007387 */ /* 0x000fe80000100800 */
[----:B--2---:R-:W-:Y:S04]  /*cf70*/  STL [R1+0xd60], R30 ;  /* 0x000d601e01007387 */ /* 0x004fe80000100800 */
[----:B------:R-:W-:Y:S04]  /*cf80*/  STL [R1+0xd5c], R31 ;  /* 0x000d5c1f01007387 */ /* 0x000fe80000100800 */
[----:B------:R-:W-:Y:S01]  /*cf90*/  STL [R1+0xd54], R26 ;  /* 0x000d541a01007387 */ /* 0x000fe20000100800 */
[----:B------:R-:W-:-:S03]  /*cfa0*/  IMAD.MOV.U32 R135, RZ, RZ, R184 ;  /* 0x000000ffff877224 */ /* 0x000fc600078e00b8 */
[----:B------:R-:W-:Y:S01]  /*cfb0*/  STL [R1+0xd50], R27 ;  /* 0x000d501b01007387 */ /* 0x000fe20000100800 */
[----:B------:R-:W-:Y:S02]  /*cfc0*/  IMAD.MOV.U32 R134, RZ, RZ, R185 ;  /* 0x000000ffff867224 */ /* 0x000fe400078e00b9 */
[----:B------:R-:W-:Y:S01]  /*cfd0*/  IMAD.MOV.U32 R133, RZ, RZ, R186 ;  /* 0x000000ffff857224 */ /* 0x000fe200078e00ba */
[----:B----4-:R-:W-:Y:S01]  /*cfe0*/  STL [R1+0xd6c], R22 ;  /* 0x000d6c1601007387 */ /* 0x010fe20000100800 */
[----:B------:R-:W-:-:S03]  /*cff0*/  IMAD.MOV.U32 R132, RZ, RZ, R187 ;  /* 0x000000ffff847224 */ /* 0x000fc600078e00bb */
        /* <DEDUP_REMOVED lines=11> */
[----:B------:R-:W2:Y:S04]  /*d0b0*/  LDL.LU.64 R184, [R1+0x250] ;  /* 0x0002500001b87983 */ /* 0x000ea80000300a00 */
[----:B------:R-:W2:Y:S04]  /*d0c0*/  LDL.LU.64 R186, [R1+0x258] ;  /* 0x0002580001ba7983 */ /* 0x000ea80000300a00 */
[----:B------:R-:W1:Y:S01]  /*d0d0*/  LDSM.16.M88.4 R52, [R3+0x2000] ;  /* 0x002000000334783b */ /* 0x000e620000000200 */
[----:B---3--:R-:W-:Y:S03]  /*d0e0*/  HMMA.1688.F32.TF32 R188, R128, R56, R192 ;  /* 0x0000003880bc723c */ /* 0x008fe600000810c0 */
[----:B------:R-:W-:Y:S04]  /*d0f0*/  LDSM.16.M88.4 R40, [R3+0x5000] ;  /* 0x005000000328783b */ /* 0x000fe80000000200 */
[----:B------:R-:W3:Y:S04]  /*d100*/  LDSM.16.M88.4 R48, [R3+0x3000] ;  /* 0x003000000330783b */ /* 0x000ee80000000200 */
[----:B------:R-:W4:Y:S04]  /*d110*/  LDSM.16.M88.4 R44, [R3+0x4000] ;  /* 0x00400000032c783b */ /* 0x000f280000000200 */
[----:B------:R-:W2:Y:S09]  /*d120*/  LDSM.16.M88.4 R36, [R3+0x6000] ;  /* 0x006000000324783b */ /* 0x000eb20000000200 */
[----:B------:R-:W-:-:S02]  /*d130*/  IMAD.MOV.U32 R195, RZ, RZ, R188 ;  /* 0x000000ffffc37224 */ /* 0x000fc400078e00bc */
[----:B------:R-:W-:Y:S02]  /*d140*/  IMAD.MOV.U32 R194, RZ, RZ, R189 ;  /* 0x000000ffffc27224 */ /* 0x000fe400078e00bd */
[----:B------:R-:W-:Y:S02]  /*d150*/  IMAD.MOV.U32 R193, RZ, RZ, R190 ;  /* 0x000000ffffc17224 */ /* 0x000fe400078e00be */
[----:B------:R-:W-:Y:S02]  /*d160*/  IMAD.MOV.U32 R192, RZ, RZ, R191 ;  /* 0x000000ffffc07224 */ /* 0x000fe400078e00bf */
[C---:B-1----:R-:W-:Y:S11]  /*d170*/  HMMA.1688.F32.TF32 R188, R128.reuse, R52, R196 ;  /* 0x0000003480bc723c */ /* 0x042ff600000810c4 */
[----:B------:R-:W-:Y:S11]  /*d180*/  @!UPT UIADD3 URZ, URZ, URZ, URZ ;  /* 0x0000003f3f3ff290 */ /* 0x000ff6000fffe03f */
[----:B------:R-:W-:Y:S02]  /*d190*/  @!UPT UIADD3 URZ, URZ, URZ, URZ ;  /* 0x0000003f3f3ff290 */ /* 0x000fe4000fffe03f */
[----:B------:R-:W-:Y:S02]  /*d1a0*/  IMAD.MOV.U32 R199, RZ, RZ, R188 ;  /* 0x000000ffffc77224 */ /* 0x000fe400078e00bc */
[----:B------:R-:W-:Y:S02]  /*d1b0*/  IMAD.MOV.U32 R198, RZ, RZ, R189 ;  /* 0x000000ffffc67224 */ /* 0x000fe400078e00bd */
[----:B------:R-:W-:Y:S02]  /*d1c0*/  IMAD.MOV.U32 R197, RZ, RZ, R190 ;  /* 0x000000ffffc57224 */ /* 0x000fe400078e00be */
[----:B------:R-:W-:Y:S02]  /*d1d0*/  IMAD.MOV.U32 R196, RZ, RZ, R191 ;  /* 0x000000ffffc47224 */ /* 0x000fe400078e00bf */
[C---:B---3--:R-:W-:Y:S11]  /*d1e0*/  HMMA.1688.F32.TF32 R188, R128.reuse, R48, R244 ;  /* 0x0000003080bc723c */ /* 0x048ff600000810f4 */
[----:B------:R-:W-:Y:S11]  /*d1f0*/  @!UPT UIADD3 URZ, URZ, URZ, URZ ;  /* 0x0000003f3f3ff290 */ /* 0x000ff6000fffe03f */
[----:B------:R-:W-:Y:S02]  /*d200*/  @!UPT UIADD3 URZ, URZ, URZ, URZ ;  /* 0x0000003f3f3ff290 */ /* 0x000fe4000fffe03f */
[----:B------:R-:W-:Y:S02]  /*d210*/  IMAD.MOV.U32 R216, RZ, RZ, R188 ;  /* 0x000000ffffd87224 */ /* 0x000fe400078e00bc */
[----:B------:R-:W-:Y:S02]  /*d220*/  IMAD.MOV.U32 R217, RZ, RZ, R189 ;  /* 0x000000ffffd97224 */ /* 0x000fe400078e00bd */
[----:B------:R-:W-:Y:S02]  /*d230*/  IMAD.MOV.U32 R218, RZ, RZ, R190 ;  /* 0x000000ffffda7224 */ /* 0x000fe400078e00be */
[----:B------:R-:W-:Y:S02]  /*d240*/  IMAD.MOV.U32 R219, RZ, RZ, R191 ;  /* 0x000000ffffdb7224 */ /* 0x000fe400078e00bf */
[C---:B----4-:R-:W-:Y:S08]  /*d250*/  HMMA.1688.F32.TF32 R188, R128.reuse, R44, R236 ;  /* 0x0000002c80bc723c */ /* 0x050ff000000810ec */
[----:B--2---:R-:W-:Y:S11]  /*d260*/  HMMA.1688.F32.TF32 R184, R128, R40, R184 ;  /* 0x0000002880b8723c */ /* 0x004ff600000810b8 */
[----:B------:R-:W-:Y:S11]  /*d270*/  @!UPT UIADD3 URZ, URZ, URZ, URZ ;  /* 0x0000003f3f3ff290 */ /* 0x000ff6000fffe03f */
[----:B------:R-:W-:Y:S02]  /*d280*/  @!UPT UIADD3 URZ, URZ, URZ, URZ ;  /* 0x0000003f3f3ff290 */ /* 0x000fe4000fffe03f */
[----:B------:R-:W-:Y:S02]  /*d290*/  IMAD.MOV.U32 R232, RZ, RZ, R184 ;  /* 0x000000ffffe87224 */ /* 0x000fe400078e00b8 */
[----:B------:R-:W-:Y:S02]  /*d2a0*/  IMAD.MOV.U32 R233, RZ, RZ, R185 ;  /* 0x000000ffffe97224 */ /* 0x000fe400078e00b9 */
[----:B------:R-:W-:Y:S01]  /*d2b0*/  IMAD.MOV.U32 R234, RZ, RZ, R186 ;  /* 0x000000ffffea7224 */ /* 0x000fe200078e00ba */
[----:B------:R-:W2:Y:S01]  /*d2c0*/  LDL.LU.64 R184, [R1+0x240] ;  /* 0x0002400001b87983 */ /* 0x000ea20000300a00 */
[----:B------:R-:W-:-:S03]  /*d2d0*/  IMAD.MOV.U32 R235, RZ, RZ, R187 ;  /* 0x000000ffffeb7224 */ /* 0x000fc600078e00bb */
[----:B------:R-:W2:Y:S04]  /*d2e0*/  LDL.LU.64 R186, [R1+0x248] ;  /* 0x0002480001ba7983 */ /* 0x000ea80000300a00 */
[----:B------:R-:W3:Y:S04]  /*d2f0*/  LDL.LU.64 R240, [R1+0x230] ;  /* 0x0002300001f07983 */ /* 0x000ee80000300a00 */
[----:B------:R-:W3:Y:S04]  /*d300*/  LDL.LU.64 R242, [R1+0x238] ;  /* 0x0002380001f27983 */ /* 0x000ee80000300a00 */
[----:B------:R-:W4:Y:S04]  /*d310*/  LDL.LU.64 R236, [R1+0x220] ;  /* 0x0002200001ec7983 */ /* 0x000f280000300a00 */
[----:B------:R-:W4:Y:S01]  /*d320*/  LDL.LU.64 R238, [R1+0x228] ;  /* 0x0002280001ee7983 */ /* 0x000f220000300a00 */
[----:B------:R-:W-:-:S02]  /*d330*/  IMAD.MOV.U32 R228, RZ, RZ, R188 ;  /* 0x000000ffffe47224 */ /* 0x000fc400078e00bc */
[----:B------:R-:W-:Y:S02]  /*d340*/  IMAD.MOV.U32 R229, RZ, RZ, R189 ;  /* 0x000000ffffe57224 */ /* 0x000fe400078e00bd */
[----:B------:R-:W-:Y:S01]  /*d350*/  IMAD.MOV.U32 R230, RZ, RZ, R190 ;  /* 0x000000ffffe67224 */ /* 0x000fe200078e00be */
[----:B------:R-:W4:Y:S01]  /*d360*/  LDL.LU.64 R188, [R1+0x210] ;  /* 0x0002100001bc7983 */ /* 0x000f220000300a00 */
[----:B------:R-:W-:-:S03]  /*d370*/  IMAD.MOV.U32 R231, RZ, RZ, R191 ;  /* 0x000000ffffe77224 */ /* 0x000fc600078e00bf */
[----:B------:R-:W4:Y:S04]  /*d380*/  LDL.LU.64 R190, [R1+0x218] ;  /* 0x0002180001be7983 */ /* 0x000f280000300a00 */
[----:B------:R-:W4:Y:S04]  /*d390*/  LDL.LU.64 R248, [R1+0x200] ;  /* 0x0002000001f87983 */ /* 0x000f280000300a00 */
[----:B------:R-:W4:Y:S04]  /*d3a0*/  LDL.LU.64 R250, [R1+0x208] ;  /* 0x0002080001fa7983 */ /* 0x000f280000300a00 */
[----:B------:R-:W4:Y:S04]  /*d3b0*/  LDL.LU.64 R200, [R1+0x1f0] ;  /* 0x0001f00001c87983 */ /* 0x000f280000300a00 */
[----:B------:R-:W4:Y:S04]  /*d3c0*/  LDL.LU.64 R202, [R1+0x1f8] ;  /* 0x0001f80001ca7983 */ /* 0x000f280000300a00 */
[----:B------:R-:W4:Y:S04]  /*d3d0*/  LDL.LU.64 R244, [R1+0x1e0] ;  /* 0x0001e00001f47983 */ /* 0x000f280000300a00 */
[----:B------:R-:W4:Y:S04]  /*d3e0*/  LDL.LU.64 R246, [R1+0x1e8] ;  /* 0x0001e80001f67983 */ /* 0x000f280000300a00 */
[----:B------:R-:W4:Y:S04]  /*d3f0*/  LDL.LU.64 R220, [R1+0x1d0] ;  /* 0x0001d00001dc7983 */ /* 0x000f280000300a00 */
[----:B------:R-:W4:Y:S01]  /*d400*/  LDL.LU.64 R222, [R1+0x1d8] ;  /* 0x0001d80001de7983 */ /* 0x000f220000300a00 */
[C---:B--2---:R-:W-:Y:S08]  /*d410*/  HMMA.1688.F32.TF32 R184, R128.reuse, R36, R184 ;  /* 0x0000002480b8723c */ /* 0x044ff000000810b8 */
[C---:B---3--:R-:W-:Y:S08]  /*d420*/  HMMA.1688.F32.TF32 R240, R128.reuse, R32, R240 ;  /* 0x0000002080f0723c */ /* 0x048ff000000810f0 */
[----:B----4-:R-:W-:Y:S08]  /*d430*/  HMMA.1688.F32.TF32 R236, R128, R28, R236 ;  /* 0x0000001c80ec723c */ /* 0x010ff000000810ec */
[----:B------:R-:W-:-:S02]  /*d440*/  IMAD.MOV.U32 R226, RZ, RZ, R186 ;  /* 0x000000ffffe27224 */ /* 0x000fc400078e00ba */
[----:B------:R-:W-:Y:S02]  /*d450*/  IMAD.MOV.U32 R227, RZ, RZ, R187 ;  /* 0x000000ffffe37224 */ /* 0x000fe400078e00bb */
[----:B------:R-:W-:Y:S01]  /*d460*/  IMAD.MOV.U32 R224, RZ, RZ, R184 ;  /* 0x000000ffffe07224 */ /* 0x000fe200078e00b8 */
[----:B------:R-:W2:Y:S01]  /*d470*/  LDL.LU.64 R186, [R1+0xe48] ;  /* 0x000e480001ba7983 */ /* 0x000ea20000300a00 */
[----:B------:R-:W-:-:S03]  /*d480*/  IMAD.MOV.U32 R225, RZ, RZ, R185 ;  /* 0x000000ffffe17224 */ /* 0x000fc600078e00b9 */
[----:B------:R-:W2:Y:S04]  /*d490*/  LDL.LU.64 R184, [R1+0xe40] ;  /* 0x000e400001b87983 */ /* 0x000ea80000300a00 */
[----:B------:R1:W-:Y:S04]  /*d4a0*/  STL.64 [R1+0x90], R240 ;  /* 0x000090f001007387 */ /* 0x0003e80000100a00 */
[----:B------:R3:W-:Y:S04]  /*d4b0*/  STL.64 [R1+0x98], R242 ;  /* 0x000098f201007387 */ /* 0x0007e80000100a00 */
[----:B-1----:R-:W4:Y:S04]  /*d4c0*/  LDL.LU.64 R240, [R1+0x1c0] ;  /* 0x0001c00001f07983 */ /* 0x002f280000300a00 */
[----:B---3--:R-:W4:Y:S04]  /*d4d0*/  LDL.LU.64 R242, [R1+0x1c8] ;  /* 0x0001c80001f27983 */ /* 0x008f280000300a00 */
[----:B------:R1:W-:Y:S04]  /*d4e0*/  STL.64 [R1+0x80], R236 ;  /* 0x000080ec01007387 */ /* 0x0003e80000100a00 */
[----:B------:R3:W-:Y:S04]  /*d4f0*/  STL.64 [R1+0x88], R238 ;  /* 0x000088ee01007387 */ /* 0x0007e80000100a00 */
[----:B-1----:R-:W2:Y:S04]  /*d500*/  LDL.LU.64 R236, [R1+0x180] ;  /* 0x0001800001ec7983 */ /* 0x002ea80000300a00 */
[----:B---3--:R-:W2:Y:S01]  /*d510*/  LDL.LU.64 R238, [R1+0x188] ;  /* 0x0001880001ee7983 */ /* 0x008ea20000300a00 */
[C---:B------:R-:W-:Y:S08]  /*d520*/  HMMA.1688.F32.TF32 R188, R128.reuse, R24, R188 ;  /* 0x0000001880bc723c */ /* 0x040ff000000810bc */
[C---:B------:R-:W-:Y:S08]  /*d530*/  HMMA.1688.F32.TF32 R248, R128.reuse, R20, R248 ;  /* 0x0000001480f8723c */ /* 0x040ff000000810f8 */
[C---:B------:R-:W-:Y:S08]  /*d540*/  HMMA.1688.F32.TF32 R200, R128.reuse, R16, R200 ;  /* 0x0000001080c8723c */ /* 0x040ff000000810c8 */
[C---:B------:R-:W-:Y:S08]  /*d550*/  HMMA.1688.F32.TF32 R244, R128.reuse, R12, R244 ;  /* 0x0000000c80f4723c */ /* 0x040ff000000810f4 */
[----:B------:R-:W-:Y:S01]  /*d560*/  HMMA.1688.F32.TF32 R220, R128, R8, R220 ;  /* 0x0000000880dc723c */ /* 0x000fe200000810dc */
[----:B------:R-:W-:Y:S04]  /*d570*/  STL.64 [R1+0x70], R188 ;  /* 0x000070bc01007387 */ /* 0x000fe80000100a00 */
[----:B------:R1:W-:Y:S04]  /*d580*/  STL.64 [R1+0x78], R190 ;  /* 0x000078be01007387 */ /* 0x0003e80000100a00 */
[----:B-1----:R-:W3:Y:S04]  /*d590*/  LDL.LU.64 R190, [R1+0xe38] ;  /* 0x000e380001be7983 */ /* 0x002ee80000300a00 */
[----:B------:R-:W3:Y:S04]  /*d5a0*/  LDL.LU.64 R188, [R1+0xe30] ;  /* 0x000e300001bc7983 */ /* 0x000ee80000300a00 */
[----:B------:R-:W-:Y:S04]  /*d5b0*/  STL.64 [R1+0x60], R248 ;  /* 0x000060f801007387 */ /* 0x000fe80000100a00 */
[----:B------:R1:W-:Y:S03]  /*d5c0*/  STL.64 [R1+0x68], R250 ;  /* 0x000068fa01007387 */ /* 0x0003e60000100a00 */
[----:B------:R-:W-:-:S02]  /*d5d0*/  IMAD.MOV.U32 R214, RZ, RZ, R222 ;  /* 0x000000ffffd67224 */ /* 0x000fc400078e00de */
[----:B------:R-:W-:Y:S01]  /*d5e0*/  IMAD.MOV.U32 R215, RZ, RZ, R223 ;  /* 0x000000ffffd77224 */ /* 0x000fe200078e00df */
[----:B-1----:R-:W3:Y:S04]  /*d5f0*/  LDL.LU.64 R250, [R1+0xe28] ;  /* 0x000e280001fa7983 */ /* 0x002ee80000300a00 */
[----:B------:R-:W3:Y:S04]  /*d600*/  LDL.LU.64 R248, [R1+0xe20] ;  /* 0x000e200001f87983 */ /* 0x000ee80000300a00 */
[----:B------:R-:W-:Y:S04]  /*d610*/  STL.64 [R1+0x50], R200 ;  /* 0x000050c801007387 */ /* 0x000fe80000100a00 */
[----:B------:R1:W-:Y:S04]  /*d620*/  STL.64 [R1+0x58], R202 ;  /* 0x000058ca01007387 */ /* 0x0003e80000100a00 */
[----:B-1----:R-:W3:Y:S04]  /*d630*/  LDL.LU.64 R202, [R1+0xe18] ;  /* 0x000e180001ca7983 */ /* 0x002ee80000300a00 */
[----:B------:R-:W3:Y:S04]  /*d640*/  LDL.LU.64 R200, [R1+0xe10] ;  /* 0x000e100001c87983 */ /* 0x000ee80000300a00 */
[----:B------:R-:W-:Y:S04]  /*d650*/  STL.64 [R1+0x40], R244 ;  /* 0x000040f401007387 */ /* 0x000fe80000100a00 */
[----:B------:R-:W-:Y:S04]  /*d660*/  STL.64 [R1+0x48], R246 ;  /* 0x000048f601007387 */ /* 0x000fe80000100a00 */
[----:B------:R1:W-:Y:S04]  /*d670*/  STL.64 [R1+0x30], R220 ;  /* 0x000030dc01007387 */ /* 0x0003e80000100a00 */
[----:B-1----:R-:W3:Y:S04]  /*d680*/  LDL.LU.64 R220, [R1+0x1b0] ;  /* 0x0001b00001dc7983 */ /* 0x002ee80000300a00 */
[----:B------:R-:W3:Y:S04]  /*d690*/  LDL.LU.64 R222, [R1+0x1b8] ;  /* 0x0001b80001de7983 */ /* 0x000ee80000300a00 */
[----:B------:R-:W3:Y:S04]  /*d6a0*/  LDL.LU.64 R244, [R1+0x1a0] ;  /* 0x0001a00001f47983 */ /* 0x000ee80000300a00 */
[----:B------:R-:W3:Y:S04]  /*d6b0*/  LDL.LU.64 R246, [R1+0x1a8] ;  /* 0x0001a80001f67983 */ /* 0x000ee80000300a00 */
[----:B------:R-:W-:Y:S04]  /*d6c0*/  STL [R1+0xd9c], R215 ;  /* 0x000d9cd701007387 */ /* 0x000fe80000100800 */
[----:B------:R-:W-:Y:S01]  /*d6d0*/  STL [R1+0xd98], R214 ;  /* 0x000d98d601007387 */ /* 0x000fe20000100800 */
[C---:B----4-:R-:W-:Y:S08]  /*d6e0*/  HMMA.1688.F32.TF32 R240, R128.reuse, R4, R240 ;  /* 0x0000000480f0723c */ /* 0x050ff000000810f0 */
[----:B--2---:R-:W-:Y:S11]  /*d6f0*/  HMMA.1688.F32.TF32 R236, R128, R212, R236 ;  /* 0x000000d480ec723c */ /* 0x004ff600000810ec */
[----:B------:R-:W-:Y:S04]  /*d700*/  @!UPT UIADD3 URZ, URZ, URZ, URZ ;  /* 0x0000003f3f3ff290 */ /* 0x000fe8000fffe03f */
[----:B------:R-:W-:Y:S04]  /*d710*/  STL.64 [R1+0x20], R240 ;  /* 0x000020f001007387 */ /* 0x000fe80000100a00 */
[----:B------:R1:W-:Y:S04]  /*d720*/  STL.64 [R1+0x28], R242 ;  /* 0x000028f201007387 */ /* 0x0003e80000100a00 */
[----:B-1----:R-:W2:Y:S04]  /*d730*/  LDL.LU.64 R242, [R1+0xe08] ;  /* 0x000e080001f27983 */ /* 0x002ea80000300a00 */
[----:B------:R-:W2:Y:S01]  /*d740*/  LDL.LU.64 R240, [R1+0xe00] ;  /* 0x000e000001f07983 */ /* 0x000ea20000300a00 */
[----:B------:R-:W-:-:S02]  /*d750*/  IMAD.MOV.U32 R215, RZ, RZ, R238 ;  /* 0x000000ffffd77224 */ /* 0x000fc400078e00ee */
[----:B------:R-:W-:Y:S01]  /*d760*/  IMAD.MOV.U32 R214, RZ, RZ, R239 ;  /* 0x000000ffffd67224 */ /* 0x000fe200078e00ef */
[----:B------:R1:W-:Y:S04]  /*d770*/  STL.64 [R1+0x10], R236 ;  /* 0x000010ec01007387 */ /* 0x0003e80000100a00 */
[----:B-1----:R-:W4:Y:S04]  /*d780*/  LDL.LU.64 R236, [R1+0x190] ;  /* 0x0001900001ec7983 */ /* 0x002f280000300a00 */
[----:B------:R-:W4:Y:S01]  /*d790*/  LDL.LU.64 R238, [R1+0x198] ;  /* 0x0001980001ee7983 */ /* 0x000f220000300a00 */
[----:B------:R-:W-:-:S02]  /*d7a0*/  LOP3.LUT R3, R252, 0x40, RZ, 0x3c, !PT ;  /* 0x00000040fc037812 */ /* 0x000fc400078e3cff */
[----:B------:R-:W-:-:S03]  /*d7b0*/  LOP3.LUT R0, R252, 0x60, RZ, 0x3c, !PT ;  /* 0x00000060fc007812 */ /* 0x000fc600078e3cff */
[----:B------:R-:W-:Y:S04]  /*d7c0*/  LDS R128, [R3+0x10000] ;  /* 0x0100000003807984 */ /* 0x000fe80000000800 */
[----:B------:R-:W-:Y:S04]  /*d7d0*/  LDS R130, [R3+0x10400] ;  /* 0x0104000003827984 */ /* 0x000fe80000000800 */
[----:B------:R-:W-:Y:S04]  /*d7e0*/  LDS R129, [R0+0x10000] ;  /* 0x0100000000817984 */ /* 0x000fe80000000800 */
[----:B------:R-:W1:Y:S04]  /*d7f0*/  LDS R131, [R0+0x10400] ;  /* 0x0104000000837984 */ /* 0x000e680000000800 */
[----:B------:R1:W-:Y:S04]  /*d800*/  STL [R1+0xdac], R215 ;  /* 0x000dacd701007387 */ /* 0x0003e80000100800 */
[----:B------:R1:W-:Y:S02]  /*d810*/  STL [R1+0xda8], R214 ;  /* 0x000da8d601007387 */ /* 0x0003e40000100800 */
[C---:B-1----:R-:W-:Y:S08]  /*d820*/  HMMA.1688.F32.TF32 R120, R128.reuse, R40, R120 ;  /* 0x000000288078723c */ /* 0x042ff00000081078 */
[C---:B------:R-:W-:Y:S08]  /*d830*/  HMMA.1688.F32.TF32 R124, R128.reuse, R44, R124 ;  /* 0x0000002c807c723c */ /* 0x040ff0000008107c */
[C---:B---3--:R-:W-:Y:S08]  /*d840*/  HMMA.1688.F32.TF32 R244, R128.reuse, R56, R244 ;  /* 0x0000003880f4723c */ /* 0x048ff000000810f4 */
[C---:B------:R-:W-:Y:S11]  /*d850*/  HMMA.1688.F32.TF32 R220, R128.reuse, R60, R220 ;  /* 0x0000003c80dc723c */ /* 0x040ff600000810dc */
[----:B------:R-:W-:Y:S05]  /*d860*/  @!UPT UIADD3 URZ, URZ, URZ, URZ ;  /* 0x0000003f3f3ff290 */ /* 0x000fea000fffe03f */
[----:B------:R-:W-:Y:S02]  /*d870*/  IMAD.MOV.U32 R22, RZ, RZ, R244 ;  /* 0x000000ffff167224 */ /* 0x000fe400078e00f4 */
[----:B------:R-:W-:Y:S02]  /*d880*/  IMAD.MOV.U32 R34, RZ, RZ, R245 ;  /* 0x000000ffff227224 */ /* 0x000fe400078e00f5 */
[----:B------:R-:W-:Y:S02]  /*d890*/  IMAD.MOV.U32 R35, RZ, RZ, R246 ;  /* 0x000000ffff237224 */ /* 0x000fe400078e00f6 */
[----:B------:R-:W-:Y:S02]  /*d8a0*/  IMAD.MOV.U32 R30, RZ, RZ, R247 ;  /* 0x000000ffff1e7224 */ /* 0x000fe400078e00f7 */
[----:B------:R-:W-:Y:S01]  /*d8b0*/  HMMA.1688.F32.TF32 R244, R128, R36, R116 ;  /* 0x0000002480f4723c */ /* 0x000fe20000081074 */
[----:B------:R-:W-:Y:S04]  /*d8c0*/  STL.64 [R1+0x120], R220 ;  /* 0x000120dc01007387 */ /* 0x000fe80000100a00 */
[----:B------:R1:W-:Y:S01]  /*d8d0*/  STL.64 [R1+0x128], R222 ;  /* 0x000128de01007387 */ /* 0x0003e20000100a00 */
[----:B------:R-:W-:-:S02]  /*d8e0*/  IMAD.MOV.U32 R215, RZ, RZ, R120 ;  /* 0x000000ffffd77224 */ /* 0x000fc400078e0078 */
[----:B------:R-:W-:Y:S02]  /*d8f0*/  IMAD.MOV.U32 R214, RZ, RZ, R121 ;  /* 0x000000ffffd67224 */ /* 0x000fe400078e0079 */
[----:B------:R-:W-:Y:S02]  /*d900*/  IMAD.MOV.U32 R6, RZ, RZ, R124 ;  /* 0x000000ffff067224 */ /* 0x000fe400078e007c */
[----:B------:R-:W-:Y:S01]  /*d910*/  IMAD.MOV.U32 R7, RZ, RZ, R125 ;  /* 0x000000ffff077224 */ /* 0x000fe200078e007d */
[----:B-1----:R-:W3:Y:S04]  /*d920*/  LDL.LU.64 R222, [R1+0xdf8] ;  /* 0x000df80001de7983 */ /* 0x002ee80000300a00 */
[----:B------:R-:W3:Y:S04]  /*d930*/  LDL.LU.64 R220, [R1+0xdf0] ;  /* 0x000df00001dc7983 */ /* 0x000ee80000300a00 */
[----:B------:R1:W-:Y:S01]  /*d940*/  STL [R1+0xda4], R34 ;  /* 0x000da42201007387 */ /* 0x0003e20000100800 */
[----:B------:R-:W-:-:S03]  /*d950*/  IMAD.MOV.U32 R10, RZ, RZ, R126 ;  /* 0x000000ffff0a7224 */ /* 0x000fc600078e007e */
[----:B------:R1:W-:Y:S01]  /*d960*/  STL [R1+0xda0], R22 ;  /* 0x000da01601007387 */ /* 0x0003e20000100800 */
[----:B------:R-:W-:-:S03]  /*d970*/  IMAD.MOV.U32 R11, RZ, RZ, R127 ;  /* 0x000000ffff0b7224 */ /* 0x000fc600078e007f */
[----:B------:R-:W2:Y:S01]  /*d980*/  LDL.LU.64 R120, [R1+0x150] ;  /* 0x0001500001787983 */ /* 0x000ea20000300a00 */
[----:B-1----:R-:W-:Y:S02]  /*d990*/  IMAD.MOV.U32 R34, RZ, RZ, R122 ;  /* 0x000000ffff227224 */ /* 0x002fe400078e007a */
[----:B------:R-:W-:Y:S02]  /*d9a0*/  IMAD.MOV.U32 R22, RZ, RZ, R123 ;  /* 0x000000ffff167224 */ /* 0x000fe400078e007b */
[----:B------:R-:W2:Y:S04]  /*d9b0*/  LDL.LU.64 R122, [R1+0x158] ;  /* 0x00015800017a7983 */ /* 0x000ea80000300a00 */
[----:B------:R-:W2:Y:S04]  /*d9c0*/  LDL.LU.64 R124, [R1+0x140] ;  /* 0x00014000017c7983 */ /* 0x000ea80000300a00 */
[----:B------:R-:W2:Y:S04]  /*d9d0*/  LDL.LU.64 R126, [R1+0x148] ;  /* 0x00014800017e7983 */ /* 0x000ea80000300a00 */
[----:B------:R-:W2:Y:S04]  /*d9e0*/  LDL.LU.64 R116, [R1+0x160] ;  /* 0x0001600001747983 */ /* 0x000ea80000300a00 */
[----:B------:R-:W2:Y:S04]  /*d9f0*/  LDL.LU.64 R118, [R1+0x168] ;  /* 0x0001680001767983 */ /* 0x000ea80000300a00 */
[----:B------:R-:W-:Y:S04]  /*da00*/  STL.64 [R1+0xc98], R246 ;  /* 0x000c98f601007387 */ /* 0x000fe80000100a00 */
[----:B------:R1:W-:Y:S04]  /*da10*/  STL.64 [R1+0xc90], R244 ;  /* 0x000c90f401007387 */ /* 0x0003e80000100a00 */
[----:B-1----:R-:W3:Y:S04]  /*da20*/  LDL.LU.64 R244, [R1+0x130] ;  /* 0x0001300001f47983 */ /* 0x002ee80000300a00 */
[----:B------:R-:W3:Y:S01]  /*da30*/  LDL.LU.64 R246, [R1+0x138] ;  /* 0x0001380001f67983 */ /* 0x000ee20000300a00 */
[C---:B----4-:R-:W-:Y:S11]  /*da40*/  HMMA.1688.F32.TF32 R236, R128.reuse, R52, R236 ;  /* 0x0000003480ec723c */ /* 0x050ff600000810ec */
[----:B------:R-:W-:Y:S11]  /*da50*/  @!UPT UIADD3 URZ, URZ, URZ, URZ ;  /* 0x0000003f3f3ff290 */ /* 0x000ff6000fffe03f */
[----:B------:R-:W-:Y:S02]  /*da60*/  @!UPT UIADD3 URZ, URZ, URZ, URZ ;  /* 0x0000003f3f3ff290 */ /* 0x000fe4000fffe03f */
[----:B------:R-:W-:Y:S02]  /*da70*/  IMAD.MOV.U32 R14, RZ, RZ, R236 ;  /* 0x000000ffff0e7224 */ /* 0x000fe400078e00ec */
[----:B------:R-:W-:Y:S02]  /*da80*/  IMAD.MOV.U32 R15, RZ, RZ, R237 ;  /* 0x000000ffff0f7224 */ /* 0x000fe400078e00ed */
[----:B------:R-:W-:Y:S02]  /*da90*/  IMAD.MOV.U32 R18, RZ, RZ, R238 ;  /* 0x000000ffff127224 */ /* 0x000fe400078e00ee */
[----:B------:R-:W-:Y:S02]  /*daa0*/  IMAD.MOV.U32 R19, RZ, RZ, R239 ;  /* 0x000000ffff137224 */ /* 0x000fe400078e00ef */
[C---:B------:R-:W-:Y:S01]  /*dab0*/  HMMA.1688.F32.TF32 R236, R128.reuse, R32, R112 ;  /* 0x0000002080ec723c */ /* 0x040fe20000081070 */
[----:B------:R-:W4:Y:S04]  /*dac0*/  LDL.LU.64 R112, [R1+0x170] ;  /* 0x0001700001707983 */ /* 0x000f280000300a00 */
[----:B------:R-:W4:Y:S03]  /*dad0*/  LDL.LU.64 R114, [R1+0x178] ;  /* 0x0001780001727983 */ /* 0x000f260000300a00 */
[C---:B------:R-:W-:Y:S08]  /*dae0*/  HMMA.1688.F32.TF32 R156, R128.reuse, R48, R156 ;  /* 0x00000030809c723c */ /* 0x040ff0000008109c */
[C---:B------:R-:W-:Y:S11]  /*daf0*/  HMMA.1688.F32.TF32 R64, R128.reuse, R28, R64 ;  /* 0x0000001c8040723c */ /* 0x040ff60000081040 */
[----:B------:R-:W-:Y:S05]  /*db00*/  @!UPT UIADD3 URZ, URZ, URZ, URZ ;  /* 0x0000003f3f3ff290 */ /* 0x000fea000fffe03f */
[----:B------:R-:W-:Y:S02]  /*db10*/  IMAD.MOV.U32 R31, RZ, RZ, R156 ;  /* 0x000000ffff1f7224 */ /* 0x000fe400078e009c */
[----:B------:R-:W-:Y:S01]  /*db20*/  IMAD.MOV.U32 R23, RZ, RZ, R157 ;  /* 0x000000ffff177224 */ /* 0x000fe200078e009d */
[----:B------:R-:W-:Y:S01]  /*db30*/  LDS R156, [R252+0x10080] ;  /* 0x01008000fc9c7984 */ /* 0x000fe20000000800 */
[----:B------:R-:W-:Y:S02]  /*db40*/  IMAD.MOV.U32 R26, RZ, RZ, R158 ;  /* 0x000000ffff1a7224 */ /* 0x000fe400078e009e */
[----:B------:R-:W-:Y:S01]  /*db50*/  IMAD.MOV.U32 R27, RZ, RZ, R159 ;  /* 0x000000ffff1b7224 */ /* 0x000fe200078e009f */
[----:B------:R-:W-:Y:S04]  /*db60*/  LDS R158, [R252+0x10480] ;  /* 0x01048000fc9e7984 */ /* 0x000fe80000000800 */
[----:B------:R-:W-:Y:S04]  /*db70*/  LDS R157, [R2+0x10080] ;  /* 0x01008000029d7984 */ /* 0x000fe80000000800 */
[----:B------:R-:W1:Y:S01]  /*db80*/  LDS R159, [R2+0x10480] ;  /* 0x01048000029f7984 */ /* 0x000e620000000800 */
[C---:B------:R-:W-:Y:S08]  /*db90*/  HMMA.1688.F32.TF32 R68, R128.reuse, R24, R68 ;  /* 0x000000188044723c */ /* 0x040ff00000081044 */
[C---:B------:R-:W-:Y:S08]  /*dba0*/  HMMA.1688.F32.TF32 R72, R128.reuse, R20, R72 ;  /* 0x000000148048723c */ /* 0x040ff00000081048 */
[C---:B------:R-:W-:Y:S08]  /*dbb0*/  HMMA.1688.F32.TF32 R76, R128.reuse, R16, R76 ;  /* 0x00000010804c723c */ /* 0x040ff0000008104c */
[C---:B------:R-:W-:Y:S01]  /*dbc0*/  HMMA.1688.F32.TF32 R80, R128.reuse, R12, R80 ;  /* 0x0000000c8050723c */ /* 0x040fe20000081050 */
        /* <DEDUP_REMOVED lines=8> */
[----:B------:R-:W-:Y:S01]  /*dc50*/  STL.64 [R1+0xce8], R78 ;  /* 0x000ce84e01007387 */ /* 0x000fe20000100a00 */
[C---:B------:R-:W-:Y:S03]  /*dc60*/  HMMA.1688.F32.TF32 R84, R128.reuse, R8, R84 ;  /* 0x000000088054723c */ /* 0x040fe60000081054 */
[----:B------:R-:W-:Y:S04]  /*dc70*/  STL.64 [R1+0xce0], R76 ;  /* 0x000ce04c01007387 */ /* 0x000fe80000100a00 */
[----:B------:R1:W-:Y:S01]  /*dc80*/  STL.64 [R1+0xcf8], R82 ;  /* 0x000cf85201007387 */ /* 0x0003e20000100a00 */
[C---:B------:R-:W-:Y:S03]  /*dc90*/  HMMA.1688.F32.TF32 R88, R128.reuse, R4, R88 ;  /* 0x000000048058723c */ /* 0x040fe60000081058 */
[----:B------:R1:W-:Y:S05]  /*dca0*/  STL.64 [R1+0xcf0], R80 ;  /* 0x000cf05001007387 */ /* 0x0003ea0000100a00 */
[----:B------:R-:W-:Y:S01]  /*dcb0*/  HMMA.1688.F32.TF32 R92, R128, R212, R92 ;  /* 0x000000d4805c723c */ /* 0x000fe2000008105c */
[----:B-1----:R-:W-:-:S02]  /*dcc0*/  IMAD.MOV.U32 R82, RZ, RZ, R133 ;  /* 0x000000ffff527224 */ /* 0x002fc400078e0085 */
[----:B------:R-:W-:Y:S02]  /*dcd0*/  IMAD.MOV.U32 R83, RZ, RZ, R132 ;  /* 0x000000ffff537224 */ /* 0x000fe400078e0084 */
[----:B------:R-:W-:-:S03]  /*dce0*/  IMAD.MOV.U32 R80, RZ, RZ, R135 ;  /* 0x000000ffff507224 */ /* 0x000fc600078e0087 */
[----:B------:R-:W-:Y:S01]  /*dcf0*/  HMMA.1688.F32.TF32 R96, R156, R60, R96 ;  /* 0x0000003c9c60723c */ /* 0x000fe20000081060 */
[----:B------:R-:W-:-:S07]  /*dd00*/  IMAD.MOV.U32 R81, RZ, RZ, R134 ;  /* 0x000000ffff517224 */ /* 0x000fce00078e0086 */
[C---:B------:R-:W-:Y:S08]  /*dd10*/  HMMA.1688.F32.TF32 R100, R156.reuse, R56, R100 ;  /* 0x000000389c64723c */ /* 0x040ff00000081064 */
[C---:B------:R-:W-:Y:S08]  /*dd20*/  HMMA.1688.F32.TF32 R104, R156.reuse, R52, R104 ;  /* 0x000000349c68723c */ /* 0x040ff00000081068 */
[C---:B------:R-:W-:Y:S08]  /*dd30*/  HMMA.1688.F32.TF32 R108, R156.reuse, R48, R108 ;  /* 0x000000309c6c723c */ /* 0x040ff0000008106c */
[C---:B--2---:R-:W-:Y:S08]  /*dd40*/  HMMA.1688.F32.TF32 R116, R156.reuse, R40, R116 ;  /* 0x000000289c74723c */ /* 0x044ff00000081074 */
[C---:B------:R-:W-:Y:S08]  /*dd50*/  HMMA.1688.F32.TF32 R120, R156.reuse, R36, R120 ;  /* 0x000000249c78723c */ /* 0x040ff00000081078 */
[C---:B------:R-:W-:Y:S08]  /*dd60*/  HMMA.1688.F32.TF32 R124, R156.reuse, R32, R124 ;  /* 0x000000209c7c723c */ /* 0x040ff0000008107c */
[C---:B---3--:R-:W-:Y:S08]  /*dd70*/  HMMA.1688.F32.TF32 R128, R156.reuse, R28, R244 ;  /* 0x0000001c9c80723c */ /* 0x048ff000000810f4 */
[C---:B------:R-:W-:Y:S01]  /*dd80*/  HMMA.1688.F32.TF32 R132, R156.reuse, R24, R208 ;  /* 0x000000189c84723c */ /* 0x040fe200000810d0 */
[----:B------:R-:W-:Y:S04]  /*dd90*/  LDS R208, [R3+0x10080] ;  /* 0x0100800003d07984 */ /* 0x000fe80000000800 */
[----:B------:R-:W-:Y:S03]  /*dda0*/  LDS R210, [R3+0x10480] ;  /* 0x0104800003d27984 */ /* 0x000fe60000000800 */
[C---:B------:R-:W-:Y:S01]  /*ddb0*/  HMMA.1688.F32.TF32 R136, R156.reuse, R20, R136 ;  /* 0x000000149c88723c */ /* 0x040fe20000081088 */
[----:B------:R-:W-:Y:S04]  /*ddc0*/  LDS R209, [R0+0x10080] ;  /* 0x0100800000d17984 */ /* 0x000fe80000000800 */
[----:B------:R-:W1:Y:S03]  /*ddd0*/  LDS R211, [R0+0x10480] ;  /* 0x0104800000d37984 */ /* 0x000e660000000800 */
[C---:B------:R-:W-:Y:S08]  /*dde0*/  HMMA.1688.F32.TF32 R140, R156.reuse, R16, R140 ;  /* 0x000000109c8c723c */ /* 0x040ff0000008108c */
[C---:B------:R-:W-:Y:S08]  /*ddf0*/  HMMA.1688.F32.TF32 R144, R156.reuse, R12, R144 ;  /* 0x0000000c9c90723c */ /* 0x040ff00000081090 */
[C---:B------:R-:W-:Y:S08]  /*de00*/  HMMA.1688.F32.TF32 R148, R156.reuse, R8, R148 ;  /* 0x000000089c94723c */ /* 0x040ff00000081094 */
[----:B------:R-:W-:Y:S01]  /*de10*/  HMMA.1688.F32.TF32 R152, R156, R4, R152 ;  /* 0x000000049c98723c */ /* 0x000fe20000081098 */
[----:B------:R-:W-:-:S02]  /*de20*/  IMAD.MOV.U32 R64, RZ, RZ, R228 ;  /* 0x000000ffff407224 */ /* 0x000fc400078e00e4 */
[----:B------:R-:W-:Y:S02]  /*de30*/  IMAD.MOV.U32 R65, RZ, RZ, R229 ;  /* 0x000000ffff417224 */ /* 0x000fe400078e00e5 */
[----:B------:R-:W-:Y:S02]  /*de40*/  IMAD.MOV.U32 R66, RZ, RZ, R230 ;  /* 0x000000ffff427224 */ /* 0x000fe400078e00e6 */
[----:B------:R-:W-:Y:S02]  /*de50*/  IMAD.MOV.U32 R67, RZ, RZ, R231 ;  /* 0x000000ffff437224 */ /* 0x000fe400078e00e7 */
[----:B------:R-:W-:Y:S02]  /*de60*/  IMAD.MOV.U32 R236, RZ, RZ, R232 ;  /* 0x000000ffffec7224 */ /* 0x000fe400078e00e8 */
[----:B------:R-:W-:Y:S01]  /*de70*/  IMAD.MOV.U32 R237, RZ, RZ, R233 ;  /* 0x000000ffffed7224 */ /* 0x000fe200078e00e9 */
[C---:B----4-:R-:W-:Y:S08]  /*de80*/  HMMA.1688.F32.TF32 R112, R156.reuse, R44, R112 ;  /* 0x0000002c9c70723c */ /* 0x050ff00000081070 */
[----:B------:R-:W-:Y:S01]  /*de90*/  HMMA.1688.F32.TF32 R156, R156, R212, R204 ;  /* 0x000000d49c9c723c */ /* 0x000fe200000810cc */
[----:B------:R-:W-:Y:S04]  /*dea0*/  LDS R204, [R252+0x10800] ;  /* 0x01080000fccc7984 */ /* 0x000fe80000000800 */
[----:B------:R-:W-:Y:S04]  /*deb0*/  LDS R206, [R252+0x10c00] ;  /* 0x010c0000fcce7984 */ /* 0x000fe80000000800 */
[----:B------:R-:W-:Y:S04]  /*dec0*/  LDS R205, [R2+0x10800] ;  /* 0x0108000002cd7984 */ /* 0x000fe80000000800 */
[----:B------:R-:W2:Y:S01]  /*ded0*/  LDS R207, [R2+0x10c00] ;  /* 0x010c000002cf7984 */ /* 0x000ea20000000800 */
[----:B------:R-:W-:-:S02]  /*dee0*/  IMAD.MOV.U32 R238, RZ, RZ, R234 ;  /* 0x000000ffffee7224 */ /* 0x000fc400078e00ea */
[----:B------:R-:W-:Y:S01]  /*def0*/  IMAD.MOV.U32 R239, RZ, RZ, R235 ;  /* 0x000000ffffef7224 */ /* 0x000fe200078e00eb */
[C---:B-1----:R-:W-:Y:S01]  /*df00*/  HMMA.1688.F32.TF32 R180, R208.reuse, R40, R180 ;  /* 0x00000028d0b4723c */ /* 0x042fe200000810b4 */
[----:B------:R-:W-:Y:S07]  /*df10*/  STL.64 [R1+0xd08], R86 ;  /* 0x000d085601007387 */ /* 0x000fee0000100a00 */
[----:B------:R-:W-:Y:S01]  /*df20*/  HMMA.1688.F32.TF32 R184, R208, R36, R184 ;  /* 0x00000024d0b8723c */ /* 0x000fe200000810b8 */
[----:B------:R1:W-:Y:S07]  /*df30*/  STL.64 [R1+0xd00], R84 ;  /* 0x000d005401007387 */ /* 0x0003ee0000100a00 */
[----:B--2---:R-:W-:Y:S01]  /*df40*/  HMMA.1688.F32.TF32 R64, R204, R46, R64 ;  /* 0x0000002ecc40723c */ /* 0x004fe20000081040 */
[----:B------:R-:W-:Y:S04]  /*df50*/  STL.64 [R1+0xd18], R90 ;  /* 0x000d185a01007387 */ /* 0x000fe80000100a00 */
[----:B------:R2:W-:Y:S04]  /*df60*/  STL.64 [R1+0xd10], R88 ;  /* 0x000d105801007387 */ /* 0x0005e80000100a00 */
[----:B------:R-:W-:Y:S04]  /*df70*/  STL.64 [R1+0xd28], R94 ;  /* 0x000d285e01007387 */ /* 0x000fe80000100a00 */
[----:B------:R-:W-:Y:S11]  /*df80*/  STL.64 [R1+0xd20], R92 ;  /* 0x000d205c01007387 */ /* 0x000ff60000100a00 */
[----:B------:R-:W-:-:S02]  /*df90*/  IMAD.MOV.U32 R41, RZ, RZ, R64 ;  /* 0x000000ffff297224 */ /* 0x000fc400078e0040 */
[----:B------:R-:W-:Y:S02]  /*dfa0*/  IMAD.MOV.U32 R40, RZ, RZ, R65 ;  /* 0x000000ffff287224 */ /* 0x000fe400078e0041 */
[----:B------:R-:W-:Y:S02]  /*dfb0*/  IMAD.MOV.U32 R37, RZ, RZ, R66 ;  /* 0x000000ffff257224 */ /* 0x000fe400078e0042 */
[----:B------:R-:W-:Y:S02]  /*dfc0*/  IMAD.MOV.U32 R36, RZ, RZ, R67 ;  /* 0x000000ffff247224 */ /* 0x000fe400078e0043 */
[----:B------:R-:W-:Y:S01]  /*dfd0*/  HMMA.1688.F32.TF32 R64, R204, R42, R236 ;  /* 0x0000002acc40723c */ /* 0x000fe200000810ec */
[----:B------:R-:W-:Y:S01]  /*dfe0*/  STL.64 [R1+0xd38], R98 ;  /* 0x000d386201007387 */ /* 0x000fe20000100a00 */
[----:B------:R-:W-:-:S03]  /*dff0*/  IMAD.MOV.U32 R244, RZ, RZ, R224 ;  /* 0x000000fffff47224 */ /* 0x000fc600078e00e0 */
[----:B------:R-:W-:Y:S01]  /*e000*/  STL.64 [R1+0xd30], R96 ;  /* 0x000d306001007387 */ /* 0x000fe20000100a00 */
[----:B------:R-:W-:-:S03]  /*e010*/  IMAD.MOV.U32 R245, RZ, RZ, R225 ;  /* 0x000000fffff57224 */ /* 0x000fc600078e00e1 */
[----:B------:R-:W-:Y:S01]  /*e020*/  STL.64 [R1+0xd48], R102 ;  /* 0x000d486601007387 */ /* 0x000fe20000100a00 */
[----:B------:R-:W-:-:S03]  /*e030*/  IMAD.MOV.U32 R246, RZ, RZ, R226 ;  /* 0x000000fffff67224 */ /* 0x000fc600078e00e2 */
[----:B------:R3:W-:Y:S01]  /*e040*/  STL.64 [R1+0xd40], R100 ;  /* 0x000d406401007387 */ /* 0x0007e20000100a00 */
[----:B------:R-:W-:-:S03]  /*e050*/  IMAD.MOV.U32 R247, RZ, RZ, R227 ;  /* 0x000000fffff77224 */ /* 0x000fc600078e00e3 */
[----:B------:R-:W4:Y:S04]  /*e060*/  LDL.LU R224, [R1+0xdec] ;  /* 0x000dec0001e07983 */ /* 0x000f280000300800 */
[----:B------:R-:W4:Y:S04]  /*e070*/  LDL.LU R225, [R1+0xde8] ;  /* 0x000de80001e17983 */ /* 0x000f280000300800 */
[----:B------:R-:W4:Y:S04]  /*e080*/  LDL.LU R226, [R1+0xde4] ;  /* 0x000de40001e27983 */ /* 0x000f280000300800 */
[----:B------:R-:W4:Y:S04]  /*e090*/  LDL.LU R227, [R1+0xde0] ;  /* 0x000de00001e37983 */ /* 0x000f280000300800 */
[----:B------:R-:W2:Y:S04]  /*e0a0*/  LDL.LU R232, [R1+0xddc] ;  /* 0x000ddc0001e87983 */ /* 0x000ea80000300800 */
[----:B------:R-:W2:Y:S04]  /*e0b0*/  LDL.LU R233, [R1+0xdd8] ;  /* 0x000dd80001e97983 */ /* 0x000ea80000300800 */
[----:B------:R-:W2:Y:S04]  /*e0c0*/  LDL.LU R234, [R1+0xdd4] ;  /* 0x000dd40001ea7983 */ /* 0x000ea80000300800 */
[----:B------:R-:W2:Y:S01]  /*e0d0*/  LDL.LU R235, [R1+0xdd0] ;  /* 0x000dd00001eb7983 */ /* 0x000ea20000300800 */
[----:B------:R-:W-:-:S03]  /*e0e0*/  IMAD.MOV.U32 R68, RZ, RZ, R216 ;  /* 0x000000ffff447224 */ /* 0x000fc600078e00d8 */
[----:B------:R-:W2:Y:S01]  /*e0f0*/  LDL.LU R228, [R1+0xdcc] ;  /* 0x000dcc0001e47983 */ /* 0x000ea20000300800 */
[----:B------:R-:W-:-:S03]  /*e100*/  IMAD.MOV.U32 R69, RZ, RZ, R217 ;  /* 0x000000ffff457224 */ /* 0x000fc600078e00d9 */
[----:B------:R-:W2:Y:S01]  /*e110*/  LDL.LU R229, [R1+0xdc8] ;  /* 0x000dc80001e57983 */ /* 0x000ea20000300800 */
[----:B------:R-:W-:Y:S03]  /*e120*/  HMMA.1688.F32.TF32 R164, R208, R48, R164 ;  /* 0x00000030d0a4723c */ /* 0x000fe600000810a4 */
[----:B------:R-:W2:Y:S01]  /*e130*/  LDL.LU R230, [R1+0xdc4] ;  /* 0x000dc40001e67983 */ /* 0x000ea20000300800 */
[----:B------:R-:W-:-:S03]  /*e140*/  IMAD.MOV.U32 R70, RZ, RZ, R218 ;  /* 0x000000ffff467224 */ /* 0x000fc600078e00da */
[----:B------:R-:W2:Y:S01]  /*e150*/  LDL.LU R231, [R1+0xdc0] ;  /* 0x000dc00001e77983 */ /* 0x000ea20000300800 */
[----:B------:R-:W-:Y:S01]  /*e160*/  HMMA.1688.F32.TF32 R176, R208, R44, R176 ;  /* 0x0000002cd0b0723c */ /* 0x000fe200000810b0 */
[----:B------:R-:W-:Y:S02]  /*e170*/  IMAD.MOV.U32 R49, RZ, RZ, R64 ;  /* 0x000000ffff317224 */ /* 0x000fe400078e0040 */
[----:B------:R-:W2:Y:S01]  /*e180*/  LDL.LU R216, [R1+0xdbc] ;  /* 0x000dbc0001d87983 */ /* 0x000ea20000300800 */
[----:B------:R-:W-:Y:S02]  /*e190*/  IMAD.MOV.U32 R48, RZ, RZ, R65 ;  /* 0x000000ffff307224 */ /* 0x000fe400078e0041 */
[----:B------:R-:W-:Y:S01]  /*e1a0*/  IMAD.MOV.U32 R71, RZ, RZ, R219 ;  /* 0x000000ffff477224 */ /* 0x000fe200078e00db */
[----:B------:R-:W2:Y:S01]  /*e1b0*/  LDL.LU R217, [R1+0xdb8] ;  /* 0x000db80001d97983 */ /* 0x000ea20000300800 */
[----:B------:R-:W-:Y:S02]  /*e1c0*/  IMAD.MOV.U32 R45, RZ, RZ, R66 ;  /* 0x000000ffff2d7224 */ /* 0x000fe400078e0042 */
[----:B------:R-:W-:Y:S01]  /*e1d0*/  IMAD.MOV.U32 R44, RZ, RZ, R67 ;  /* 0x000000ffff2c7224 */ /* 0x000fe200078e0043 */
[----:B------:R-:W2:Y:S01]  /*e1e0*/  LDL.LU R218, [R1+0xdb4] ;  /* 0x000db40001da7983 */ /* 0x000ea20000300800 */
[----:B------:R-:W-:Y:S03]  /*e1f0*/  HMMA.1688.F32.TF32 R64, R204, R38, R244 ;  /* 0x00000026cc40723c */ /* 0x000fe600000810f4 */
[----:B------:R-:W2:Y:S04]  /*e200*/  LDL.LU R219, [R1+0xdb0] ;  /* 0x000db00001db7983 */ /* 0x000ea80000300800 */
[----:B------:R-:W-:-:S02]  /*e210*/  IMAD.MOV.U32 R244, RZ, RZ, R215 ;  /* 0x000000fffff47224 */ /* 0x000fc400078e00d7 */
[----:B------:R-:W2:Y:S01]  /*e220*/  LDL.LU R215, [R1+0xdac] ;  /* 0x000dac0001d77983 */ /* 0x000ea20000300800 */
[----:B------:R-:W-:-:S03]  /*e230*/  IMAD.MOV.U32 R245, RZ, RZ, R214 ;  /* 0x000000fffff57224 */ /* 0x000fc600078e00d6 */
[----:B------:R-:W3:Y:S01]  /*e240*/  LDL.LU R214, [R1+0xda8] ;  /* 0x000da80001d67983 */ /* 0x000ee20000300800 */
[----:B------:R-:W-:Y:S02]  /*e250*/  IMAD.MOV.U32 R246, RZ, RZ, R34 ;  /* 0x000000fffff67224 */ /* 0x000fe400078e0022 */
[----:B------:R-:W-:Y:S01]  /*e260*/  IMAD.MOV.U32 R76, RZ, RZ, R195 ;  /* 0x000000ffff4c7224 */ /* 0x000fe200078e00c3 */
[----:B------:R-:W4:Y:S01]  /*e270*/  LDL.LU R34, [R1+0xda4] ;  /* 0x000da40001227983 */ /* 0x000f220000300800 */
[----:B------:R-:W-:Y:S02]  /*e280*/  IMAD.MOV.U32 R77, RZ, RZ, R194 ;  /* 0x000000ffff4d7224 */ /* 0x000fe400078e00c2 */
[----:B------:R-:W-:Y:S02]  /*e290*/  IMAD.MOV.U32 R78, RZ, RZ, R193 ;  /* 0x000000ffff4e7224 */ /* 0x000fe400078e00c1 */
[----:B------:R-:W-:Y:S02]  /*e2a0*/  IMAD.MOV.U32 R79, RZ, RZ, R192 ;  /* 0x000000ffff4f7224 */ /* 0x000fe400078e00c0 */
[----:B------:R-:W-:Y:S01]  /*e2b0*/  IMAD.MOV.U32 R247, RZ, RZ, R22 ;  /* 0x000000fffff77224 */ /* 0x000fe200078e0016 */
[----:B------:R-:W-:Y:S01]  /*e2c0*/  HMMA.1688.F32.TF32 R192, R208, R20, R240 ;  /* 0x00000014d0c0723c */ /* 0x000fe200000810f0 */
[----:B------:R-:W4:Y:S04]  /*e2d0*/  LDL.LU R22, [R1+0xda0] ;  /* 0x000da00001167983 */ /* 0x000f280000300800 */
[----:B------:R-:W4:Y:S04]  /*e2e0*/  LDL.LU R240, [R1+0x10] ;  /* 0x0000100001f07983 */ /* 0x000f280000300800 */
[----:B------:R-:W4:Y:S01]  /*e2f0*/  LDL.LU R241, [R1+0x14] ;  /* 0x0000140001f17983 */ /* 0x000f220000300800 */
[----:B------:R-:W-:Y:S01]  /*e300*/  HMMA.1688.F32.TF32 R76, R204, R58, R76 ;  /* 0x0000003acc4c723c */ /* 0x000fe2000008104c */
[----:B--2---:R-:W-:-:S02]  /*e310*/  IMAD.MOV.U32 R242, RZ, RZ, R215 ;  /* 0x000000fffff27224 */ /* 0x004fc400078e00d7 */
[----:B------:R-:W2:Y:S01]  /*e320*/  LDL.LU R215, [R1+0xd9c] ;  /* 0x000d9c0001d77983 */ /* 0x000ea20000300800 */
[----:B---3--:R-:W-:-:S03]  /*e330*/  IMAD.MOV.U32 R243, RZ, RZ, R214 ;  /* 0x000000fffff37224 */ /* 0x008fc600078e00d6 */
[----:B------:R-:W3:Y:S01]  /*e340*/  LDL.LU R214, [R1+0xd98] ;  /* 0x000d980001d67983 */ /* 0x000ee20000300800 */
[C---:B------:R-:W-:Y:S11]  /*e350*/  HMMA.1688.F32.TF32 R220, R208.reuse, R16, R220 ;  /* 0x00000010d0dc723c */ /* 0x040ff600000810dc */
[----:B------:R-:W-:Y:S05]  /*e360*/  @!UPT UIADD3 URZ, URZ, URZ, URZ ;  /* 0x0000003f3f3ff290 */ /* 0x000fea000fffe03f */
[----:B------:R-:W-:Y:S01]  /*e370*/  IMAD.MOV.U32 R17, RZ, RZ, R76 ;  /* 0x000000ffff117224 */ /* 0x000fe200078e004c */
[----:B----4-:R-:W-:Y:S01]  /*e380*/  HMMA.1688.F32.TF32 R224, R208, R12, R224 ;  /* 0x0000000cd0e0723c */ /* 0x010fe200000810e0 */
[----:B------:R-:W-:Y:S01]  /*e390*/  IMAD.MOV.U32 R16, RZ, RZ, R77 ;  /* 0x000000ffff107224 */ /* 0x000fe200078e004d */
[----:B------:R-:W4:Y:S04]  /*e3a0*/  LDL.LU R76, [R1+0x20] ;  /* 0x00002000014c7983 */ /* 0x000f280000300800 */
[----:B------:R-:W4:Y:S01]  /*e3b0*/  LDL.LU R77, [R1+0x24] ;  /* 0x00002400014d7983 */ /* 0x000f220000300800 */
[----:B------:R-:W-:Y:S01]  /*e3c0*/  IMAD.MOV.U32 R13, RZ, RZ, R78 ;  /* 0x000000ffff0d7224 */ /* 0x000fe200078e004e */
[----:B------:R-:W-:Y:S01]  /*e3d0*/  HMMA.1688.F32.TF32 R80, R204, R62, R80 ;  /* 0x0000003ecc50723c */ /* 0x000fe20000081050 */
[----:B------:R-:W-:Y:S01]  /*e3e0*/  IMAD.MOV.U32 R12, RZ, RZ, R79 ;  /* 0x000000ffff0c7224 */ /* 0x000fe200078e004f */
[----:B------:R-:W4:Y:S04]  /*e3f0*/  LDL.LU R78, [R1+0x28] ;  /* 0x00002800014e7983 */ /* 0x000f280000300800 */
[----:B------:R-:W4:Y:S01]  /*e400*/  LDL.LU R79, [R1+0x2c] ;  /* 0x00002c00014f7983 */ /* 0x000f220000300800 */
[----:B------:R-:W-:-:S03]  /*e410*/  IMAD.MOV.U32 R72, RZ, RZ, R199 ;  /* 0x000000ffff487224 */ /* 0x000fc600078e00c7 */
[----:B-1----:R-:W4:Y:S01]  /*e420*/  LDL.LU R84, [R1+0x40] ;  /* 0x0000400001547983 */ /* 0x002f220000300800 */
[----:B------:R-:W-:-:S03]  /*e430*/  IMAD.MOV.U32 R73, RZ, RZ, R198 ;  /* 0x000000ffff497224 */ /* 0x000fc600078e00c6 */
[----:B------:R-:W4:Y:S01]  /*e440*/  LDL.LU R85, [R1+0x44] ;  /* 0x0000440001557983 */ /* 0x000f220000300800 */
[----:B------:R-:W-:Y:S02]  /*e450*/  IMAD.MOV.U32 R74, RZ, RZ, R197 ;  /* 0x000000ffff4a7224 */ /* 0x000fe400078e00c5 */
[----:B------:R-:W-:Y:S01]  /*e460*/  IMAD.MOV.U32 R75, RZ, RZ, R196 ;  /* 0x000000ffff4b7224 */ /* 0x000fe200078e00c4 */
[----:B------:R-:W4:Y:S01]  /*e470*/  LDL.LU R86, [R1+0x48] ;  /* 0x0000480001567983 */ /* 0x000f220000300800 */
[----:B------:R-:W-:Y:S03]  /*e480*/  HMMA.1688.F32.TF32 R68, R204, R50, R68 ;  /* 0x00000032cc44723c */ /* 0x000fe60000081044 */
[----:B------:R-:W4:Y:S04]  /*e490*/  LDL.LU R87, [R1+0x4c] ;  /* 0x00004c0001577983 */ /* 0x000f280000300800 */
[----:B------:R-:W4:Y:S01]  /*e4a0*/  LDL.LU R88, [R1+0x50] ;  /* 0x0000500001587983 */ /* 0x000f220000300800 */
[----:B------:R-:W-:Y:S03]  /*e4b0*/  HMMA.1688.F32.TF32 R196, R208, R28, R248 ;  /* 0x0000001cd0c4723c */ /* 0x000fe600000810f8 */
[----:B------:R-:W4:Y:S04]  /*e4c0*/  LDL.LU R89, [R1+0x54] ;  /* 0x0000540001597983 */ /* 0x000f280000300800 */
[----:B------:R-:W4:Y:S01]  /*e4d0*/  LDL.LU R90, [R1+0x58] ;  /* 0x00005800015a7983 */ /* 0x000f220000300800 */
[----:B------:R-:W-:Y:S03]  /*e4e0*/  HMMA.1688.F32.TF32 R72, R204, R54, R72 ;  /* 0x00000036cc48723c */ /* 0x000fe60000081048 */
[----:B------:R-:W4:Y:S04]  /*e4f0*/  LDL.LU R91, [R1+0x5c] ;  /* 0x00005c00015b7983 */ /* 0x000f280000300800 */
        /* <DEDUP_REMOVED lines=10> */
[----:B------:R-:W4:Y:S01]  /*e5a0*/  LDL.LU R94, [R1+0x68] ;  /* 0x00006800015e7983 */ /* 0x000f220000300800 */
[C---:B------:R-:W-:Y:S03]  /*e5b0*/  HMMA.1688.F32.TF32 R232, R208.reuse, R8, R232 ;  /* 0x00000008d0e8723c */ /* 0x040fe600000810e8 */
[----:B------:R-:W4:Y:S04]  /*e5c0*/  LDL.LU R95, [R1+0x6c] ;  /* 0x00006c00015f7983 */ /* 0x000f280000300800 */
[----:B------:R-:W4:Y:S01]  /*e5d0*/  LDL.LU R96, [R1+0x70] ;  /* 0x0000700001607983 */ /* 0x000f220000300800 */
[----:B------:R-:W-:Y:S01]  /*e5e0*/  HMMA.1688.F32.TF32 R228, R208, R4, R228 ;  /* 0x00000004d0e4723c */ /* 0x000fe200000810e4 */
[----:B------:R-:W-:-:S02]  /*e5f0*/  IMAD.MOV.U32 R9, RZ, RZ, R80 ;  /* 0x000000ffff097224 */ /* 0x000fc400078e0050 */
[----:B------:R-:W4:Y:S01]  /*e600*/  LDL.LU R97, [R1+0x74] ;  /* 0x0000740001617983 */ /* 0x000f220000300800 */
[----:B------:R-:W-:-:S03]  /*e610*/  IMAD.MOV.U32 R8, RZ, RZ, R81 ;  /* 0x000000ffff087224 */ /* 0x000fc600078e0051 */
[----:B------:R-:W4:Y:S01]  /*e620*/  LDL.LU R98, [R1+0x78] ;  /* 0x0000780001627983 */ /* 0x000f220000300800 */
[----:B------:R-:W-:-:S03]  /*e630*/  IMAD.MOV.U32 R5, RZ, RZ, R82 ;  /* 0x000000ffff057224 */ /* 0x000fc600078e0052 */
[----:B------:R-:W4:Y:S01]  /*e640*/  LDL.LU R99, [R1+0x7c] ;  /* 0x00007c0001637983 */ /* 0x000f220000300800 */
[----:B------:R-:W-:-:S03]  /*e650*/  IMAD.MOV.U32 R4, RZ, RZ, R83 ;  /* 0x000000ffff047224 */ /* 0x000fc600078e0053 */
[----:B------:R-:W4:Y:S01]  /*e660*/  LDL.LU R80, [R1+0x30] ;  /* 0x0000300001507983 */ /* 0x000f220000300800 */
[----:B------:R-:W-:-:S03]  /*e670*/  IMAD.MOV.U32 R236, RZ, RZ, R6 ;  /* 0x000000ffffec7224 */ /* 0x000fc600078e0006 */
[----:B------:R-:W4:Y:S01]  /*e680*/  LDL.LU R81, [R1+0x34] ;  /* 0x0000340001517983 */ /* 0x000f220000300800 */
[----:B------:R-:W-:Y:S01]  /*e690*/  IMAD.MOV.U32 R237, RZ, RZ, R7 ;  /* 0x000000ffffed7224 */ /* 0x000fe200078e0007 */
[----:B------:R-:W-:Y:S01]  /*e6a0*/  HMMA.1688.F32.TF32 R188, R208, R32, R188 ;  /* 0x00000020d0bc723c */ /* 0x000fe200000810bc */
[----:B------:R-:W-:Y:S02]  /*e6b0*/  IMAD.MOV.U32 R238, RZ, RZ, R10 ;  /* 0x000000ffffee7224 */ /* 0x000fe400078e000a */
[----:B------:R-:W-:Y:S02]  /*e6c0*/  IMAD.MOV.U32 R239, RZ, RZ, R11 ;  /* 0x000000ffffef7224 */ /* 0x000fe400078e000b */
[----:B------:R-:W-:Y:S02]  /*e6d0*/  IMAD.MOV.U32 R29, RZ, RZ, R70 ;  /* 0x000000ffff1d7224 */ /* 0x000fe400078e0046 */
[----:B------:R-:W-:Y:S02]  /*e6e0*/  IMAD.MOV.U32 R33, RZ, RZ, R68 ;  /* 0x000000ffff217224 */ /* 0x000fe400078e0044 */
[----:B------:R-:W-:-:S02]  /*e6f0*/  IMAD.MOV.U32 R32, RZ, RZ, R69 ;  /* 0x000000ffff207224 */ /* 0x000fc400078e0045 */
[----:B------:R-:W-:Y:S01]  /*e700*/  IMAD.MOV.U32 R68, RZ, RZ, R14 ;  /* 0x000000ffff447224 */ /* 0x000fe200078e000e */
[----:B------:R-:W-:Y:S01]  /*e710*/  HMMA.1688.F32.TF32 R200, R208, R24, R200 ;  /* 0x00000018d0c8723c */ /* 0x000fe200000810c8 */
[----:B------:R-:W-:Y:S02]  /*e720*/  IMAD.MOV.U32 R69, RZ, RZ, R15 ;  /* 0x000000ffff457224 */ /* 0x000fe400078e000f */
[----:B------:R-:W-:Y:S02]  /*e730*/  IMAD.MOV.U32 R28, RZ, RZ, R71 ;  /* 0x000000ffff1c7224 */ /* 0x000fe400078e0047 */
[----:B------:R-:W-:Y:S02]  /*e740*/  IMAD.MOV.U32 R70, RZ, RZ, R18 ;  /* 0x000000ffff467224 */ /* 0x000fe400078e0012 */
[----:B------:R-:W-:Y:S02]  /*e750*/  IMAD.MOV.U32 R25, RZ, RZ, R72 ;  /* 0x000000ffff197224 */ /* 0x000fe400078e0048 */
[----:B------:R-:W-:-:S02]  /*e760*/  IMAD.MOV.U32 R71, RZ, RZ, R19 ;  /* 0x000000ffff477224 */ /* 0x000fc400078e0013 */
[----:B------:R-:W-:Y:S02]  /*e770*/  IMAD.MOV.U32 R24, RZ, RZ, R73 ;  /* 0x000000ffff187224 */ /* 0x000fe400078e0049 */
[----:B------:R-:W-:Y:S01]  /*e780*/  IMAD.MOV.U32 R72, RZ, RZ, R22 ;  /* 0x000000ffff487224 */ /* 0x000fe200078e0016 */
[----:B------:R-:W-:Y:S01]  /*e790*/  HMMA.1688.F32.TF32 R168, R208, R56, R168 ;  /* 0x00000038d0a8723c */ /* 0x000fe200000810a8 */
        /* <DEDUP_REMOVED lines=12> */
[----:B------:R-:W-:Y:S02]  /*e860*/  IMAD.MOV.U32 R66, RZ, RZ, R26 ;  /* 0x000000ffff427224 */ /* 0x000fe400078e001a */
[----:B------:R-:W-:Y:S02]  /*e870*/  IMAD.MOV.U32 R67, RZ, RZ, R27 ;  /* 0x000000ffff437224 */ /* 0x000fe400078e001b */
[----:B--2---:R-:W-:Y:S02]  /*e880*/  IMAD.MOV.U32 R83, RZ, RZ, R215 ;  /* 0x000000ffff537224 */ /* 0x004fe400078e00d7 */
[----:B---3--:R-:W-:Y:S02]  /*e890*/  IMAD.MOV.U32 R82, RZ, RZ, R214 ;  /* 0x000000ffff527224 */ /* 0x008fe400078e00d6 */
[----:B------:R-:W2:Y:S04]  /*e8a0*/  LDL.LU R214, [R1+0xd94] ;  /* 0x000d940001d67983 */ /* 0x000ea80000300800 */
[----:B------:R-:W2:Y:S04]  /*e8b0*/  LDL.LU R215, [R1+0xd90] ;  /* 0x000d900001d77983 */ /* 0x000ea80000300800 */
[----:B------:R-:W4:Y:S04]  /*e8c0*/  LDL.LU R6, [R1+0xd8c] ;  /* 0x000d8c0001067983 */ /* 0x000f280000300800 */
[----:B------:R-:W4:Y:S04]  /*e8d0*/  LDL.LU R7, [R1+0xd88] ;  /* 0x000d880001077983 */ /* 0x000f280000300800 */
[----:B------:R-:W3:Y:S04]  /*e8e0*/  LDL.LU R10, [R1+0xd84] ;  /* 0x000d8400010a7983 */ /* 0x000ee80000300800 */
        /* <DEDUP_REMOVED lines=12> */
[----:B------:R-:W3:Y:S01]  /*e9b0*/  LDL.LU R27, [R1+0xd50] ;  /* 0x000d5000011b7983 */ /* 0x000ee20000300800 */
[C---:B------:R-:W-:Y:S08]  /*e9c0*/  HMMA.1688.F32.TF32 R160, R208.reuse, R60, R160 ;  /* 0x0000003cd0a0723c */ /* 0x040ff000000810a0 */
[----:B------:R-:W-:Y:S01]  /*e9d0*/  HMMA.1688.F32.TF32 R208, R208, R212, R216 ;  /* 0x000000d4d0d0723c */ /* 0x000fe200000810d8 */
[----:B------:R-:W-:Y:S04]  /*e9e0*/  LDS R216, [R3+0x10800] ;  /* 0x0108000003d87984 */ /* 0x000fe80000000800 */
[----:B------:R-:W-:Y:S04]  /*e9f0*/  LDS R218, [R3+0x10c00] ;  /* 0x010c000003da7984 */ /* 0x000fe80000000800 */
[----:B------:R-:W-:Y:S04]  /*ea00*/  LDS R217, [R0+0x10800] ;  /* 0x0108000000d97984 */ /* 0x000fe80000000800 */
[----:B------:R-:W1:Y:S01]  /*ea10*/  LDS R219, [R0+0x10c00] ;  /* 0x010c000000db7984 */ /* 0x000e620000000800 */
[C---:B--2---:R-:W-:Y:S08]  /*ea20*/  HMMA.1688.F32.TF32 R240, R204.reuse, R214, R240 ;  /* 0x000000d6ccf0723c */ /* 0x044ff000000810f0 */
[C---:B----4-:R-:W-:Y:S08]  /*ea30*/  HMMA.1688.F32.TF32 R76, R204.reuse, R6, R76 ;  /* 0x00000006cc4c723c */ /* 0x050ff0000008104c */
[C---:B---3--:R-:W-:Y:S08]  /*ea40*/  HMMA.1688.F32.TF32 R80, R204.reuse, R10, R80 ;  /* 0x0000000acc50723c */ /* 0x048ff00000081050 */
[C---:B------:R-:W-:Y:S08]  /*ea50*/  HMMA.1688.F32.TF32 R84, R204.reuse, R14, R84 ;  /* 0x0000000ecc54723c */ /* 0x040ff00000081054 */
[C---:B------:R-:W-:Y:S08]  /*ea60*/  HMMA.1688.F32.TF32 R248, R204.reuse, R34, R248 ;  /* 0x00000022ccf8723c */ /* 0x040ff000000810f8 */
        /* <DEDUP_REMOVED lines=9> */
[----:B------:R-:W-:Y:S02]  /*eb00*/  IMAD.MOV.U32 R248, RZ, RZ, R103 ;  /* 0x000000fffff87224 */ /* 0x000fe400078e0067 */
[----:B------:R-:W-:Y:S01]  /*eb10*/  IMAD.MOV.U32 R251, RZ, RZ, R100 ;  /* 0x000000fffffb7224 */ /* 0x000fe200078e0064 */
[----:B------:R-:W2:Y:S01]  /*eb20*/  LDL.LU.64 R102, [R1+0xd48] ;  /* 0x000d480001667983 */ /* 0x000ea20000300a00 */
[----:B------:R-:W-:-:S03]  /*eb30*/  IMAD.MOV.U32 R250, RZ, RZ, R101 ;  /* 0x000000fffffa7224 */ /* 0x000fc600078e0065 */
[----:B------:R-:W2:Y:S04]  /*eb40*/  LDL.LU.64 R100, [R1+0xd40] ;  /* 0x000d400001647983 */ /* 0x000ea80000300a00 */
[----:B------:R-:W-:Y:S04]  /*eb50*/  STL.64 [R1+0x230], R96 ;  /* 0x0002306001007387 */ /* 0x000fe80000100a00 */
[----:B------:R3:W-:Y:S04]  /*eb60*/  STL.64 [R1+0x238], R98 ;  /* 0x0002386201007387 */ /* 0x0007e80000100a00 */
[----:B---3--:R-:W3:Y:S04]  /*eb70*/  LDL.LU.64 R98, [R1+0xd38] ;  /* 0x000d380001627983 */ /* 0x008ee80000300a00 */
[----:B------:R-:W3:Y:S04]  /*eb80*/  LDL.LU.64 R96, [R1+0xd30] ;  /* 0x000d300001607983 */ /* 0x000ee80000300a00 */
[----:B------:R-:W-:Y:S04]  /*eb90*/  STL.64 [R1+0x220], R92 ;  /* 0x0002205c01007387 */ /* 0x000fe80000100a00 */
[----:B------:R4:W-:Y:S04]  /*eba0*/  STL.64 [R1+0x228], R94 ;  /* 0x0002285e01007387 */ /* 0x0009e80000100a00 */
[----:B----4-:R-:W4:Y:S04]  /*ebb0*/  LDL.LU.64 R94, [R1+0xd28] ;  /* 0x000d2800015e7983 */ /* 0x010f280000300a00 */
[----:B------:R-:W4:Y:S04]  /*ebc0*/  LDL.LU.64 R92, [R1+0xd20] ;  /* 0x000d2000015c7983 */ /* 0x000f280000300a00 */
[----:B------:R-:W-:Y:S04]  /*ebd0*/  STL.64 [R1+0x210], R88 ;  /* 0x0002105801007387 */ /* 0x000fe80000100a00 */
[----:B------:R1:W-:Y:S04]  /*ebe0*/  STL.64 [R1+0x218], R90 ;  /* 0x0002185a01007387 */ /* 0x0003e80000100a00 */
[----:B-1----:R-:W2:Y:S04]  /*ebf0*/  LDL.LU.64 R90, [R1+0xd18] ;  /* 0x000d1800015a7983 */ /* 0x002ea80000300a00 */
[----:B------:R-:W2:Y:S04]  /*ec00*/  LDL.LU.64 R88, [R1+0xd10] ;  /* 0x000d100001587983 */ /* 0x000ea80000300a00 */
        /* <DEDUP_REMOVED lines=12> */
[----:B------:R-:W2:Y:S04]  /*ecd0*/  LDL.LU R204, [R1+0x120] ;  /* 0x0001200001cc7983 */ /* 0x000ea80000300800 */
[----:B------:R-:W-:Y:S04]  /*ece0*/  STL.64 [R1+0x10], R240 ;  /* 0x000010f001007387 */ /* 0x000fe80000100a00 */
[----:B------:R-:W-:Y:S04]  /*ecf0*/  STL.64 [R1+0x18], R242 ;  /* 0x000018f201007387 */ /* 0x000fe80000100a00 */
[----:B------:R-:W2:Y:S04]  /*ed00*/  LDL.LU R205, [R1+0x124] ;  /* 0x0001240001cd7983 */ /* 0x000ea80000300800 */
[----:B------:R-:W2:Y:S04]  /*ed10*/  LDL.LU R206, [R1+0x128] ;  /* 0x0001280001ce7983 */ /* 0x000ea80000300800 */
[----:B------:R-:W2:Y:S01]  /*ed20*/  LDL.LU R207, [R1+0x12c] ;  /* 0x00012c0001cf7983 */ /* 0x000ea20000300800 */
[C---:B------:R-:W-:Y:S03]  /*ed30*/  HMMA.1688.F32.TF32 R72, R216.reuse, R58, R72 ;  /* 0x0000003ad848723c */ /* 0x040fe60000081048 */
[----:B------:R-:W-:Y:S04]  /*ed40*/  LDS R240, [R252+0x10880] ;  /* 0x01088000fcf07984 */ /* 0x000fe80000000800 */
[----:B------:R-:W-:Y:S01]  /*ed50*/  LDS R242, [R252+0x10c80] ;  /* 0x010c8000fcf27984 */ /* 0x000fe20000000800 */
[C---:B------:R-:W-:Y:S03]  /*ed60*/  HMMA.1688.F32.TF32 R68, R216.reuse, R54, R68 ;  /* 0x00000036d844723c */ /* 0x040fe60000081044 */
[----:B------:R-:W-:Y:S04]  /*ed70*/  LDS R241, [R2+0x10880] ;  /* 0x0108800002f17984 */ /* 0x000fe80000000800 */
[----:B------:R-:W3:Y:S01]  /*ed80*/  LDS R243, [R2+0x10c80] ;  /* 0x010c800002f37984 */ /* 0x000ee20000000800 */
[C---:B------:R-:W-:Y:S08]  /*ed90*/  HMMA.1688.F32.TF32 R64, R216.reuse, R50, R64 ;  /* 0x00000032d840723c */ /* 0x040ff00000081040 */
[C---:B------:R-:W-:Y:S08]  /*eda0*/  HMMA.1688.F32.TF32 R236, R216.reuse, R46, R236 ;  /* 0x0000002ed8ec723c */ /* 0x040ff000000810ec */
[C---:B------:R-:W-:Y:S08]  /*edb0*/  HMMA.1688.F32.TF32 R244, R216.reuse, R42, R244 ;  /* 0x0000002ad8f4723c */ /* 0x040ff000000810f4 */
[C---:B--2---:R-:W-:Y:S11]  /*edc0*/  HMMA.1688.F32.TF32 R204, R216.reuse, R62, R204 ;  /* 0x0000003ed8cc723c */ /* 0x044ff600000810cc */
[----:B------:R-:W-:Y:S11]  /*edd0*/  @!UPT UIADD3 URZ, URZ, URZ, URZ ;  /* 0x0000003f3f3ff290 */ /* 0x000ff6000fffe03f */
[----:B------:R-:W-:Y:S01]  /*ede0*/  @!UPT UIADD3 URZ, URZ, URZ, URZ ;  /* 0x0000003f3f3ff290 */ /* 0x000fe2000fffe03f */
[----:B------:R-:W-:Y:S04]  /*edf0*/  STL.64 [R1+0x1d0], R204 ;  /* 0x0001d0cc01007387 */ /* 0x000fe80000100a00 */
[----:B------:R-:W-:Y:S04]  /*ee00*/  STL.64 [R1+0x1d8], R206 ;  /* 0x0001d8ce01007387 */ /* 0x000fe80000100a00 */
[----:B------:R-:W-:Y:S04]  /*ee10*/  STL [R1+0xc8c], R3 ;  /* 0x000c8c0301007387 */ /* 0x000fe80000100800 */
[----:B------:R-:W-:Y:S04]  /*ee20*/  STL [R1+0xc88], R0 ;  /* 0x000c880001007387 */ /* 0x000fe80000100800 */
[----:B------:R-:W-:Y:S04]  /*ee30*/  STL.64 [R1+0x1c0], R72 ;  /* 0x0001c04801007387 */ /* 0x000fe80000100a00 */
[----:B------:R1:W-:Y:S01]  /*ee40*/  STL.64 [R1+0x1c8], R74 ;  /* 0x0001c84a01007387 */ /* 0x0003e20000100a00 */
[C---:B----4-:R-:W-:Y:S03]  /*ee50*/  HMMA.1688.F32.TF32 R92, R216.reuse, R214, R92 ;  /* 0x000000d6d85c723c */ /* 0x050fe6000008105c */
[----:B------:R-:W-:Y:S04]  /*ee60*/  LDS R204, [R3+0x10880] ;  /* 0x0108800003cc7984 */ /* 0x000fe80000000800 */
[----:B------:R-:W-:Y:S04]  /*ee70*/  LDS R206, [R3+0x10c80] ;  /* 0x010c800003ce7984 */ /* 0x000fe80000000800 */
[----:B-1----:R-:W2:Y:S04]  /*ee80*/  LDL.LU.64 R74, [R1+0xcd8] ;  /* 0x000cd800014a7983 */ /* 0x002ea80000300a00 */
[----:B------:R-:W2:Y:S04]  /*ee90*/  LDL.LU.64 R72, [R1+0xcd0] ;  /* 0x000cd00001487983 */ /* 0x000ea80000300a00 */
[----:B------:R-:W-:Y:S04]  /*eea0*/  STL.64 [R1+0x1b0], R68 ;  /* 0x0001b04401007387 */ /* 0x000fe80000100a00 */
[----:B------:R1:W-:Y:S04]  /*eeb0*/  STL.64 [R1+0x1b8], R70 ;  /* 0x0001b84601007387 */ /* 0x0003e80000100a00 */
[----:B------:R-:W-:Y:S04]  /*eec0*/  LDS R205, [R0+0x10880] ;  /* 0x0108800000cd7984 */ /* 0x000fe80000000800 */
[----:B------:R-:W4:Y:S04]  /*eed0*/  LDS R207, [R0+0x10c80] ;  /* 0x010c800000cf7984 */ /* 0x000f280000000800 */
[----:B-1----:R-:W2:Y:S04]  /*eee0*/  LDL.LU.64 R70, [R1+0xcc8] ;  /* 0x000cc80001467983 */ /* 0x002ea80000300a00 */
[----:B------:R-:W2:Y:S04]  /*eef0*/  LDL.LU.64 R68, [R1+0xcc0] ;  /* 0x000cc00001447983 */ /* 0x000ea80000300a00 */
[----:B------:R-:W-:Y:S04]  /*ef00*/  STL.64 [R1+0x1a0], R64 ;  /* 0x0001a04001007387 */ /* 0x000fe80000100a00 */
[----:B------:R1:W-:Y:S04]  /*ef10*/  STL.64 [R1+0x1a8], R66 ;  /* 0x0001a84201007387 */ /* 0x0003e80000100a00 */
[----:B-1----:R-:W3:Y:S04]  /*ef20*/  LDL.LU.64 R66, [R1+0xcb8] ;  /* 0x000cb80001427983 */ /* 0x002ee80000300a00 */
[----:B------:R-:W3:Y:S04]  /*ef30*/  LDL.LU.64 R64, [R1+0xcb0] ;  /* 0x000cb00001407983 */ /* 0x000ee80000300a00 */
[----:B------:R-:W-:Y:S04]  /*ef40*/  STL.64 [R1+0x190], R236 ;  /* 0x000190ec01007387 */ /* 0x000fe80000100a00 */
[----:B------:R1:W-:Y:S04]  /*ef50*/  STL.64 [R1+0x198], R238 ;  /* 0x000198ee01007387 */ /* 0x0003e80000100a00 */
[----:B-1----:R-:W4:Y:S04]  /*ef60*/  LDL.LU.64 R238, [R1+0xca8] ;  /* 0x000ca80001ee7983 */ /* 0x002f280000300a00 */
[----:B------:R-:W4:Y:S04]  /*ef70*/  LDL.LU.64 R236, [R1+0xca0] ;  /* 0x000ca00001ec7983 */ /* 0x000f280000300a00 */
[----:B------:R-:W-:Y:S04]  /*ef80*/  STL.64 [R1+0x180], R244 ;  /* 0x000180f401007387 */ /* 0x000fe80000100a00 */
[----:B------:R1:W-:Y:S04]  /*ef90*/  STL.64 [R1+0x188], R246 ;  /* 0x000188f601007387 */ /* 0x0003e80000100a00 */
[----:B-1----:R-:W4:Y:S04]  /*efa0*/  LDL.LU.64 R246, [R1+0xc98] ;  /* 0x000c980001f67983 */ /* 0x002f280000300a00 */
[----:B------:R-:W4:Y:S01]  /*efb0*/  LDL.LU.64 R244, [R1+0xc90] ;  /* 0x000c900001f47983 */ /* 0x000f220000300a00 */
[C---:B--2---:R-:W-:Y:S08]  /*efc0*/  HMMA.1688.F32.TF32 R68, R216.reuse, R26, R68 ;  /* 0x0000001ad844723c */ /* 0x044ff00000081044 */
[C---:B---3--:R-:W-:Y:S08]  /*efd0*/  HMMA.1688.F32.TF32 R64, R216.reuse, R30, R64 ;  /* 0x0000001ed840723c */ /* 0x048ff00000081040 */
[C---:B----4-:R-:W-:Y:S08]  /*efe0*/  HMMA.1688.F32.TF32 R236, R216.reuse, R34, R236 ;  /* 0x00000022d8ec723c */ /* 0x050ff000000810ec */
[----:B------:R-:W-:Y:S11]  /*eff0*/  HMMA.1688.F32.TF32 R244, R216, R38, R244 ;  /* 0x00000026d8f4723c */ /* 0x000ff600000810f4 */
[----:B------:R-:W-:Y:S11]  /*f000*/  @!UPT UIADD3 URZ, URZ, URZ, URZ ;  /* 0x0000003f3f3ff290 */ /* 0x000ff6000fffe03f */
[----:B------:R-:W-:Y:S01]  /*f010*/  @!UPT UIADD3 URZ, URZ, URZ, URZ ;  /* 0x0000003f3f3ff290 */ /* 0x000fe2000fffe03f */
[----:B------:R-:W-:Y:S04]  /*f020*/  STL.64 [R1+0x170], R244 ;  /* 0x000170f401007387 */ /* 0x000fe80000100a00 */
[----:B------:R-:W-:Y:S04]  /*f030*/  STL [R1+0x178], R246 ;  /* 0x000178f601007387 */ /* 0x000fe80000100800 */
[----:B------:R-:W-:Y:S04]  /*f040*/  STL [R1+0x164], R237 ;  /* 0x000164ed01007387 */ /* 0x000fe80000100800 */
        /* <DEDUP_REMOVED lines=8> */
[----:B------:R1:W-:Y:S04]  /*f0d0*/  STL [R1+0xc78], R71 ;  /* 0x000c784701007387 */ /* 0x0003e80000100800 */
[----:B------:R-:W-:Y:S04]  /*f0e0*/  STL.64 [R1+0x40], R92 ;  /* 0x0000405c01007387 */ /* 0x000fe80000100a00 */
[----:B------:R2:W-:Y:S01]  /*f0f0*/  STL.64 [R1+0x48], R94 ;  /* 0x0000485e01007387 */ /* 0x0005e20000100a00 */
[C---:B-1----:R-:W-:Y:S08]  /*f100*/  HMMA.1688.F32.TF32 R68, R240.reuse, R62, R96 ;  /* 0x0000003ef044723c */ /* 0x042ff00000081060 */
[C---:B--2---:R-:W-:Y:S08]  /*f110*/  HMMA.1688.F32.TF32 R92, R240.reuse, R58, R100 ;  /* 0x0000003af05c723c */ /* 0x044ff00000081064 */
[----:B------:R-:W-:Y:S08]  /*f120*/  HMMA.1688.F32.TF32 R100, R240, R54, R104 ;  /* 0x00000036f064723c */ /* 0x000ff00000081068 */
[----:B------:R-:W-:-:S02]  /*f130*/  IMAD.MOV.U32 R64, RZ, RZ, R68 ;  /* 0x000000ffff407224 */ /* 0x000fc400078e0044 */
[----:B------:R-:W-:Y:S02]  /*f140*/  IMAD.MOV.U32 R65, RZ, RZ, R69 ;  /* 0x000000ffff417224 */ /* 0x000fe400078e0045 */
[----:B------:R-:W-:Y:S02]  /*f150*/  IMAD.MOV.U32 R66, RZ, RZ, R70 ;  /* 0x000000ffff427224 */ /* 0x000fe400078e0046 */
[----:B------:R-:W-:Y:S01]  /*f160*/  IMAD.MOV.U32 R67, RZ, RZ, R71 ;  /* 0x000000ffff437224 */ /* 0x000fe200078e0047 */
[----:B------:R-:W-:Y:S01]  /*f170*/  HMMA.1688.F32.TF32 R96, R240, R46, R112 ;  /* 0x0000002ef060723c */ /* 0x000fe20000081070 */
[----:B------:R-:W-:Y:S02]  /*f180*/  IMAD.MOV.U32 R68, RZ, RZ, R92 ;  /* 0x000000ffff447224 */ /* 0x000fe400078e005c */
[----:B------:R-:W-:Y:S02]  /*f190*/  IMAD.MOV.U32 R69, RZ, RZ, R93 ;  /* 0x000000ffff457224 */ /* 0x000fe400078e005d */
[----:B------:R-:W-:-:S02]  /*f1a0*/  IMAD.MOV.U32 R70, RZ, RZ, R94 ;  /* 0x000000ffff467224 */ /* 0x000fc400078e005e */
[----:B------:R-:W-:Y:S02]  /*f1b0*/  IMAD.MOV.U32 R71, RZ, RZ, R95 ;  /* 0x000000ffff477224 */ /* 0x000fe400078e005f */
[C---:B------:R-:W-:Y:S01]  /*f1c0*/  HMMA.1688.F32.TF32 R92, R240.reuse, R50, R108 ;  /* 0x00000032f05c723c */ /* 0x040fe2000008106c */
[----:B------:R-:W-:Y:S04]  /*f1d0*/  STL.64 [R1+0x80], R100 ;  /* 0x0000806401007387 */ /* 0x000fe80000100a00 */
[----:B------:R1:W-:Y:S03]  /*f1e0*/  STL.64 [R1+0x88], R102 ;  /* 0x0000886601007387 */ /* 0x0003e60000100a00 */
[C---:B-1----:R-:W-:Y:S11]  /*f1f0*/  HMMA.1688.F32.TF32 R100, R240.reuse, R42, R116 ;  /* 0x0000002af064723c */ /* 0x042ff60000081074 */
[----:B------:R-:W-:Y:S04]  /*f200*/  @!UPT UIADD3 URZ, URZ, URZ, URZ ;  /* 0x0000003f3f3ff290 */ /* 0x000fe8000fffe03f */
[----:B------:R-:W-:Y:S04]  /*f210*/  STL.64 [R1+0x130], R92 ;  /* 0x0001305c01007387 */ /* 0x000fe80000100a00 */
[----:B------:R1:W-:Y:S04]  /*f220*/  STL.64 [R1+0x138], R94 ;  /* 0x0001385e01007387 */ /* 0x0003e80000100a00 */
[----:B------:R-:W-:Y:S04]  /*f230*/  STL.64 [R1+0x120], R96 ;  /* 0x0001206001007387 */ /* 0x000fe80000100a00 */
[----:B------:R-:W-:Y:S01]  /*f240*/  STL.64 [R1+0x128], R98 ;  /* 0x0001286201007387 */ /* 0x000fe20000100a00 */
[C---:B-1----:R-:W-:Y:S03]  /*f250*/  HMMA.1688.F32.TF32 R92, R240.reuse, R38, R120 ;  /* 0x00000026f05c723c */ /* 0x042fe60000081078 */
[----:B------:R-:W-:Y:S04]  /*f260*/  STL.64 [R1+0x110], R100 ;  /* 0x0001106401007387 */ /* 0x000fe80000100a00 */
[----:B------:R1:W-:Y:S02]  /*f270*/  STL.64 [R1+0x118], R102 ;  /* 0x0001186601007387 */ /* 0x0003e40000100a00 */
[C---:B-1----:R-:W-:Y:S11]  /*f280*/  HMMA.1688.F32.TF32 R100, R240.reuse, R34, R124 ;  /* 0x00000022f064723c */ /* 0x042ff6000008107c */
[----:B------:R-:W-:Y:S04]  /*f290*/  @!UPT UIADD3 URZ, URZ, URZ, URZ ;  /* 0x0000003f3f3ff290 */ /* 0x000fe8000fffe03f */
[----:B------:R-:W-:Y:S02]  /*f2a0*/  IMAD.MOV.U32 R99, RZ, RZ, R92 ;  /* 0x000000ffff637224 */ /* 0x000fe400078e005c */
[----:B------:R-:W-:Y:S02]  /*f2b0*/  IMAD.MOV.U32 R98, RZ, RZ, R93 ;  /* 0x000000ffff627224 */ /* 0x000fe400078e005d */
[----:B------:R-:W-:Y:S02]  /*f2c0*/  IMAD.MOV.U32 R97, RZ, RZ, R94 ;  /* 0x000000ffff617224 */ /* 0x000fe400078e005e */
[----:B------:R-:W-:Y:S02]  /*f2d0*/  IMAD.MOV.U32 R96, RZ, RZ, R95 ;  /* 0x000000ffff607224 */ /* 0x000fe400078e005f */
[C---:B------:R-:W-:Y:S08]  /*f2e0*/  HMMA.1688.F32.TF32 R92, R240.reuse, R30, R128 ;  /* 0x0000001ef05c723c */ /* 0x040ff00000081080 */
[C---:B------:R-:W-:Y:S01]  /*f2f0*/  HMMA.1688.F32.TF32 R104, R240.reuse, R26, R132 ;  /* 0x0000001af068723c */ /* 0x040fe20000081084 */
[----:B------:R-:W-:Y:S04]  /*f300*/  STL.64 [R1+0xf0], R100 ;  /* 0x0000f06401007387 */ /* 0x000fe80000100a00 */
[----:B------:R1:W-:Y:S03]  /*f310*/  STL.64 [R1+0xf8], R102 ;  /* 0x0000f86601007387 */ /* 0x0003e60000100a00 */
[C---:B-1----:R-:W-:Y:S07]  /*f320*/  HMMA.1688.F32.TF32 R100, R240.reuse, R22, R136 ;  /* 0x00000016f064723c */ /* 0x042fee0000081088 */
[----:B------:R-:W-:Y:S04]  /*f330*/  STL.64 [R1+0xe0], R92 ;  /* 0x0000e05c01007387 */ /* 0x000fe80000100a00 */
[----:B------:R1:W-:Y:S04]  /*f340*/  STL.64 [R1+0xe8], R94 ;  /* 0x0000e85e01007387 */ /* 0x0003e80000100a00 */
[----:B------:R-:W-:Y:S04]  /*f350*/  STL.64 [R1+0xd0], R104 ;  /* 0x0000d06801007387 */ /* 0x000fe80000100a00 */
[----:B------:R2:W-:Y:S01]  /*f360*/  STL.64 [R1+0xd8], R106 ;  /* 0x0000d86a01007387 */ /* 0x0005e20000100a00 */
[C---:B-1----:R-:W-:Y:S03]  /*f370*/  HMMA.1688.F32.TF32 R92, R240.reuse, R18, R140 ;  /* 0x00000012f05c723c */ /* 0x042fe6000008108c */
[----:B------:R-:W-:Y:S05]  /*f380*/  STL.64 [R1+0xc0], R100 ;  /* 0x0000c06401007387 */ /* 0x000fea0000100a00 */
[C---:B--2---:R-:W-:Y:S01]  /*f390*/  HMMA.1688.F32.TF32 R104, R240.reuse, R14, R144 ;  /* 0x0000000ef068723c */ /* 0x044fe20000081090 */
[----:B------:R1:W-:Y:S07]  /*f3a0*/  STL.64 [R1+0xc8], R102 ;  /* 0x0000c86601007387 */ /* 0x0003ee0000100a00 */
[C---:B-1----:R-:W-:Y:S07]  /*f3b0*/  HMMA.1688.F32.TF32 R100, R240.reuse, R10, R148 ;  /* 0x0000000af064723c */ /* 0x042fee0000081094 */
[----:B------:R-:W-:Y:S04]  /*f3c0*/  STL.64 [R1+0xb0], R92 ;  /* 0x0000b05c01007387 */ /* 0x000fe80000100a00 */
[----:B------:R1:W-:Y:S04]  /*f3d0*/  STL.64 [R1+0xb8], R94 ;  /* 0x0000b85e01007387 */ /* 0x0003e80000100a00 */
[----:B------:R-:W-:Y:S04]  /*f3e0*/  STL.64 [R1+0xa0], R104 ;  /* 0x0000a06801007387 */ /* 0x000fe80000100a00 */
[----:B------:R2:W-:Y:S01]  /*f3f0*/  STL.64 [R1+0xa8], R106 ;  /* 0x0000a86a01007387 */ /* 0x0005e20000100a00 */
[C---:B-1----:R-:W-:Y:S03]  /*f400*/  HMMA.1688.F32.TF32 R92, R240.reuse, R6, R152 ;  /* 0x00000006f05c723c */ /* 0x042fe60000081098 */
[----:B------:R-:W-:Y:S05]  /*f410*/  STL.64 [R1+0x90], R100 ;  /* 0x0000906401007387 */ /* 0x000fea0000100a00 */
[----:B--2---:R-:W-:Y:S01]  /*f420*/  HMMA.1688.F32.TF32 R104, R240, R214, R156 ;  /* 0x000000d6f068723c */ /* 0x004fe2000008109c */
        /* <DEDUP_REMOVED lines=9> */
[----:B------:R1:W-:Y:S01]  /*f4c0*/  STL.64 [R1+0x58], R102 ;  /* 0x0000586601007387 */ /* 0x0003e20000100a00 */
[----:B------:R-:W-:-:S02]  /*f4d0*/  IMAD.MOV.U32 R3, RZ, RZ, R247 ;  /* 0x000000ffff037224 */ /* 0x000fc400078e00f7 */
[----:B------:R-:W-:Y:S01]  /*f4e0*/  IMAD.MOV.U32 R0, RZ, RZ, R236 ;  /* 0x000000ffff007224 */ /* 0x000fe200078e00ec */
[----:B------:R-:W-:Y:S03]  /*f4f0*/  LDS R172, [R252+0x11000] ;  /* 0x01100000fcac7984 */ /* 0x000fe60000000800 */
[----:B------:R-:W-:Y:S01]  /*f500*/  HMMA.1688.F32.TF32 R240, R204, R38, R184 ;  /* 0x00000026ccf0723c */ /* 0x000fe200000810b8 */
[----:B------:R-:W-:Y:S01]  /*f510*/  IMAD.MOV.U32 R116, RZ, RZ, R57 ;  /* 0x000000ffff747224 */ /* 0x000fe200078e0039 */
[----:B------:R-:W-:Y:S01]  /*f520*/  LDS R174, [R252+0x11400] ;  /* 0x01140000fcae7984 */ /* 0x000fe20000000800 */
[----:B------:R-:W-:-:S03]  /*f530*/  IMAD.MOV.U32 R117, RZ, RZ, R56 ;  /* 0x000000ffff757224 */ /* 0x000fc600078e0038 */
[----:B------:R-:W-:Y:S02]  /*f540*/  LDS R173, [R2+0x11000] ;  /* 0x0110000002ad7984 */ /* 0x000fe40000000800 */
[C---:B-1----:R-:W-:Y:S02]  /*f550*/  HMMA.1688.F32.TF32 R100, R204.reuse, R50, R164 ;  /* 0x00000032cc64723c */ /* 0x042fe400000810a4 */
[----:B------:R1:W-:Y:S04]  /*f560*/  STL.64 [R1+0x30], R92 ;  /* 0x0000305c01007387 */ /* 0x0003e80000100a00 */
[----:B------:R2:W-:Y:S04]  /*f570*/  STL.64 [R1+0x38], R94 ;  /* 0x0000385e01007387 */ /* 0x0005e80000100a00 */
[----:B------:R3:W-:Y:S04]  /*f580*/  STL.64 [R1+0x20], R104 ;  /* 0x0000206801007387 */ /* 0x0007e80000100a00 */
[----:B------:R2:W-:Y:S01]  /*f590*/  STL.64 [R1+0x28], R106 ;  /* 0x0000286a01007387 */ /* 0x0005e20000100a00 */
[----:B------:R-:W-:Y:S03]  /*f5a0*/  HMMA.1688.F32.TF32 R196, R204, R30, R196 ;  /* 0x0000001eccc4723c */ /* 0x000fe600000810c4 */
[----:B------:R-:W-:Y:S05]  /*f5b0*/  LDS R175, [R2+0x11400] ;  /* 0x0114000002af7984 */ /* 0x000fea0000000800 */
[----:B------:R2:W-:Y:S04]  /*f5c0*/  STL.64 [R1], R100 ;  /* 0x0000006401007387 */ /* 0x0005e80000100a00 */
[----:B------:R3:W-:Y:S04]  /*f5d0*/  STL.64 [R1+0x8], R102 ;  /* 0x0000086601007387 */ /* 0x0007e80000100a00 */
[----:B------:R-:W4:Y:S01]  /*f5e0*/  LDL R132, [R1+0x770] ;  /* 0x0007700001847983 */ /* 0x000f220000100800 */
[----:B-1----:R-:W-:-:S02]  /*f5f0*/  IMAD.MOV.U32 R92, RZ, RZ, R251 ;  /* 0x000000ffff5c7224 */ /* 0x002fc400078e00fb */
[----:B------:R-:W-:Y:S02]  /*f600*/  IMAD.MOV.U32 R93, RZ, RZ, R250 ;  /* 0x000000ffff5d7224 */ /* 0x000fe400078e00fa */
[----:B--2---:R-:W-:Y:S02]  /*f610*/  IMAD.MOV.U32 R94, RZ, RZ, R249 ;  /* 0x000000ffff5e7224 */ /* 0x004fe400078e00f9 */
[----:B------:R-:W-:Y:S02]  /*f620*/  IMAD.MOV.U32 R95, RZ, RZ, R248 ;  /* 0x000000ffff5f7224 */ /* 0x000fe400078e00f8 */
[C---:B------:R-:W-:Y:S08]  /*f630*/  HMMA.1688.F32.TF32 R248, R204.reuse, R46, R176 ;  /* 0x0000002eccf8723c */ /* 0x040ff000000810b0 */
[----:B------:R-:W-:Y:S01]  /*f640*/  HMMA.1688.F32.TF32 R244, R204, R42, R180 ;  /* 0x0000002accf4723c */ /* 0x000fe200000810b4 */
[----:B---3--:R-:W-:-:S07]  /*f650*/  IMAD.MOV.U32 R104, RZ, RZ, R17 ;  /* 0x000000ffff687224 */ /* 0x008fce00078e0011 */
[----:B------:R-:W-:Y:S01]  /*f660*/  HMMA.1688.F32.TF32 R236, R204, R34, R188 ;  /* 0x00000022ccec723c */ /* 0x000fe200000810bc */
[----:B------:R-:W-:Y:S02]  /*f670*/  IMAD.MOV.U32 R105, RZ, RZ, R16 ;  /* 0x000000ffff697224 */ /* 0x000fe400078e0010 */
[----:B------:R-:W-:-:S05]  /*f680*/  IMAD.MOV.U32 R106, RZ, RZ, R13 ;  /* 0x000000ffff6a7224 */ /* 0x000fca00078e000d */
[----:B------:R-:W-:Y:S01]  /*f690*/  HMMA.1688.F32.TF32 R200, R204, R26, R200 ;  /* 0x0000001accc8723c */ /* 0x000fe200000810c8 */
[----:B------:R-:W-:-:S07]  /*f6a0*/  IMAD.MOV.U32 R107, RZ, RZ, R12 ;  /* 0x000000ffff6b7224 */ /* 0x000fce00078e000c */
[----:B------:R-:W-:Y:S01]  /*f6b0*/  HMMA.1688.F32.TF32 R192, R204, R22, R192 ;  /* 0x00000016ccc0723c */ /* 0x000fe200000810c0 */
[----:B------:R-:W-:-:S07]  /*f6c0*/  IMAD.MOV.U32 R118, RZ, RZ, R53 ;  /* 0x000000ffff767224 */ /* 0x000fce00078e0035 */
[----:B------:R-:W-:Y:S01]  /*f6d0*/  HMMA.1688.F32.TF32 R76, R216, R18, R76 ;  /* 0x00000012d84c723c */ /* 0x000fe2000008104c */
[----:B------:R-:W-:-:S07]  /*f6e0*/  IMAD.MOV.U32 R119, RZ, RZ, R52 ;  /* 0x000000ffff777224 */ /* 0x000fce00078e0034 */
[----:B------:R-:W-:Y:S08]  /*f6f0*/  HMMA.1688.F32.TF32 R16, R204, R18, R220 ;  /* 0x00000012cc10723c */ /* 0x000ff000000810dc */
[----:B------:R-:W-:Y:S01]  /*f700*/  HMMA.1688.F32.TF32 R80, R216, R14, R80 ;  /* 0x0000000ed850723c */ /* 0x000fe20000081050 */
[----:B------:R-:W-:-:S07]  /*f710*/  IMAD.MOV.U32 R120, RZ, RZ, R49 ;  /* 0x000000ffff787224 */ /* 0x000fce00078e0031 */
[----:B------:R-:W-:Y:S01]  /*f720*/  HMMA.1688.F32.TF32 R12, R204, R14, R224 ;  /* 0x0000000ecc0c723c */ /* 0x000fe200000810e0 */
[----:B------:R-:W-:Y:S01]  /*f730*/  IMAD.MOV.U32 R121, RZ, RZ, R48 ;  /* 0x000000ffff797224 */ /* 0x000fe200078e0030 */
        /* <DEDUP_REMOVED lines=18> */
[----:B------:R-:W2:Y:S01]  /*f860*/  LDL.LU R184, [R1+0x1b0] ;  /* 0x0001b00001b87983 */ /* 0x000ea20000300800 */
[----:B------:R-:W-:-:S03]  /*f870*/  IMAD.MOV.U32 R122, RZ, RZ, R45 ;  /* 0x000000ffff7a7224 */ /* 0x000fc600078e002d */
[----:B------:R-:W2:Y:S01]  /*f880*/  LDL.LU R185, [R1+0x1b4] ;  /* 0x0001b40001b97983 */ /* 0x000ea20000300800 */
[----:B------:R-:W-:-:S03]  /*f890*/  IMAD.MOV.U32 R123, RZ, RZ, R44 ;  /* 0x000000ffff7b7224 */ /* 0x000fc600078e002c */
[----:B------:R-:W2:Y:S04]  /*f8a0*/  LDL.LU R186, [R1+0x1b8] ;  /* 0x0001b80001ba7983 */ /* 0x000ea80000300800 */
[----:B------:R-:W2:Y:S04]  /*f8b0*/  LDL.LU R187, [R1+0x1bc] ;  /* 0x0001bc0001bb7983 */ /* 0x000ea80000300800 */
[----:B------:R-:W3:Y:S01]  /*f8c0*/  LDL.LU R180, [R1+0x1c0] ;  /* 0x0001c00001b47983 */ /* 0x000ee20000300800 */
[----:B------:R-:W-:Y:S03]  /*f8d0*/  HMMA.1688.F32.TF32 R84, R216, R10, R84 ;  /* 0x0000000ad854723c */ /* 0x000fe60000081054 */
[----:B------:R-:W3:Y:S01]  /*f8e0*/  LDL.LU R181, [R1+0x1c4] ;  /* 0x0001c40001b57983 */ /* 0x000ee20000300800 */
[----:B------:R-:W-:-:S03]  /*f8f0*/  IMAD.MOV.U32 R100, RZ, RZ, R9 ;  /* 0x000000ffff647224 */ /* 0x000fc600078e0009 */
[----:B------:R-:W3:Y:S01]  /*f900*/  LDL.LU R182, [R1+0x1c8] ;  /* 0x0001c80001b67983 */ /* 0x000ee20000300800 */
[C---:B------:R-:W-:Y:S01]  /*f910*/  HMMA.1688.F32.TF32 R88, R216.reuse, R6, R88 ;  /* 0x00000006d858723c */ /* 0x040fe20000081058 */
[----:B------:R-:W-:Y:S02]  /*f920*/  IMAD.MOV.U32 R101, RZ, RZ, R8 ;  /* 0x000000ffff657224 */ /* 0x000fe400078e0008 */
[----:B------:R-:W3:Y:S01]  /*f930*/  LDL.LU R183, [R1+0x1cc] ;  /* 0x0001cc0001b77983 */ /* 0x000ee20000300800 */
[----:B------:R-:W-:Y:S02]  /*f940*/  IMAD.MOV.U32 R102, RZ, RZ, R5 ;  /* 0x000000ffff667224 */ /* 0x000fe400078e0005 */
[----:B------:R-:W-:Y:S01]  /*f950*/  IMAD.MOV.U32 R103, RZ, RZ, R4 ;  /* 0x000000ffff677224 */ /* 0x000fe200078e0004 */
[----:B------:R-:W2:Y:S01]  /*f960*/  LDL.LU R148, [R1+0x230] ;  /* 0x0002300001947983 */ /* 0x000ea20000300800 */
[----:B------:R-:W-:Y:S01]  /*f970*/  HMMA.1688.F32.TF32 R72, R216, R22, R72 ;  /* 0x00000016d848723c */ /* 0x000fe20000081048 */
[----:B------:R-:W-:-:S02]  /*f980*/  IMAD.MOV.U32 R114, RZ, RZ, R61 ;  /* 0x000000ffff727224 */ /* 0x000fc400078e003d */
[----:B------:R-:W-:Y:S01]  /*f990*/  IMAD.MOV.U32 R115, RZ, RZ, R60 ;  /* 0x000000ffff737224 */ /* 0x000fe200078e003c */
[----:B------:R-:W2:Y:S01]  /*f9a0*/  LDL.LU R149, [R1+0x234] ;  /* 0x0002340001957983 */ /* 0x000ea20000300800 */
[----:B------:R-:W-:Y:S02]  /*f9b0*/  IMAD.MOV.U32 R128, RZ, RZ, R41 ;  /* 0x000000ffff807224 */ /* 0x000fe400078e0029 */
[----:B------:R-:W-:Y:S01]  /*f9c0*/  IMAD.MOV.U32 R129, RZ, RZ, R40 ;  /* 0x000000ffff817224 */ /* 0x000fe200078e0028 */
[C---:B------:R-:W-:Y:S01]  /*f9d0*/  HMMA.1688.F32.TF32 R8, R204.reuse, R10, R232 ;  /* 0x0000000acc08723c */ /* 0x040fe200000810e8 */
[----:B------:R-:W-:Y:S01]  /*f9e0*/  IMAD.MOV.U32 R130, RZ, RZ, R37 ;  /* 0x000000ffff827224 */ /* 0x000fe200078e0025 */
[----:B------:R-:W2:Y:S01]  /*f9f0*/  LDL.LU R150, [R1+0x238] ;  /* 0x0002380001967983 */ /* 0x000ea20000300800 */
[----:B------:R-:W-:Y:S02]  /*fa00*/  IMAD.MOV.U32 R131, RZ, RZ, R36 ;  /* 0x000000ffff837224 */ /* 0x000fe400078e0024 */
[----:B------:R-:W-:Y:S01]  /*fa10*/  IMAD.MOV.U32 R124, RZ, RZ, R33 ;  /* 0x000000ffff7c7224 */ /* 0x000fe200078e0021 */
[----:B------:R-:W2:Y:S01]  /*fa20*/  LDL.LU R151, [R1+0x23c] ;  /* 0x00023c0001977983 */ /* 0x000ea20000300800 */
[----:B------:R-:W-:Y:S01]  /*fa30*/  IMAD.MOV.U32 R125, RZ, RZ, R32 ;  /* 0x000000ffff7d7224 */ /* 0x000fe200078e0020 */
[----:B------:R-:W-:Y:S01]  /*fa40*/  HMMA.1688.F32.TF32 R4, R204, R6, R228 ;  /* 0x00000006cc04723c */ /* 0x000fe200000810e4 */
[----:B------:R-:W-:-:S02]  /*fa50*/  IMAD.MOV.U32 R126, RZ, RZ, R29 ;  /* 0x000000ffff7e7224 */ /* 0x000fc400078e001d */
[----:B------:R-:W-:Y:S02]  /*fa60*/  IMAD.MOV.U32 R127, RZ, RZ, R28 ;  /* 0x000000ffff7f7224 */ /* 0x000fe400078e001c */
[----:B------:R-:W-:Y:S02]  /*fa70*/  IMAD.MOV.U32 R108, RZ, RZ, R25 ;  /* 0x000000ffff6c7224 */ /* 0x000fe400078e0019 */
[----:B------:R-:W-:Y:S02]  /*fa80*/  IMAD.MOV.U32 R109, RZ, RZ, R24 ;  /* 0x000000ffff6d7224 */ /* 0x000fe400078e0018 */
[----:B------:R-:W-:Y:S02]  /*fa90*/  IMAD.MOV.U32 R110, RZ, RZ, R21 ;  /* 0x000000ffff6e7224 */ /* 0x000fe400078e0015 */
[----:B------:R-:W-:Y:S02]  /*faa0*/  IMAD.MOV.U32 R111, RZ, RZ, R20 ;  /* 0x000000ffff6f7224 */ /* 0x000fe400078e0014 */
[----:B------:R-:W-:-:S02]  /*fab0*/  IMAD.MOV.U32 R112, RZ, RZ, R213 ;  /* 0x000000ffff707224 */ /* 0x000fc400078e00d5 */
[----:B------:R-:W-:Y:S01]  /*fac0*/  IMAD.MOV.U32 R113, RZ, RZ, R212 ;  /* 0x000000ffff717224 */ /* 0x000fe200078e00d4 */
[----:B----4-:R-:W1:Y:S04]  /*fad0*/  LDSM.16.M88.4 R56, [R132+0x5000] ;  /* 0x005000008438783b */ /* 0x010e680000000200 */
[----:B------:R-:W4:Y:S04]  /*fae0*/  LDSM.16.M88.4 R52, [R132+0x6000] ;  /* 0x006000008434783b */ /* 0x000f280000000200 */
[----:B------:R-:W1:Y:S04]  /*faf0*/  LDSM.16.M88.4 R48, [R132+0x7000] ;  /* 0x007000008430783b */ /* 0x000e680000000200 */
[----:B------:R-:W-:Y:S04]  /*fb00*/  LDSM.16.M88.4 R24, [R132] ;  /* 0x000000008418783b */ /* 0x000fe80000000200 */
[----:B------:R-:W-:Y:S04]  /*fb10*/  LDSM.16.M88.4 R20, [R132+0x1000] ;  /* 0x001000008414783b */ /* 0x000fe80000000200 */
[----:B------:R-:W-:Y:S04]  /*fb20*/  LDSM.16.M88.4 R32, [R132+0x2000] ;  /* 0x002000008420783b */ /* 0x000fe80000000200 */
[----:B------:R-:W-:Y:S04]  /*fb30*/  LDSM.16.M88.4 R28, [R132+0x3000] ;  /* 0x00300000841c783b */ /* 0x000fe80000000200 */
[----:B------:R-:W-:Y:S04]  /*fb40*/  LDSM.16.M88.4 R60, [R132+0x4000] ;  /* 0x00400000843c783b */ /* 0x000fe80000000200 */
[----:B------:R-:W4:Y:S04]  /*fb50*/  LDSM.16.M88.4 R44, [R132+0x8000] ;  /* 0x00800000842c783b */ /* 0x000f280000000200 */
[----:B------:R-:W-:Y:S04]  /*fb60*/  LDSM.16.M88.4 R40, [R132+0x9000] ;  /* 0x009000008428783b */ /* 0x000fe80000000200 */
[----:B------:R-:W2:Y:S04]  /*fb70*/  LDSM.16.M88.4 R36, [R132+0xa000] ;  /* 0x00a000008424783b */ /* 0x000ea80000000200 */
[----:B------:R-:W2:Y:S04]  /*fb80*/  LDSM.16.M88.4 R220, [R132+0xb000] ;  /* 0x00b0000084dc783b */ /* 0x000ea80000000200 */
[----:B------:R-:W2:Y:S04]  /*fb90*/  LDSM.16.M88.4 R224, [R132+0xc000] ;  /* 0x00c0000084e0783b */ /* 0x000ea80000000200 */
[----:B------:R-:W2:Y:S04]  /*fba0*/  LDSM.16.M88.4 R232, [R132+0xd000] ;  /* 0x00d0000084e8783b */ /* 0x000ea80000000200 */
[----:B------:R-:W2:Y:S04]  /*fbb0*/  LDSM.16.M88.4 R228, [R132+0xe000] ;  /* 0x00e0000084e4783b */ /* 0x000ea80000000200 */
[----:B------:R1:W2:Y:S02]  /*fbc0*/  LDSM.16.M88.4 R216, [R132+0xf000] ;  /* 0x00f0000084d8783b */ /* 0x0002a40000000200 */
[C---:B-1----:R-:W-:Y:S02]  /*fbd0*/  HMMA.1688.F32.TF32 R132, R172.reuse, R56, R120 ;  /* 0x00000038ac84723c */ /* 0x042fe40000081078 */
[----:B------:R-:W2:Y:S04]  /*fbe0*/  LDL.LU R120, [R1+0x220] ;  /* 0x0002200001787983 */ /* 0x000ea80000300800 */
[----:B------:R-:W2:Y:S04]  /*fbf0*/  LDL.LU R121, [R1+0x224] ;  /* 0x0002240001797983 */ /* 0x000ea80000300800 */
[----:B------:R-:W2:Y:S04]  /*fc00*/  LDL.LU R122, [R1+0x228] ;  /* 0x00022800017a7983 */ /* 0x000ea80000300800 */
[----:B------:R-:W2:Y:S01]  /*fc10*/  LDL.LU R123, [R1+0x22c] ;  /* 0x00022c00017b7983 */ /* 0x000ea20000300800 */
[C---:B----4-:R-:W-:Y:S03]  /*fc20*/  HMMA.1688.F32.TF32 R136, R172.reuse, R52, R116 ;  /* 0x00000034ac88723c */ /* 0x050fe60000081074 */
[----:B------:R-:W4:Y:S04]  /*fc30*/  LDL.LU R168, [R1+0x1e0] ;  /* 0x0001e00001a87983 */ /* 0x000f280000300800 */
[----:B------:R-:W4:Y:S04]  /*fc40*/  LDL.LU R169, [R1+0x1e4] ;  /* 0x0001e40001a97983 */ /* 0x000f280000300800 */
[----:B------:R-:W4:Y:S04]  /*fc50*/  LDL.LU R170, [R1+0x1e8] ;  /* 0x0001e80001aa7983 */ /* 0x000f280000300800 */
[----:B------:R-:W4:Y:S01]  /*fc60*/  LDL.LU R171, [R1+0x1ec] ;  /* 0x0001ec0001ab7983 */ /* 0x000f220000300800 */
[C---:B------:R-:W-:Y:S03]  /*fc70*/  HMMA.1688.F32.TF32 R140, R172.reuse, R48, R112 ;  /* 0x00000030ac8c723c */ /* 0x040fe60000081070 */
[----:B------:R-:W3:Y:S04]  /*fc80*/  LDL.LU R116, [R1+0x210] ;  /* 0x0002100001747983 */ /* 0x000ee80000300800 */
[----:B------:R-:W3:Y:S04]  /*fc90*/  LDL.LU R117, [R1+0x214] ;  /* 0x0002140001757983 */ /* 0x000ee80000300800 */
[----:B------:R-:W3:Y:S04]  /*fca0*/  LDL.LU R118, [R1+0x218] ;  /* 0x0002180001767983 */ /* 0x000ee80000300800 */
[----:B------:R-:W3:Y:S04]  /*fcb0*/  LDL.LU R119, [R1+0x21c] ;  /* 0x00021c0001777983 */ /* 0x000ee80000300800 */
[----:B------:R-:W4:Y:S04]  /*fcc0*/  LDL.LU R112, [R1+0x200] ;  /* 0x0002000001707983 */ /* 0x000f280000300800 */
[----:B------:R-:W4:Y:S04]  /*fcd0*/  LDL.LU R113, [R1+0x204] ;  /* 0x0002040001717983 */ /* 0x000f280000300800 */
[----:B------:R-:W4:Y:S04]  /*fce0*/  LDL.LU R114, [R1+0x208] ;  /* 0x0002080001727983 */ /* 0x000f280000300800 */
[----:B------:R-:W4:Y:S01]  /*fcf0*/  LDL.LU R115, [R1+0x20c] ;  /* 0x00020c0001737983 */ /* 0x000f220000300800 */
[C---:B------:R-:W-:Y:S03]  /*fd00*/  HMMA.1688.F32.TF32 R144, R172.reuse, R44, R92 ;  /* 0x0000002cac90723c */ /* 0x040fe6000008105c */
        /* <DEDUP_REMOVED lines=20> */
[C---:B--2---:R-:W-:Y:S03]  /*fe50*/  HMMA.1688.F32.TF32 R152, R172.reuse, R36, R120 ;  /* 0x00000024ac98723c */ /* 0x044fe60000081078 */
[----:B------:R-:W2:Y:S04]  /*fe60*/  LDL.LU R120, [R1+0x180] ;  /* 0x0001800001787983 */ /* 0x000ea80000300800 */
[----:B------:R-:W2:Y:S04]  /*fe70*/  LDL.LU R121, [R1+0x184] ;  /* 0x0001840001797983 */ /* 0x000ea80000300800 */
[----:B------:R-:W2:Y:S04]  /*fe80*/  LDL.LU R122, [R1+0x188] ;  /* 0x00018800017a7983 */ /* 0x000ea80000300800 */
[----:B------:R-:W2:Y:S01]  /*fe90*/  LDL.LU R123, [R1+0x18c] ;  /* 0x00018c00017b7983 */ /* 0x000ea20000300800 */
[----:B---3--:R-:W-:Y:S03]  /*fea0*/  HMMA.1688.F32.TF32 R156, R172, R220, R116 ;  /* 0x000000dcac9c723c */ /* 0x008fe60000081074 */
[----:B------:R-:W3:Y:S04]  /*feb0*/  LDL.LU R116, [R1+0x170] ;  /* 0x0001700001747983 */ /* 0x000ee80000300800 */
[----:B------:R-:W3:Y:S01]  /*fec0*/  LDL.LU R117, [R1+0x174] ;  /* 0x0001740001757983 */ /* 0x000ee20000300800 */
[----:B------:R-:W-:-:S03]  /*fed0*/  IMAD.MOV.U32 R119, RZ, RZ, R3 ;  /* 0x000000ffff777224 */ /* 0x000fc600078e0003 */
[----:B------:R-:W3:Y:S04]  /*fee0*/  LDL.LU R118, [R1+0x178] ;  /* 0x0001780001767983 */ /* 0x000ee80000300800 */
[----:B------:R-:W2:Y:S01]  /*fef0*/  LDL.LU R3, [R1+0xc8c] ;  /* 0x000c8c0001037983 */ /* 0x000ea20000300800 */
[----:B----4-:R-:W-:Y:S07]  /*ff00*/  HMMA.1688.F32.TF32 R160, R172, R224, R112 ;  /* 0x000000e0aca0723c */ /* 0x010fee0000081070 */
[----:B------:R-:W-:-:S02]  /*ff10*/  IMAD.MOV.U32 R112, RZ, RZ, R0 ;  /* 0x000000ffff707224 */ /* 0x000fc400078e0000 */
[----:B------:R-:W4:Y:S01]  /*ff20*/  LDL.LU R0, [R1+0xc88] ;  /* 0x000c880001007983 */ /* 0x000f220000300800 */
[C---:B------:R-:W-:Y:S03]  /*ff30*/  HMMA.1688.F32.TF32 R100, R172.reuse, R24, R100 ;  /* 0x00000018ac64723c */ /* 0x040fe60000081064 */
[----:B------:R-:W3:Y:S04]  /*ff40*/  LDL.LU R113, [R1+0x164] ;  /* 0x0001640001717983 */ /* 0x000ee80000300800 */
[----:B------:R-:W3:Y:S01]  /*ff50*/  LDL.LU R114, [R1+0x168] ;  /* 0x0001680001727983 */ /* 0x000ee20000300800 */
[C---:B------:R-:W-:Y:S03]  /*ff60*/  HMMA.1688.F32.TF32 R104, R172.reuse, R20, R104 ;  /* 0x00000014ac68723c */ /* 0x040fe60000081068 */
[----:B------:R-:W3:Y:S05]  /*ff70*/  LDL.LU R115, [R1+0x16c] ;  /* 0x00016c0001737983 */ /* 0x000eea0000300800 */
[C---:B------:R-:W-:Y:S08]  /*ff80*/  HMMA.1688.F32.TF32 R108, R172.reuse, R32, R108 ;  /* 0x00000020ac6c723c */ /* 0x040ff0000008106c */
[C---:B------:R-:W-:Y:S08]  /*ff90*/  HMMA.1688.F32.TF32 R124, R172.reuse, R28, R124 ;  /* 0x0000001cac7c723c */ /* 0x040ff0000008107c */
[C---:B------:R-:W-:Y:S08]  /*ffa0*/  HMMA.1688.F32.TF32 R128, R172.reuse, R60, R128 ;  /* 0x0000003cac80723c */ /* 0x040ff00000081080 */
[C---:B------:R-:W-:Y:S08]  /*ffb0*/  HMMA.1688.F32.TF32 R148, R172.reuse, R40, R148 ;  /* 0x00000028ac94723c */ /* 0x040ff00000081094 */
[C---:B------:R-:W-:Y:S08]  /*ffc0*/  HMMA.1688.F32.TF32 R164, R172.reuse, R232, R164 ;  /* 0x000000e8aca4723c */ /* 0x040ff000000810a4 */
[C---:B------:R-:W-:Y:S08]  /*ffd0*/  HMMA.1688.F32.TF32 R168, R172.reuse, R228, R168 ;  /* 0x000000e4aca8723c */ /* 0x040ff000000810a8 */
[----:B------:R-:W-:Y:S08]  /*ffe0*/  HMMA.1688.F32.TF32 R172, R172, R216, R92 ;  /* 0x000000d8acac723c */ /* 0x000ff0000008105c */
[----:B------:R-:W-:Y:S01]  /*fff0*/  HMMA.1688.F32.TF32 R212, R204, R214, R208 ;  /* 0x000000d6ccd4723c */ /* 0x000fe200000810d0 */
[----:B------:R-:W-:-:S02]  /*10000*/  IMAD.MOV.U32 R192, RZ, RZ, R68 ;  /* 0x000000ffffc07224 */ /* 0x000fc400078e0044 */
[----:B------:R-:W-:Y:S02]  /*10010*/  IMAD.MOV.U32 R193, RZ, RZ, R69 ;  /* 0x000000ffffc17224 */ /* 0x000fe400078e0045 */
[----:B------:R-:W-:Y:S02]  /*10020*/  IMAD.MOV.U32 R194, RZ, RZ, R70 ;  /* 0x000000ffffc27224 */ /* 0x000fe400078e0046 */
[----:B------:R-:W-:Y:S01]  /*10030*/  IMAD.MOV.U32 R195, RZ, RZ, R71 ;  /* 0x000000ffffc37224 */ /* 0x000fe200078e0047 */
[----:B--2---:R-:W-:Y:S04]  /*10040*/  LDS R92, [R3+0x11000] ;  /* 0x01100000035c7984 */ /* 0x004fe80000000800 */
[----:B------:R-:W-:Y:S04]  /*10050*/  LDS R94, [R3+0x11400] ;  /* 0x01140000035e7984 */ /* 0x000fe80000000800 */
[----:B----4-:R-:W-:Y:S04]  /*10060*/  LDS R93, [R0+0x11000] ;  /* 0x01100000005d7984 */ /* 0x010fe80000000800 */
[----:B------:R-:W1:Y:S02]  /*10070*/  LDS R95, [R0+0x11400] ;  /* 0x01140000005f7984 */ /* 0x000e640000000800 */
[C---:B-1----:R-:W-:Y:S08]  /*10080*/  HMMA.1688.F32.TF32 R188, R92.reuse, R28, R244 ;  /* 0x0000001c5cbc723c */ /* 0x042ff000000810f4 */
[C---:B------:R-:W-:Y:S08]  /*10090*/  HMMA.1688.F32.TF32 R204, R92.reuse, R60, R248 ;  /* 0x0000003c5ccc723c */ /* 0x040ff000000810f8 */
[C---:B------:R-:W-:Y:S08]  /*100a0*/  HMMA.1688.F32.TF32 R120, R92.reuse, R56, R120 ;  /* 0x000000385c78723c */ /* 0x040ff00000081078 */
[----:B---3--:R-:W-:Y:S01]  /*100b0*/  HMMA.1688.F32.TF32 R116, R92, R52, R116 ;  /* 0x000000345c74723c */ /* 0x008fe20000081074 */
        /* <DEDUP_REMOVED lines=15> */
[----:B------:R-:W-:Y:S01]  /*101b0*/  STL [R1+0xb68], R119 ;  /* 0x000b687701007387 */ /* 0x000fe20000100800 */
[----:B------:R-:W-:-:S03]  /*101c0*/  IMAD.MOV.U32 R248, RZ, RZ, R64 ;  /* 0x000000fffff87224 */ /* 0x000fc600078e0040 */
[----:B------:R-:W2:Y:S01]  /*101d0*/  LDL.LU R68, [R1+0xc84] ;  /* 0x000c840001447983 */ /* 0x000ea20000300800 */
[----:B------:R-:W-:-:S03]  /*101e0*/  IMAD.MOV.U32 R249, RZ, RZ, R65 ;  /* 0x000000fffff97224 */ /* 0x000fc600078e0041 */
[----:B------:R-:W2:Y:S01]  /*101f0*/  LDL.LU R69, [R1+0xc80] ;  /* 0x000c800001457983 */ /* 0x000ea20000300800 */
[----:B------:R-:W-:-:S03]  /*10200*/  IMAD.MOV.U32 R250, RZ, RZ, R66 ;  /* 0x000000fffffa7224 */ /* 0x000fc600078e0042 */
[----:B------:R-:W2:Y:S01]  /*10210*/  LDL.LU R70, [R1+0xc7c] ;  /* 0x000c7c0001467983 */ /* 0x000ea20000300800 */
[----:B------:R-:W-:-:S03]  /*10220*/  IMAD.MOV.U32 R251, RZ, RZ, R67 ;  /* 0x000000fffffb7224 */ /* 0x000fc600078e0043 */
[----:B------:R-:W2:Y:S04]  /*10230*/  LDL.LU R71, [R1+0xc78] ;  /* 0x000c780001477983 */ /* 0x000ea80000300800 */
        /* <DEDUP_REMOVED lines=8> */
[C---:B------:R-:W-:Y:S08]  /*102c0*/  HMMA.1688.F32.TF32 R112, R92.reuse, R48, R112 ;  /* 0x000000305c70723c */ /* 0x040ff00000081070 */
[C---:B------:R-:W-:Y:S08]  /*102d0*/  HMMA.1688.F32.TF32 R72, R92.reuse, R36, R72 ;  /* 0x000000245c48723c */ /* 0x040ff00000081048 */
[C---:B------:R-:W-:Y:S08]  /*102e0*/  HMMA.1688.F32.TF32 R76, R92.reuse, R220, R76 ;  /* 0x000000dc5c4c723c */ /* 0x040ff0000008104c */
[C---:B------:R-:W-:Y:S01]  /*102f0*/  HMMA.1688.F32.TF32 R80, R92.reuse, R224, R80 ;  /* 0x000000e05c50723c */ /* 0x040fe20000081050 */
[----:B------:R-:W-:Y:S04]  /*10300*/  STL [R1+0xb84], R112 ;  /* 0x000b847001007387 */ /* 0x000fe80000100800 */
[----:B------:R-:W-:Y:S04]  /*10310*/  STL [R1+0xb80], R113 ;  /* 0x000b807101007387 */ /* 0x000fe80000100800 */
[----:B------:R-:W-:Y:S04]  /*10320*/  STL [R1+0xb7c], R114 ;  /* 0x000b7c7201007387 */ /* 0x000fe80000100800 */
[----:B------:R-:W-:Y:S01]  /*10330*/  STL [R1+0xb78], R115 ;  /* 0x000b787301007387 */ /* 0x000fe20000100800 */
[C---:B------:R-:W-:Y:S08]  /*10340*/  HMMA.1688.F32.TF32 R176, R92.reuse, R24, R176 ;  /* 0x000000185cb0723c */ /* 0x040ff000000810b0 */
[C---:B------:R-:W-:Y:S08]  /*10350*/  HMMA.1688.F32.TF32 R180, R92.reuse, R20, R180 ;  /* 0x000000145cb4723c */ /* 0x040ff000000810b4 */
[C---:B------:R-:W-:Y:S08]  /*10360*/  HMMA.1688.F32.TF32 R184, R92.reuse, R32, R184 ;  /* 0x000000205cb8723c */ /* 0x040ff000000810b8 */
[C---:B------:R-:W-:Y:S08]  /*10370*/  HMMA.1688.F32.TF32 R84, R92.reuse, R232, R84 ;  /* 0x000000e85c54723c */ /* 0x040ff00000081054 */
[C---:B------:R-:W-:Y:S08]  /*10380*/  HMMA.1688.F32.TF32 R88, R92.reuse, R228, R88 ;  /* 0x000000e45c58723c */ /* 0x040ff00000081058 */
[C---:B--2---:R-:W-:Y:S08]  /*10390*/  HMMA.1688.F32.TF32 R68, R92.reuse, R40, R68 ;  /* 0x000000285c44723c */ /* 0x044ff00000081044 */
[C---:B---3--:R-:W-:Y:S11]  /*103a0*/  HMMA.1688.F32.TF32 R64, R92.reuse, R44, R64 ;  /* 0x0000002c5c40723c */ /* 0x048ff60000081040 */
[----:B------:R-:W-:Y:S11]  /*103b0*/  @!UPT UIADD3 URZ, URZ, URZ, URZ ;  /* 0x0000003f3f3ff290 */ /* 0x000ff6000fffe03f */
[----:B------:R-:W-:Y:S01]  /*103c0*/  @!UPT UIADD3 URZ, URZ, URZ, URZ ;  /* 0x0000003f3f3ff290 */ /* 0x000fe2000fffe03f */
        /* <DEDUP_REMOVED lines=20> */
[----:B------:R-:W2:Y:S04]  /*10510*/  LDL.LU R200, [R1+0x80] ;  /* 0x0000800001c87983 */ /* 0x000ea80000300800 */
[----:B------:R-:W2:Y:S04]  /*10520*/  LDL.LU R201, [R1+0x84] ;  /* 0x0000840001c97983 */ /* 0x000ea80000300800 */
[----:B------:R-:W2:Y:S04]  /*10530*/  LDL.LU R202, [R1+0x88] ;  /* 0x0000880001ca7983 */ /* 0x000ea80000300800 */
[----:B------:R-:W2:Y:S04]  /*10540*/  LDL.LU R203, [R1+0x8c] ;  /* 0x00008c0001cb7983 */ /* 0x000ea80000300800 */
        /* <DEDUP_REMOVED lines=8> */
[----:B----4-:R-:W-:Y:S03]  /*105d0*/  HMMA.1688.F32.TF32 R92, R92, R216, R244 ;  /* 0x000000d85c5c723c */ /* 0x010fe600000810f4 */
[----:B------:R-:W4:Y:S04]  /*105e0*/  LDL.LU R240, [R1+0x110] ;  /* 0x0001100001f07983 */ /* 0x000f280000300800 */
[----:B------:R-:W-:Y:S01]  /*105f0*/  IMAD.MOV.U32 R244, RZ, RZ, R99 ;  /* 0x000000fffff47224 */ /* 0x000fe200078e0063 */
[----:B------:R-:W4:Y:S01]  /*10600*/  LDL.LU R241, [R1+0x114] ;  /* 0x0001140001f17983 */ /* 0x000f220000300800 */
[----:B------:R-:W-:-:S02]  /*10610*/  IMAD.MOV.U32 R245, RZ, RZ, R98 ;  /* 0x000000fffff57224 */ /* 0x000fc400078e0062 */
[----:B------:R-:W-:Y:S01]  /*10620*/  IMAD.MOV.U32 R246, RZ, RZ, R97 ;  /* 0x000000fffff67224 */ /* 0x000fe200078e0061 */
[----:B------:R-:W-:Y:S01]  /*10630*/  LDS R98, [R252+0x11480] ;  /* 0x01148000fc627984 */ /* 0x000fe20000000800 */
[----:B------:R-:W-:-:S03]  /*10640*/  IMAD.MOV.U32 R247, RZ, RZ, R96 ;  /* 0x000000fffff77224 */ /* 0x000fc600078e0060 */
[----:B------:R-:W-:Y:S04]  /*10650*/  LDS R96, [R252+0x11080] ;  /* 0x01108000fc607984 */ /* 0x000fe80000000800 */
[----:B------:R-:W-:Y:S04]  /*10660*/  LDS R97, [R2+0x11080] ;  /* 0x0110800002617984 */ /* 0x000fe80000000800 */
[----:B------:R-:W1:Y:S04]  /*10670*/  LDS R99, [R2+0x11480] ;  /* 0x0114800002637984 */ /* 0x000e680000000800 */
[----:B------:R-:W4:Y:S04]  /*10680*/  LDL.LU R242, [R1+0x118] ;  /* 0x0001180001f27983 */ /* 0x000f280000300800 */
[----:B------:R-:W4:Y:S01]  /*10690*/  LDL.LU R243, [R1+0x11c] ;  /* 0x00011c0001f37983 */ /* 0x000f220000300800 */
[C---:B-1----:R-:W-:Y:S03]  /*106a0*/  HMMA.1688.F32.TF32 R12, R96.reuse, R24, R248 ;  /* 0x00000018600c723c */ /* 0x042fe600000810f8 */
[----:B------:R-:W4:Y:S11]  /*106b0*/  LDL.LU R248, [R1+0xf0] ;  /* 0x0000f00001f87983 */ /* 0x000f360000300800 */
[----:B------:R-:W-:Y:S09]  /*106c0*/  @!UPT UIADD3 URZ, URZ, URZ, URZ ;  /* 0x0000003f3f3ff290 */ /* 0x000ff2000fffe03f */
[----:B------:R-:W-:Y:S04]  /*106d0*/  STL.64 [R1+0x10], R12 ;  /* 0x0000100c01007387 */ /* 0x000fe80000100a00 */
[----:B------:R1:W-:Y:S04]  /*106e0*/  STL.64 [R1+0x18], R14 ;  /* 0x0000180e01007387 */ /* 0x0003e80000100a00 */
[----:B------:R-:W4:Y:S04]  /*106f0*/  LDL.LU R249, [R1+0xf4] ;  /* 0x0000f40001f97983 */ /* 0x000f280000300800 */
[----:B------:R-:W4:Y:S04]  /*10700*/  LDL.LU R250, [R1+0xf8] ;  /* 0x0000f80001fa7983 */ /* 0x000f280000300800 */
[----:B------:R-:W4:Y:S01]  /*10710*/  LDL.LU R251, [R1+0xfc] ;  /* 0x0000fc0001fb7983 */ /* 0x000f220000300800 */
[----:B-1----:R-:W-:Y:S03]  /*10720*/  HMMA.1688.F32.TF32 R12, R96, R20, R192 ;  /* 0x00000014600c723c */ /* 0x002fe600000810c0 */
[----:B------:R-:W4:Y:S04]  /*10730*/  LDL.LU R208, [R1+0x30] ;  /* 0x0000300001d07983 */ /* 0x000f280000300800 */
[----:B------:R-:W4:Y:S04]  /*10740*/  LDL.LU R209, [R1+0x34] ;  /* 0x0000340001d17983 */ /* 0x000f280000300800 */
[----:B------:R-:W4:Y:S04]  /*10750*/  LDL.LU R210, [R1+0x38] ;  /* 0x0000380001d27983 */ /* 0x000f280000300800 */
[----:B------:R-:W4:Y:S09]  /*10760*/  LDL.LU R211, [R1+0x3c] ;  /* 0x00003c0001d37983 */ /* 0x000f320000300800 */
[----:B------:R-:W-:-:S02]  /*10770*/  IMAD.MOV.U32 R189, RZ, RZ, R12 ;  /* 0x000000ffffbd7224 */ /* 0x000fc400078e000c */
[----:B------:R-:W-:Y:S02]  /*10780*/  IMAD.MOV.U32 R190, RZ, RZ, R13 ;  /* 0x000000ffffbe7224 */ /* 0x000fe400078e000d */
[----:B------:R-:W-:Y:S02]  /*10790*/  IMAD.MOV.U32 R191, RZ, RZ, R14 ;  /* 0x000000ffffbf7224 */ /* 0x000fe400078e000e */
[----:B------:R-:W-:Y:S02]  /*107a0*/  IMAD.MOV.U32 R207, RZ, RZ, R15 ;  /* 0x000000ffffcf7224 */ /* 0x000fe400078e000f */
[C---:B--2---:R-:W-:Y:S11]  /*107b0*/  HMMA.1688.F32.TF32 R12, R96.reuse, R32, R200 ;  /* 0x00000020600c723c */ /* 0x044ff600000810c8 */
        /* <DEDUP_REMOVED lines=13> */
[----:B------:R-:W-:Y:S01]  /*10890*/  HMMA.1688.F32.TF32 R12, R96, R60, R236 ;  /* 0x0000003c600c723c */ /* 0x000fe200000810ec */
[----:B------:R-:W2:Y:S04]  /*108a0*/  LDL.LU R236, [R1+0x60] ;  /* 0x0000600001ec7983 */ /* 0x000ea80000300800 */
[----:B------:R-:W2:Y:S04]  /*108b0*/  LDL.LU R237, [R1+0x64] ;  /* 0x0000640001ed7983 */ /* 0x000ea80000300800 */
[----:B------:R-:W2:Y:S04]  /*108c0*/  LDL.LU R238, [R1+0x68] ;  /* 0x0000680001ee7983 */ /* 0x000ea80000300800 */
[----:B------:R-:W2:Y:S04]  /*108d0*/  LDL.LU R239, [R1+0x6c] ;  /* 0x00006c0001ef7983 */ /* 0x000ea80000300800 */
[----:B------:R-:W3:Y:S04]  /*108e0*/  LDL.LU R200, [R1+0x90] ;  /* 0x0000900001c87983 */ /* 0x000ee80000300800 */
[----:B------:R-:W3:Y:S03]  /*108f0*/  LDL.LU R201, [R1+0x94] ;  /* 0x0000940001c97983 */ /* 0x000ee60000300800 */
[----:B------:R-:W-:Y:S01]  /*10900*/  IMAD.MOV.U32 R116, RZ, RZ, R12 ;  /* 0x000000ffff747224 */ /* 0x000fe200078e000c */
[----:B------:R-:W3:Y:S01]  /*10910*/  LDL.LU R202, [R1+0x98] ;  /* 0x0000980001ca7983 */ /* 0x000ee20000300800 */
[----:B------:R-:W-:-:S02]  /*10920*/  IMAD.MOV.U32 R117, RZ, RZ, R13 ;  /* 0x000000ffff757224 */ /* 0x000fc400078e000d */
[----:B------:R-:W-:Y:S01]  /*10930*/  IMAD.MOV.U32 R118, RZ, RZ, R14 ;  /* 0x000000ffff767224 */ /* 0x000fe200078e000e */
[----:B------:R-:W3:Y:S01]  /*10940*/  LDL.LU R203, [R1+0x9c] ;  /* 0x00009c0001cb7983 */ /* 0x000ee20000300800 */
[----:B------:R-:W-:Y:S02]  /*10950*/  IMAD.MOV.U32 R119, RZ, RZ, R15 ;  /* 0x000000ffff777224 */ /* 0x000fe400078e000f */
[----:B----4-:R-:W-:Y:S01]  /*10960*/  HMMA.1688.F32.TF32 R12, R96, R56, R240 ;  /* 0x00000038600c723c */ /* 0x010fe200000810f0 */
[----:B------:R-:W4:Y:S04]  /*10970*/  LDL.LU R72, [R1+0xe0] ;  /* 0x0000e00001487983 */ /* 0x000f280000300800 */
[----:B------:R-:W4:Y:S04]  /*10980*/  LDL.LU R73, [R1+0xe4] ;  /* 0x0000e40001497983 */ /* 0x000f280000300800 */
[----:B------:R-:W4:Y:S04]  /*10990*/  LDL.LU R74, [R1+0xe8] ;  /* 0x0000e800014a7983 */ /* 0x000f280000300800 */
[----:B------:R-:W4:Y:S04]  /*109a0*/  LDL.LU R75, [R1+0xec] ;  /* 0x0000ec00014b7983 */ /* 0x000f280000300800 */
[----:B------:R-:W2:Y:S04]  /*109b0*/  LDL.LU R76, [R1+0xd0] ;  /* 0x0000d000014c7983 */ /* 0x000ea80000300800 */
[----:B------:R-:W2:Y:S03]  /*109c0*/  LDL.LU R77, [R1+0xd4] ;  /* 0x0000d400014d7983 */ /* 0x000ea60000300800 */
[----:B------:R-:W-:Y:S01]  /*109d0*/  IMAD.MOV.U32 R112, RZ, RZ, R12 ;  /* 0x000000ffff707224 */ /* 0x000fe200078e000c */
[----:B------:R-:W2:Y:S01]  /*109e0*/  LDL.LU R78, [R1+0xd8] ;  /* 0x0000d800014e7983 */ /* 0x000ea20000300800 */
[----:B------:R-:W-:-:S02]  /*109f0*/  IMAD.MOV.U32 R113, RZ, RZ, R13 ;  /* 0x000000ffff717224 */ /* 0x000fc400078e000d */
[----:B------:R-:W-:Y:S01]  /*10a00*/  IMAD.MOV.U32 R114, RZ, RZ, R14 ;  /* 0x000000ffff727224 */ /* 0x000fe200078e000e */
[----:B------:R-:W2:Y:S01]  /*10a10*/  LDL.LU R79, [R1+0xdc] ;  /* 0x0000dc00014f7983 */ /* 0x000ea20000300800 */
[----:B------:R-:W-:Y:S02]  /*10a20*/  IMAD.MOV.U32 R115, RZ, RZ, R15 ;  /* 0x000000ffff737224 */ /* 0x000fe400078e000f */
[----:B------:R-:W-:Y:S01]  /*10a30*/  HMMA.1688.F32.TF32 R12, R96, R52, R244 ;  /* 0x00000034600c723c */ /* 0x000fe200000810f4 */
[----:B------:R-:W2:Y:S04]  /*10a40*/  LDL.LU R192, [R1+0xa0] ;  /* 0x0000a00001c07983 */ /* 0x000ea80000300800 */
[----:B------:R-:W2:Y:S04]  /*10a50*/  LDL.LU R193, [R1+0xa4] ;  /* 0x0000a40001c17983 */ /* 0x000ea80000300800 */
[----:B------:R-:W2:Y:S04]  /*10a60*/  LDL.LU R194, [R1+0xa8] ;  /* 0x0000a80001c27983 */ /* 0x000ea80000300800 */
[----:B------:R-:W2:Y:S11]  /*10a70*/  LDL.LU R195, [R1+0xac] ;  /* 0x0000ac0001c37983 */ /* 0x000eb60000300800 */
[----:B------:R-:W-:-:S02]  /*10a80*/  IMAD.MOV.U32 R64, RZ, RZ, R12 ;  /* 0x000000ffff407224 */ /* 0x000fc400078e000c */
[----:B------:R-:W-:Y:S02]  /*10a90*/  IMAD.MOV.U32 R65, RZ, RZ, R13 ;  /* 0x000000ffff417224 */ /* 0x000fe400078e000d */
[----:B------:R-:W-:Y:S02]  /*10aa0*/  IMAD.MOV.U32 R66, RZ, RZ, R14 ;  /* 0x000000ffff427224 */ /* 0x000fe400078e000e */
[----:B------:R-:W-:Y:S02]  /*10ab0*/  IMAD.MOV.U32 R67, RZ, RZ, R15 ;  /* 0x000000ffff437224 */ /* 0x000fe400078e000f */
[C---:B------:R-:W-:Y:S11]  /*10ac0*/  HMMA.1688.F32.TF32 R12, R96.reuse, R48, R248 ;  /* 0x00000030600c723c */ /* 0x040ff600000810f8 */
[----:B------:R-:W-:Y:S11]  /*10ad0*/  @!UPT UIADD3 URZ, URZ, URZ, URZ ;  /* 0x0000003f3f3ff290 */ /* 0x000ff6000fffe03f */
[----:B------:R-:W-:Y:S02]  /*10ae0*/  @!UPT UIADD3 URZ, URZ, URZ, URZ ;  /* 0x0000003f3f3ff290 */ /* 0x000fe4000fffe03f */
[----:B------:R-:W-:Y:S02]  /*10af0*/  IMAD.MOV.U32 R68, RZ, RZ, R12 ;  /* 0x000000ffff447224 */ /* 0x000fe400078e000c */
[----:B------:R-:W-:Y:S01]  /*10b00*/  IMAD.MOV.U32 R69, RZ, RZ, R13 ;  /* 0x000000ffff457224 */ /* 0x000fe200078e000d */
[----:B------:R-:W2:Y:S01]  /*10b10*/  LDL.LU R12, [R1+0xc0] ;  /* 0x0000c000010c7983 */ /* 0x000ea20000300800 */
[----:B------:R-:W-:Y:S02]  /*10b20*/  IMAD.MOV.U32 R70, RZ, RZ, R14 ;  /* 0x000000ffff467224 */ /* 0x000fe400078e000e */
[----:B------:R-:W-:Y:S01]  /*10b30*/  IMAD.MOV.U32 R71, RZ, RZ, R15 ;  /* 0x000000ffff477224 */ /* 0x000fe200078e000f */
[----:B------:R-:W2:Y:S04]  /*10b40*/  LDL.LU R13, [R1+0xc4] ;  /* 0x0000c400010d7983 */ /* 0x000ea80000300800 */
        /* <DEDUP_REMOVED lines=14> */
[----:B------:R-:W2:Y:S04]  /*10c30*/  LDL.LU R248, [R1] ;  /* 0x0000000001f87983 */ /* 0x000ea80000300800 */
[----:B------:R-:W2:Y:S04]  /*10c40*/  LDL.LU R249, [R1+0x4] ;  /* 0x0000040001f97983 */ /* 0x000ea80000300800 */
[----:B------:R-:W2:Y:S04]  /*10c50*/  LDL.LU R250, [R1+0x8] ;  /* 0x0000080001fa7983 */ /* 0x000ea80000300800 */
[----:B------:R-:W2:Y:S04]  /*10c60*/  LDL.LU R251, [R1+0xc] ;  /* 0x00000c0001fb7983 */ /* 0x000ea80000300800 */
[----:B------:R-:W2:Y:S04]  /*10c70*/  LDL.LU R244, [R1+0x20] ;  /* 0x0000200001f47983 */ /* 0x000ea80000300800 */
[----:B------:R-:W2:Y:S04]  /*10c80*/  LDL.LU R245, [R1+0x24] ;  /* 0x0000240001f57983 */ /* 0x000ea80000300800 */
[----:B------:R-:W2:Y:S04]  /*10c90*/  LDL.LU R246, [R1+0x28] ;  /* 0x0000280001f67983 */ /* 0x000ea80000300800 */
[----:B------:R-:W2:Y:S01]  /*10ca0*/  LDL.LU R247, [R1+0x2c] ;  /* 0x00002c0001f77983 */ /* 0x000ea20000300800 */
[C---:B----4-:R-:W-:Y:S08]  /*10cb0*/  HMMA.1688.F32.TF32 R80, R96.reuse, R44, R72 ;  /* 0x0000002c6050723c */ /* 0x050ff00000081048 */
[C---:B---3--:R-:W-:Y:S11]  /*10cc0*/  HMMA.1688.F32.TF32 R200, R96.reuse, R232, R200 ;  /* 0x000000e860c8723c */ /* 0x048ff600000810c8 */
[----:B------:R-:W-:Y:S05]  /*10cd0*/  @!UPT UIADD3 URZ, URZ, URZ, URZ ;  /* 0x0000003f3f3ff290 */ /* 0x000fea000fffe03f */
[----:B------:R-:W-:Y:S02]  /*10ce0*/  IMAD.MOV.U32 R72, RZ, RZ, R80 ;  /* 0x000000ffff487224 */ /* 0x000fe400078e0050 */
[----:B------:R-:W-:Y:S02]  /*10cf0*/  IMAD.MOV.U32 R73, RZ, RZ, R81 ;  /* 0x000000ffff497224 */ /* 0x000fe400078e0051 */
[----:B------:R-:W-:Y:S02]  /*10d00*/  IMAD.MOV.U32 R74, RZ, RZ, R82 ;  /* 0x000000ffff4a7224 */ /* 0x000fe400078e0052 */
[----:B------:R-:W-:Y:S02]  /*10d10*/  IMAD.MOV.U32 R75, RZ, RZ, R83 ;  /* 0x000000ffff4b7224 */ /* 0x000fe400078e0053 */
[C---:B--2---:R-:W-:Y:S08]  /*10d20*/  HMMA.1688.F32.TF32 R80, R96.reuse, R40, R76 ;  /* 0x000000286050723c */ /* 0x044ff0000008104c */
[C---:B------:R-:W-:Y:S11]  /*10d30*/  HMMA.1688.F32.TF32 R192, R96.reuse, R224, R192 ;  /* 0x000000e060c0723c */ /* 0x040ff600000810c0 */
[----:B------:R-:W-:Y:S05]  /*10d40*/  @!UPT UIADD3 URZ, URZ, URZ, URZ ;  /* 0x0000003f3f3ff290 */ /* 0x000fea000fffe03f */
[----:B------:R-:W-:Y:S02]  /*10d50*/  IMAD.MOV.U32 R78, RZ, RZ, R82 ;  /* 0x000000ffff4e7224 */ /* 0x000fe400078e0052 */
[----:B------:R-:W-:Y:S02]  /*10d60*/  IMAD.MOV.U32 R79, RZ, RZ, R83 ;  /* 0x000000ffff4f7224 */ /* 0x000fe400078e0053 */
[----:B------:R-:W-:Y:S02]  /*10d70*/  IMAD.MOV.U32 R76, RZ, RZ, R80 ;  /* 0x000000ffff4c7224 */ /* 0x000fe400078e0050 */
[----:B------:R-:W-:Y:S01]  /*10d80*/  IMAD.MOV.U32 R77, RZ, RZ, R81 ;  /* 0x000000ffff4d7224 */ /* 0x000fe200078e0051 */
[C---:B------:R-:W-:Y:S08]  /*10d90*/  HMMA.1688.F32.TF32 R12, R96.reuse, R36, R12 ;  /* 0x00000024600c723c */ /* 0x040ff0000008100c */
[C---:B------:R-:W-:Y:S11]  /*10da0*/  HMMA.1688.F32.TF32 R16, R96.reuse, R220, R16 ;  /* 0x000000dc6010723c */ /* 0x040ff60000081010 */
[----:B------:R-:W-:Y:S05]  /*10db0*/  @!UPT UIADD3 URZ, URZ, URZ, URZ ;  /* 0x0000003f3f3ff290 */ /* 0x000fea000fffe03f */
[----:B------:R-:W-:Y:S01]  /*10dc0*/  IMAD.MOV.U32 R82, RZ, RZ, R14 ;  /* 0x000000ffff527224 */ /* 0x000fe200078e000e */
[----:B------:R-:W-:Y:S01]  /*10dd0*/  HMMA.1688.F32.TF32 R196, R96, R228, R196 ;  /* 0x000000e460c4723c */ /* 0x000fe200000810c4 */
[----:B------:R-:W-:Y:S02]  /*10de0*/  IMAD.MOV.U32 R83, RZ, RZ, R15 ;  /* 0x000000ffff537224 */ /* 0x000fe400078e000f */
[----:B------:R-:W-:Y:S01]  /*10df0*/  IMAD.MOV.U32 R80, RZ, RZ, R12 ;  /* 0x000000ffff507224 */ /* 0x000fe200078e000c */
[----:B------:R-:W2:Y:S01]  /*10e00*/  LDL.LU.64 R14, [R1+0xc60] ;  /* 0x000c6000010e7983 */ /* 0x000ea20000300a00 */
[----:B------:R-:W-:-:S03]  /*10e10*/  IMAD.MOV.U32 R81, RZ, RZ, R13 ;  /* 0x000000ffff517224 */ /* 0x000fc600078e000d */
[----:B------:R-:W-:Y:S01]  /*10e20*/  HMMA.1688.F32.TF32 R96, R96, R216, R236 ;  /* 0x000000d86060723c */ /* 0x000fe200000810ec */
        /* <DEDUP_REMOVED lines=11> */
[----:B-1----:R-:W2:Y:S04]  /*10ee0*/  LDL.LU.64 R202, [R1+0xc30] ;  /* 0x000c300001ca7983 */ /* 0x002ea80000300a00 */
[----:B------:R-:W2:Y:S04]  /*10ef0*/  LDL.LU.64 R200, [R1+0xc28] ;  /* 0x000c280001c87983 */ /* 0x000ea80000300a00 */
[----:B------:R-:W-:Y:S04]  /*10f00*/  STL.64 [R1+0x90], R196 ;  /* 0x000090c401007387 */ /* 0x000fe80000100a00 */
[----:B------:R1:W-:Y:S04]  /*10f10*/  STL.64 [R1+0x98], R198 ;  /* 0x000098c601007387 */ /* 0x0003e80000100a00 */
[----:B-1----:R-:W3:Y:S04]  /*10f20*/  LDL.LU.64 R198, [R1+0xc20] ;  /* 0x000c200001c67983 */ /* 0x002ee80000300a00 */
[----:B------:R-:W3:Y:S04]  /*10f30*/  LDL.LU.64 R196, [R1+0xc18] ;  /* 0x000c180001c47983 */ /* 0x000ee80000300a00 */
[----:B------:R-:W3:Y:S04]  /*10f40*/  LDL.LU.64 R238, [R1+0xc10] ;  /* 0x000c100001ee7983 */ /* 0x000ee80000300a00 */
[----:B------:R-:W3:Y:S04]  /*10f50*/  LDL.LU.64 R236, [R1+0xc08] ;  /* 0x000c080001ec7983 */ /* 0x000ee80000300a00 */
[----:B------:R-:W-:Y:S04]  /*10f60*/  STL.64 [R1+0x70], R96 ;  /* 0x0000706001007387 */ /* 0x000fe80000100a00 */
[----:B------:R-:W-:Y:S04]  /*10f70*/  STL.64 [R1+0x78], R98 ;  /* 0x0000786201007387 */ /* 0x000fe80000100a00 */
[----:B------:R-:W-:Y:S04]  /*10f80*/  LDS R96, [R3+0x11080] ;  /* 0x0110800003607984 */ /* 0x000fe80000000800 */
[----:B------:R-:W-:Y:S04]  /*10f90*/  LDS R98, [R3+0x11480] ;  /* 0x0114800003627984 */ /* 0x000fe80000000800 */
[----:B------:R-:W-:Y:S04]  /*10fa0*/  LDS R97, [R0+0x11080] ;  /* 0x0110800000617984 */ /* 0x000fe80000000800 */
[----:B------:R-:W1:Y:S02]  /*10fb0*/  LDS R99, [R0+0x11480] ;  /* 0x0114800000637984 */ /* 0x000e640000000800 */
[C---:B-1----:R-:W-:Y:S08]  /*10fc0*/  HMMA.1688.F32.TF32 R240, R96.reuse, R24, R240 ;  /* 0x0000001860f0723c */ /* 0x042ff000000810f0 */
[C---:B------:R-:W-:Y:S08]  /*10fd0*/  HMMA.1688.F32.TF32 R208, R96.reuse, R20, R208 ;  /* 0x0000001460d0723c */ /* 0x040ff000000810d0 */
[C---:B------:R-:W-:Y:S08]  /*10fe0*/  HMMA.1688.F32.TF32 R244, R96.reuse, R32, R244 ;  /* 0x0000002060f4723c */ /* 0x040ff000000810f4 */
[----:B------:R-:W-:Y:S01]  /*10ff0*/  HMMA.1688.F32.TF32 R248, R96, R28, R248 ;  /* 0x0000001c60f8723c */ /* 0x000fe200000810f8 */
[----:B------:R-:W-:Y:S04]  /*11000*/  STL.64 [R1+0x60], R240 ;  /* 0x000060f001007387 */ /* 0x000fe80000100a00 */
[----:B------:R1:W-:Y:S04]  /*11010*/  STL.64 [R1+0x68], R242 ;  /* 0x000068f201007387 */ /* 0x0003e80000100a00 */
[----:B-1----:R-:W3:Y:S07]  /*11020*/  LDL.LU.64 R242, [R1+0xc00] ;  /* 0x000c000001f27983 */ /* 0x002eee0000300a00 */
[----:B------:R-:W-:Y:S01]  /*11030*/  IMAD.MOV.U32 R33, RZ, RZ, R246 ;  /* 0x000000ffff217224 */ /* 0x000fe200078e00f6 */
[----:B------:R-:W3:Y:S01]  /*11040*/  LDL.LU.64 R240, [R1+0xbf8] ;  /* 0x000bf80001f07983 */ /* 0x000ee20000300a00 */
[----:B------:R-:W-:-:S03]  /*11050*/  IMAD.MOV.U32 R32, RZ, RZ, R247 ;  /* 0x000000ffff207224 */ /* 0x000fc600078e00f7 */
[----:B------:R-:W-:Y:S03]  /*11060*/  STL.64 [R1+0x50], R208 ;  /* 0x000050d001007387 */ /* 0x000fe60000100a00 */
[----:B------:R-:W-:Y:S01]  /*11070*/  IMAD.MOV.U32 R24, RZ, RZ, R250 ;  /* 0x000000ffff187224 */ /* 0x000fe200078e00fa */
[----:B------:R-:W-:Y:S01]  /*11080*/  STL.64 [R1+0x58], R210 ;  /* 0x000058d201007387 */ /* 0x000fe20000100a00 */
[----:B------:R-:W-:-:S03]  /*11090*/  IMAD.MOV.U32 R21, RZ, RZ, R251 ;  /* 0x000000ffff157224 */ /* 0x000fc600078e00fb */
[----:B------:R1:W-:Y:S01]  /*110a0*/  STL.64 [R1+0x30], R244 ;  /* 0x000030f401007387 */ /* 0x0003e20000100a00 */
[----:B------:R-:W-:-:S03]  /*110b0*/  IMAD.MOV.U32 R28, RZ, RZ, R248 ;  /* 0x000000ffff1c7224 */ /* 0x000fc600078e00f8 */
[----:B------:R-:W3:Y:S01]  /*110c0*/  LDL.LU.64 R246, [R1+0xbf0] ;  /* 0x000bf00001f67983 */ /* 0x000ee20000300a00 */
[----:B------:R-:W-:-:S03]  /*110d0*/  IMAD.MOV.U32 R25, RZ, RZ, R249 ;  /* 0x000000ffff197224 */ /* 0x000fc600078e00f9 */
[----:B------:R-:W-:Y:S04]  /*110e0*/  LDS R208, [R252+0x11800] ;  /* 0x01180000fcd07984 */ /* 0x000fe80000000800 */
[----:B-1----:R-:W3:Y:S04]  /*110f0*/  LDL.LU.64 R244, [R1+0xbe8] ;  /* 0x000be80001f47983 */ /* 0x002ee80000300a00 */
[----:B------:R-:W3:Y:S04]  /*11100*/  LDL.LU.64 R250, [R1+0xbe0] ;  /* 0x000be00001fa7983 */ /* 0x000ee80000300a00 */
[----:B------:R-:W3:Y:S04]  /*11110*/  LDL.LU.64 R248, [R1+0xbd8] ;  /* 0x000bd80001f87983 */ /* 0x000ee80000300a00 */
[----:B------:R-:W-:Y:S04]  /*11120*/  LDS R210, [R252+0x11c00] ;  /* 0x011c0000fcd27984 */ /* 0x000fe80000000800 */
[----:B------:R-:W-:Y:S04]  /*11130*/  LDS R209, [R2+0x11800] ;  /* 0x0118000002d17984 */ /* 0x000fe80000000800 */
[----:B------:R-:W1:Y:S02]  /*11140*/  LDS R211, [R2+0x11c00] ;  /* 0x011c000002d37984 */ /* 0x000e640000000800 */
[C---:B-1----:R-:W-:Y:S11]  /*11150*/  HMMA.1688.F32.TF32 R100, R208.reuse, R26, R100 ;  /* 0x0000001ad064723c */ /* 0x042ff60000081064 */
[----:B------:R-:W-:Y:S11]  /*11160*/  @!UPT UIADD3 URZ, URZ, URZ, URZ ;  /* 0x0000003f3f3ff290 */ /* 0x000ff6000fffe03f */
[----:B------:R-:W-:Y:S01]  /*11170*/  @!UPT UIADD3 URZ, URZ, URZ, URZ ;  /* 0x0000003f3f3ff290 */ /* 0x000fe2000fffe03f */
[----:B------:R-:W-:Y:S04]  /*11180*/  STL.64 [R1+0x2a0], R100 ;  /* 0x0002a06401007387 */ /* 0x000fe80000100a00 */
[----:B------:R1:W-:Y:S02]  /*11190*/  STL.64 [R1+0x2a8], R102 ;  /* 0x0002a86601007387 */ /* 0x0003e40000100a00 */
[----:B-1----:R-:W-:Y:S01]  /*111a0*/  HMMA.1688.F32.TF32 R100, R208, R30, R124 ;  /* 0x0000001ed064723c */ /* 0x002fe2000008107c */
[----:B------:R-:W-:-:S07]  /*111b0*/  LOP3.LUT R29, R252, 0x60, RZ, 0x3c, !PT ;  /* 0x00000060fc1d7812 */ /* 0x000fce00078e3cff */
[C---:B--2---:R-:W-:Y:S08]  /*111c0*/  HMMA.1688.F32.TF32 R200, R96.reuse, R40, R200 ;  /* 0x0000002860c8723c */ /* 0x044ff000000810c8 */
[C---:B---3--:R-:W-:Y:S11]  /*111d0*/  HMMA.1688.F32.TF32 R248, R96.reuse, R60, R248 ;  /* 0x0000003c60f8723c */ /* 0x048ff600000810f8 */
[----:B------:R-:W-:Y:S11]  /*111e0*/  @!UPT UIADD3 URZ, URZ, URZ, URZ ;  /* 0x0000003f3f3ff290 */ /* 0x000ff6000fffe03f */
[----:B------:R-:W-:Y:S02]  /*111f0*/  @!UPT UIADD3 URZ, URZ, URZ, URZ ;  /* 0x0000003f3f3ff290 */ /* 0x000fe4000fffe03f */
[----:B------:R-:W-:Y:S02]  /*11200*/  IMAD.MOV.U32 R20, RZ, RZ, R248 ;  /* 0x000000ffff147224 */ /* 0x000fe400078e00f8 */
[----:B------:R-:W-:Y:S02]  /*11210*/  IMAD.MOV.U32 R3, RZ, RZ, R249 ;  /* 0x000000ffff037224 */ /* 0x000fe400078e00f9 */
[----:B------:R-:W-:Y:S02]  /*11220*/  IMAD.MOV.U32 R2, RZ, RZ, R250 ;  /* 0x000000ffff027224 */ /* 0x000fe400078e00fa */
[----:B------:R-:W-:Y:S02]  /*11230*/  IMAD.MOV.U32 R0, RZ, RZ, R251 ;  /* 0x000000ffff007224 */ /* 0x000fe400078e00fb */
[C---:B------:R-:W-:Y:S08]  /*11240*/  HMMA.1688.F32.TF32 R248, R96.reuse, R56, R244 ;  /* 0x0000003860f8723c */ /* 0x040ff000000810f4 */
[C---:B------:R-:W-:Y:S08]  /*11250*/  HMMA.1688.F32.TF32 R244, R96.reuse, R52, R240 ;  /* 0x0000003460f4723c */ /* 0x040ff000000810f0 */
[C---:B------:R-:W-:Y:S08]  /*11260*/  HMMA.1688.F32.TF32 R240, R96.reuse, R48, R236 ;  /* 0x0000003060f0723c */ /* 0x040ff000000810ec */
[C---:B------:R-:W-:Y:S08]  /*11270*/  HMMA.1688.F32.TF32 R236, R96.reuse, R44, R196 ;  /* 0x0000002c60ec723c */ /* 0x040ff000000810c4 */
[C---:B----4-:R-:W-:Y:S08]  /*11280*/  HMMA.1688.F32.TF32 R196, R96.reuse, R36, R192 ;  /* 0x0000002460c4723c */ /* 0x050ff000000810c0 */
[C---:B------:R-:W-:Y:S08]  /*11290*/  HMMA.1688.F32.TF32 R192, R96.reuse, R220, R16 ;  /* 0x000000dc60c0723c */ /* 0x040ff00000081010 */
[C---:B------:R-:W-:Y:S08]  /*112a0*/  HMMA.1688.F32.TF32 R16, R96.reuse, R224, R12 ;  /* 0x000000e06010723c */ /* 0x040ff0000008100c */
[C---:B------:R-:W-:Y:S08]  /*112b0*/  HMMA.1688.F32.TF32 R12, R96.reuse, R232, R8 ;  /* 0x000000e8600c723c */ /* 0x040ff00000081008 */
[C---:B------:R-:W-:Y:S08]  /*112c0*/  HMMA.1688.F32.TF32 R8, R96.reuse, R228, R4 ;  /* 0x000000e46008723c */ /* 0x040ff00000081004 */
[----:B------:R-:W-:Y:S01]  /*112d0*/  HMMA.1688.F32.TF32 R4, R96, R216, R212 ;  /* 0x000000d86004723c */ /* 0x000fe200000810d4 */
[C---:B------:R-:W-:Y:S01]  /*112e0*/  LOP3.LUT R61, R252.reuse, 0x40, RZ, 0x3c, !PT ;  /* 0x00000040fc3d7812 */ /* 0x040fe200078e3cff */
[----:B------:R-:W-:Y:S04]  /*112f0*/  LDS R97, [R29+0x11800] ;  /* 0x011800001d617984 */ /* 0x000fe80000000800 */
[----:B------:R-:W-:Y:S02]  /*11300*/  LDS R96, [R61+0x11800] ;  /* 0x011800003d607984 */ /* 0x000fe40000000800 */
[C---:B------:R-:W-:Y:S02]  /*11310*/  HMMA.1688.F32.TF32 R212, R208.reuse, R22, R104 ;  /* 0x00000016d0d4723c */ /* 0x040fe40000081068 */
[----:B------:R-:W-:Y:S04]  /*11320*/  LDS R98, [R61+0x11c00] ;  /* 0x011c00003d627984 */ /* 0x000fe80000000800 */
[----:B------:R-:W1:Y:S02]  /*11330*/  LDS R99, [R29+0x11c00] ;  /* 0x011c00001d637984 */ /* 0x000e640000000800 */
[C---:B------:R-:W-:Y:S08]  /*11340*/  HMMA.1688.F32.TF32 R104, R208.reuse, R34, R108 ;  /* 0x00000022d068723c */ /* 0x040ff0000008106c */
[C---:B------:R-:W-:Y:S01]  /*11350*/  HMMA.1688.F32.TF32 R108, R208.reuse, R62, R128 ;  /* 0x0000003ed06c723c */ /* 0x040fe20000081080 */
[----:B------:R-:W-:Y:S01]  /*11360*/  LOP3.LUT R60, R252, 0x20, RZ, 0x3c, !PT ;  /* 0x00000020fc3c7812 */ /* 0x000fe200078e3cff */
[----:B------:R-:W-:Y:S04]  /*11370*/  LDS R128, [R61+0x11880] ;  /* 0x011880003d807984 */ /* 0x000fe80000000800 */
[----:B------:R-:W-:Y:S04]  /*11380*/  LDS R130, [R61+0x11c80] ;  /* 0x011c80003d827984 */ /* 0x000fe80000000800 */
[----:B------:R-:W-:Y:S04]  /*11390*/  STL.64 [R1+0x290], R212 ;  /* 0x000290d401007387 */ /* 0x000fe80000100a00 */
[----:B------:R-:W-:Y:S04]  /*113a0*/  STL.64 [R1+0x298], R214 ;  /* 0x000298d601007387 */ /* 0x000fe80000100a00 */
[----:B------:R-:W-:Y:S04]  /*113b0*/  STL.64 [R1+0x280], R104 ;  /* 0x0002806801007387 */ /* 0x000fe80000100a00 */
[----:B------:R2:W-:Y:S04]  /*113c0*/  STL.64 [R1+0x288], R106 ;  /* 0x0002886a01007387 */ /* 0x0005e80000100a00 */
[----:B------:R-:W-:Y:S04]  /*113d0*/  STL.64 [R1+0x270], R100 ;  /* 0x0002706401007387 */ /* 0x000fe80000100a00 */
[----:B------:R3:W-:Y:S01]  /*113e0*/  STL.64 [R1+0x278], R102 ;  /* 0x0002786601007387 */ /* 0x0007e20000100a00 */
[C---:B--2---:R-:W-:Y:S03]  /*113f0*/  HMMA.1688.F32.TF32 R104, R208.reuse, R58, R132 ;  /* 0x0000003ad068723c */ /* 0x044fe60000081084 */
[----:B------:R-:W-:Y:S04]  /*11400*/  LDS R129, [R29+0x11880] ;  /* 0x011880001d817984 */ /* 0x000fe80000000800 */
[----:B------:R-:W-:Y:S01]  /*11410*/  LDS R131, [R29+0x11c80] ;  /* 0x011c80001d837984 */ /* 0x000fe20000000800 */
[----:B---3--:R-:W-:Y:S03]  /*11420*/  HMMA.1688.F32.TF32 R100, R208, R54, R136 ;  /* 0x00000036d064723c */ /* 0x008fe60000081088 */
[----:B------:R-:W-:Y:S04]  /*11430*/  STL.64 [R1+0x260], R108 ;  /* 0x0002606c01007387 */ /* 0x000fe80000100a00 */
[----:B------:R2:W-:Y:S01]  /*11440*/  STL.64 [R1+0x268], R110 ;  /* 0x0002686e01007387 */ /* 0x0005e20000100a00 */
[----:B------:R-:W-:-:S02]  /*11450*/  IMAD.MOV.U32 R212, RZ, RZ, R80 ;  /* 0x000000ffffd47224 */ /* 0x000fc400078e0050 */
[----:B------:R-:W-:Y:S01]  /*11460*/  IMAD.MOV.U32 R213, RZ, RZ, R81 ;  /* 0x000000ffffd57224 */ /* 0x000fe200078e0051 */
[----:B------:R-:W-:Y:S01]  /*11470*/  LDS R132, [R252+0x11880] ;  /* 0x01188000fc847984 */ /* 0x000fe20000000800 */
[----:B------:R-:W-:Y:S02]  /*11480*/  IMAD.MOV.U32 R214, RZ, RZ, R82 ;  /* 0x000000ffffd67224 */ /* 0x000fe400078e0052 */
[----:B------:R-:W-:Y:S01]  /*11490*/  IMAD.MOV.U32 R215, RZ, RZ, R83 ;  /* 0x000000ffffd77224 */ /* 0x000fe200078e0053 */
[----:B------:R-:W-:Y:S01]  /*114a0*/  LDS R134, [R252+0x11c80] ;  /* 0x011c8000fc867984 */ /* 0x000fe20000000800 */
[C---:B--2---:R-:W-:Y:S03]  /*114b0*/  HMMA.1688.F32.TF32 R108, R208.reuse, R50, R140 ;  /* 0x00000032d06c723c */ /* 0x044fe6000008108c */
[----:B------:R-:W-:Y:S04]  /*114c0*/  STL.64 [R1+0x250], R104 ;  /* 0x0002506801007387 */ /* 0x000fe80000100a00 */
[----:B------:R2:W-:Y:S04]  /*114d0*/  STL.64 [R1+0x258], R106 ;  /* 0x0002586a01007387 */ /* 0x0005e80000100a00 */
[----:B------:R-:W-:Y:S04]  /*114e0*/  STL.64 [R1+0x240], R100 ;  /* 0x0002406401007387 */ /* 0x000fe80000100a00 */
[----:B------:R3:W-:Y:S01]  /*114f0*/  STL.64 [R1+0x248], R102 ;  /* 0x0002486601007387 */ /* 0x0007e20000100a00 */
[C---:B--2---:R-:W-:Y:S03]  /*11500*/  HMMA.1688.F32.TF32 R104, R208.reuse, R46, R144 ;  /* 0x0000002ed068723c */ /* 0x044fe60000081090 */
[----:B------:R-:W-:Y:S04]  /*11510*/  LDS R133, [R60+0x11880] ;  /* 0x011880003c857984 */ /* 0x000fe80000000800 */
[----:B------:R-:W2:Y:S01]  /*11520*/  LDS R135, [R60+0x11c80] ;  /* 0x011c80003c877984 */ /* 0x000ea20000000800 */
[C---:B---3--:R-:W-:Y:S03]  /*11530*/  HMMA.1688.F32.TF32 R100, R208.reuse, R42, R148 ;  /* 0x0000002ad064723c */ /* 0x048fe60000081094 */
[----:B------:R-:W-:Y:S04]  /*11540*/  STL.64 [R1+0x230], R108 ;  /* 0x0002306c01007387 */ /* 0x000fe80000100a00 */
[----:B------:R3:W-:Y:S08]  /*11550*/  STL.64 [R1+0x238], R110 ;  /* 0x0002386e01007387 */ /* 0x0007f00000100a00 */
[----:B------:R-:W-:Y:S01]  /*11560*/  STL.64 [R1+0x220], R104 ;  /* 0x0002206801007387 */ /* 0x000fe20000100a00 */
[C---:B---3--:R-:W-:Y:S03]  /*11570*/  HMMA.1688.F32.TF32 R108, R208.reuse, R38, R152 ;  /* 0x00000026d06c723c */ /* 0x048fe60000081098 */
[----:B------:R3:W-:Y:S04]  /*11580*/  STL.64 [R1+0x228], R106 ;  /* 0x0002286a01007387 */ /* 0x0007e80000100a00 */
[----:B------:R-:W-:Y:S04]  /*11590*/  STL.64 [R1+0x210], R100 ;  /* 0x0002106401007387 */ /* 0x000fe80000100a00 */
[----:B------:R4:W-:Y:S01]  /*115a0*/  STL.64 [R1+0x218], R102 ;  /* 0x0002186601007387 */ /* 0x0009e20000100a00 */
[C---:B---3--:R-:W-:Y:S08]  /*115b0*/  HMMA.1688.F32.TF32 R104, R208.reuse, R222, R156 ;  /* 0x000000ded068723c */ /* 0x048ff0000008109c */
[C---:B----4-:R-:W-:Y:S03]  /*115c0*/  HMMA.1688.F32.TF32 R100, R208.reuse, R226, R160 ;  /* 0x000000e2d064723c */ /* 0x050fe600000810a0 */
        /* <DEDUP_REMOVED lines=8> */
[----:B----4-:R-:W-:Y:S03]  /*11650*/  HMMA.1688.F32.TF32 R100, R208, R218, R172 ;  /* 0x000000dad064723c */ /* 0x010fe600000810ac */
[----:B------:R-:W-:Y:S04]  /*11660*/  STL.64 [R1+0x1d0], R108 ;  /* 0x0001d06c01007387 */ /* 0x000fe80000100a00 */
[----:B------:R-:W-:Y:S08]  /*11670*/  STL.64 [R1+0x1d8], R110 ;  /* 0x0001d86e01007387 */ /* 0x000ff00000100a00 */
[----:B------:R-:W-:Y:S04]  /*11680*/  STL.64 [R1+0x1c0], R104 ;  /* 0x0001c06801007387 */ /* 0x000fe80000100a00 */
[----:B------:R-:W-:Y:S04]  /*11690*/  STL.64 [R1+0x1c8], R106 ;  /* 0x0001c86a01007387 */ /* 0x000fe80000100a00 */
[----:B------:R-:W-:Y:S04]  /*116a0*/  STL.64 [R1+0x180], R100 ;  /* 0x0001806401007387 */ /* 0x000fe80000100a00 */
[----:B------:R1:W-:Y:S02]  /*116b0*/  STL.64 [R1+0x188], R102 ;  /* 0x0001886601007387 */ /* 0x0003e40000100a00 */
[C---:B-1----:R-:W-:Y:S02]  /*116c0*/  HMMA.1688.F32.TF32 R100, R96.reuse, R26, R176 ;  /* 0x0000001a6064723c */ /* 0x042fe400000810b0 */
[----:B------:R-:W-:Y:S06]  /*116d0*/  STL [R1+0xb04], R252 ;  /* 0x000b04fc01007387 */ /* 0x000fec0000100800 */
[C---:B------:R-:W-:Y:S11]  /*116e0*/  HMMA.1688.F32.TF32 R104, R96.reuse, R22, R180 ;  /* 0x000000166068723c */ /* 0x040ff600000810b4 */
[----:B------:R-:W-:Y:S04]  /*116f0*/  @!UPT UIADD3 URZ, URZ, URZ, URZ ;  /* 0x0000003f3f3ff290 */ /* 0x000fe8000fffe03f */
[----:B------:R-:W-:Y:S04]  /*11700*/  STL.64 [R1+0x1b0], R100 ;  /* 0x0001b06401007387 */ /* 0x000fe80000100a00 */
[----:B------:R1:W-:Y:S02]  /*11710*/  STL.64 [R1+0x1b8], R102 ;  /* 0x0001b86601007387 */ /* 0x0003e40000100a00 */
[----:B-1----:R-:W-:Y:S02]  /*11720*/  HMMA.1688.F32.TF32 R100, R96, R34, R184 ;  /* 0x000000226064723c */ /* 0x002fe400000810b8 */
[----:B------:R1:W-:Y:S04]  /*11730*/  STL.64 [R1+0x1a0], R104 ;  /* 0x0001a06801007387 */ /* 0x0003e80000100a00 */
[----:B------:R3:W-:Y:S04]  /*11740*/  STL.64 [R1+0x1a8], R106 ;  /* 0x0001a86a01007387 */ /* 0x0007e80000100a00 */
[----:B------:R-:W4:Y:S01]  /*11750*/  LDL.LU R80, [R1+0xbd4] ;  /* 0x000bd40001507983 */ /* 0x000f220000300800 */
[----:B------:R-:W-:-:S02]  /*11760*/  IMAD.MOV.U32 R136, RZ, RZ, R76 ;  /* 0x000000ffff887224 */ /* 0x000fc400078e004c */
[----:B------:R-:W-:Y:S02]  /*11770*/  IMAD.MOV.U32 R137, RZ, RZ, R77 ;  /* 0x000000ffff897224 */ /* 0x000fe400078e004d */
[----:B------:R-:W-:Y:S02]  /*11780*/  IMAD.MOV.U32 R138, RZ, RZ, R78 ;  /* 0x000000ffff8a7224 */ /* 0x000fe400078e004e */
[----:B------:R-:W-:-:S06]  /*11790*/  IMAD.MOV.U32 R139, RZ, RZ, R79 ;  /* 0x000000ffff8b7224 */ /* 0x000fcc00078e004f */
[----:B------:R1:W-:Y:S04]  /*117a0*/  STL.64 [R1+0x190], R100 ;  /* 0x0001906401007387 */ /* 0x0003e80000100a00 */
[----:B------:R1:W-:Y:S04]  /*117b0*/  STL.64 [R1+0x198], R102 ;  /* 0x0001986601007387 */ /* 0x0003e80000100a00 */
[----:B------:R-:W4:Y:S04]  /*117c0*/  LDL.LU R81, [R1+0xbd0] ;  /* 0x000bd00001517983 */ /* 0x000f280000300800 */
[----:B------:R-:W4:Y:S04]  /*117d0*/  LDL.LU R82, [R1+0xbcc] ;  /* 0x000bcc0001527983 */ /* 0x000f280000300800 */
        /* <DEDUP_REMOVED lines=49> */
[----:B-1----:R-:W-:-:S03]  /*11af0*/  IMAD.MOV.U32 R104, RZ, RZ, R204 ;  /* 0x000000ffff687224 */ /* 0x002fc600078e00cc */
[----:B------:R-:W4:Y:S01]  /*11b00*/  LDL.LU R120, [R1+0xb64] ;  /* 0x000b640001787983 */ /* 0x000f220000300800 */
[----:B------:R-:W-:-:S03]  /*11b10*/  IMAD.MOV.U32 R105, RZ, RZ, R205 ;  /* 0x000000ffff697224 */ /* 0x000fc600078e00cd */
[----:B------:R-:W4:Y:S01]  /*11b20*/  LDL.LU R121, [R1+0xb60] ;  /* 0x000b600001797983 */ /* 0x000f220000300800 */
[----:B---3--:R-:W-:-:S03]  /*11b30*/  IMAD.MOV.U32 R106, RZ, RZ, R206 ;  /* 0x000000ffff6a7224 */ /* 0x008fc600078e00ce */
[----:B------:R-:W3:Y:S01]  /*11b40*/  LDL.LU R122, [R1+0xb5c] ;  /* 0x000b5c00017a7983 */ /* 0x000ee20000300800 */
[----:B------:R-:W-:-:S03]  /*11b50*/  IMAD.MOV.U32 R107, RZ, RZ, R188 ;  /* 0x000000ffff6b7224 */ /* 0x000fc600078e00bc */
[----:B------:R-:W3:Y:S01]  /*11b60*/  LDL.LU R123, [R1+0xb58] ;  /* 0x000b5800017b7983 */ /* 0x000ee20000300800 */
[----:B------:R-:W-:-:S03]  /*11b70*/  IMAD.MOV.U32 R100, RZ, RZ, R189 ;  /* 0x000000ffff647224 */ /* 0x000fc600078e00bd */
[----:B------:R-:W3:Y:S01]  /*11b80*/  LDL.LU R204, [R1+0xb54] ;  /* 0x000b540001cc7983 */ /* 0x000ee20000300800 */
[----:B------:R-:W-:-:S03]  /*11b90*/  IMAD.MOV.U32 R101, RZ, RZ, R190 ;  /* 0x000000ffff657224 */ /* 0x000fc600078e00be */
[----:B------:R-:W3:Y:S01]  /*11ba0*/  LDL.LU R205, [R1+0xb50] ;  /* 0x000b500001cd7983 */ /* 0x000ee20000300800 */
[----:B------:R-:W-:-:S03]  /*11bb0*/  IMAD.MOV.U32 R102, RZ, RZ, R191 ;  /* 0x000000ffff667224 */ /* 0x000fc600078e00bf */
[----:B------:R-:W3:Y:S04]  /*11bc0*/  LDL.LU R206, [R1+0xb4c] ;  /* 0x000b4c0001ce7983 */ /* 0x000ee80000300800 */
[----:B------:R-:W3:Y:S01]  /*11bd0*/  LDL.LU R188, [R1+0xb48] ;  /* 0x000b480001bc7983 */ /* 0x000ee20000300800 */
[----:B------:R-:W-:-:S03]  /*11be0*/  IMAD.MOV.U32 R103, RZ, RZ, R207 ;  /* 0x000000ffff677224 */ /* 0x000fc600078e00cf */
        /* <DEDUP_REMOVED lines=9> */
[C---:B------:R-:W-:Y:S08]  /*11c80*/  HMMA.1688.F32.TF32 R88, R96.reuse, R230, R88 ;  /* 0x000000e66058723c */ /* 0x040ff00000081058 */
[----:B------:R-:W-:Y:S08]  /*11c90*/  HMMA.1688.F32.TF32 R92, R96, R218, R92 ;  /* 0x000000da605c723c */ /* 0x000ff0000008105c */
[C---:B--2---:R-:W-:Y:S08]  /*11ca0*/  HMMA.1688.F32.TF32 R100, R132.reuse, R22, R100 ;  /* 0x000000168464723c */ /* 0x044ff00000081064 */
[C---:B------:R-:W-:Y:S08]  /*11cb0*/  HMMA.1688.F32.TF32 R104, R132.reuse, R34, R104 ;  /* 0x000000228468723c */ /* 0x040ff00000081068 */
[C---:B------:R-:W-:Y:S08]  /*11cc0*/  HMMA.1688.F32.TF32 R108, R132.reuse, R30, R108 ;  /* 0x0000001e846c723c */ /* 0x040ff0000008106c */
[----:B------:R-:W-:Y:S08]  /*11cd0*/  HMMA.1688.F32.TF32 R208, R132, R42, R136 ;  /* 0x0000002a84d0723c */ /* 0x000ff00000081088 */
[C---:B----4-:R-:W-:Y:S08]  /*11ce0*/  HMMA.1688.F32.TF32 R80, R96.reuse, R226, R80 ;  /* 0x000000e26050723c */ /* 0x050ff00000081050 */
[C---:B------:R-:W-:Y:S08]  /*11cf0*/  HMMA.1688.F32.TF32 R76, R96.reuse, R222, R76 ;  /* 0x000000de604c723c */ /* 0x040ff0000008104c */
[C---:B------:R-:W-:Y:S08]  /*11d00*/  HMMA.1688.F32.TF32 R72, R96.reuse, R38, R72 ;  /* 0x000000266048723c */ /* 0x040ff00000081048 */
[C---:B------:R-:W-:Y:S08]  /*11d10*/  HMMA.1688.F32.TF32 R68, R96.reuse, R42, R68 ;  /* 0x0000002a6044723c */ /* 0x040ff00000081044 */
[C---:B------:R-:W-:Y:S08]  /*11d20*/  HMMA.1688.F32.TF32 R64, R96.reuse, R46, R64 ;  /* 0x0000002e6040723c */ /* 0x040ff00000081040 */
[C---:B------:R-:W-:Y:S08]  /*11d30*/  HMMA.1688.F32.TF32 R112, R96.reuse, R50, R112 ;  /* 0x000000326070723c */ /* 0x040ff00000081070 */
[C---:B------:R-:W-:Y:S08]  /*11d40*/  HMMA.1688.F32.TF32 R116, R96.reuse, R54, R116 ;  /* 0x000000366074723c */ /* 0x040ff00000081074 */
[C---:B---3--:R-:W-:Y:S08]  /*11d50*/  HMMA.1688.F32.TF32 R120, R96.reuse, R58, R120 ;  /* 0x0000003a6078723c */ /* 0x048ff00000081078 */
[C---:B------:R-:W-:Y:S08]  /*11d60*/  HMMA.1688.F32.TF32 R156, R96.reuse, R30, R188 ;  /* 0x0000001e609c723c */ /* 0x040ff000000810bc */
[----:B------:R-:W-:Y:S11]  /*11d70*/  HMMA.1688.F32.TF32 R124, R96, R62, R204 ;  /* 0x0000003e607c723c */ /* 0x000ff600000810cc */
[----:B------:R-:W-:Y:S04]  /*11d80*/  @!UPT UIADD3 URZ, URZ, URZ, URZ ;  /* 0x0000003f3f3ff290 */ /* 0x000fe8000fffe03f */
[----:B------:R-:W-:Y:S04]  /*11d90*/  STL.64 [R1+0x838], R156 ;  /* 0x0008389c01007387 */ /* 0x000fe80000100a00 */
[----:B------:R-:W-:Y:S04]  /*11da0*/  STL.64 [R1+0x830], R158 ;  /* 0x0008309e01007387 */ /* 0x000fe80000100a00 */
[----:B------:R-:W-:Y:S01]  /*11db0*/  STL.64 [R1+0x848], R124 ;  /* 0x0008487c01007387 */ /* 0x000fe20000100a00 */
[C---:B------:R-:W-:Y:S03]  /*11dc0*/  HMMA.1688.F32.TF32 R96, R132.reuse, R26, R164 ;  /* 0x0000001a8460723c */ /* 0x040fe600000810a4 */
        /* <DEDUP_REMOVED lines=10> */
[----:B------:R2:W-:Y:S04]  /*11e70*/  STL.64 [R1+0x890], R70 ;  /* 0x0008904601007387 */ /* 0x0005e80000100a00 */
[----:B------:R-:W-:Y:S01]  /*11e80*/  STL.64 [R1+0x8a8], R72 ;  /* 0x0008a84801007387 */ /* 0x000fe20000100a00 */
[C---:B-1----:R-:W-:Y:S03]  /*11e90*/  HMMA.1688.F32.TF32 R64, R132.reuse, R58, R152 ;  /* 0x0000003a8440723c */ /* 0x042fe60000081098 */
[----:B------:R1:W-:Y:S05]  /*11ea0*/  STL.64 [R1+0x8a0], R74 ;  /* 0x0008a04a01007387 */ /* 0x0003ea0000100a00 */
[C---:B--2---:R-:W-:Y:S01]  /*11eb0*/  HMMA.1688.F32.TF32 R68, R132.reuse, R62, R160 ;  /* 0x0000003e8444723c */ /* 0x044fe200000810a0 */
        /* <DEDUP_REMOVED lines=15> */
[C---:B-1----:R-:W-:Y:S03]  /*11fb0*/  HMMA.1688.F32.TF32 R72, R132.reuse, R54, R148 ;  /* 0x000000368448723c */ /* 0x042fe60000081094 */
[----:B------:R-:W-:Y:S04]  /*11fc0*/  STL.64 [R1+0x920], R106 ;  /* 0x0009206a01007387 */ /* 0x000fe80000100a00 */
[----:B------:R-:W-:Y:S04]  /*11fd0*/  STL.64 [R1+0x938], R108 ;  /* 0x0009386c01007387 */ /* 0x000fe80000100a00 */
[----:B------:R-:W-:Y:S04]  /*11fe0*/  STL.64 [R1+0x930], R110 ;  /* 0x0009306e01007387 */ /* 0x000fe80000100a00 */
[----:B------:R-:W-:Y:S04]  /*11ff0*/  STL.64 [R1+0x170], R68 ;  /* 0x0001704401007387 */ /* 0x000fe80000100a00 */
[----:B------:R1:W-:Y:S04]  /*12000*/  STL.64 [R1+0x178], R70 ;  /* 0x0001784601007387 */ /* 0x0003e80000100a00 */
[----:B------:R-:W-:Y:S04]  /*12010*/  STL.64 [R1+0x160], R64 ;  /* 0x0001604001007387 */ /* 0x000fe80000100a00 */
[----:B------:R2:W-:Y:S01]  /*12020*/  STL.64 [R1+0x168], R66 ;  /* 0x0001684201007387 */ /* 0x0005e20000100a00 */
[C---:B-1----:R-:W-:Y:S08]  /*12030*/  HMMA.1688.F32.TF32 R68, R132.reuse, R50, R144 ;  /* 0x000000328444723c */ /* 0x042ff00000081090 */
[C---:B--2---:R-:W-:Y:S01]  /*12040*/  HMMA.1688.F32.TF32 R64, R132.reuse, R46, R140 ;  /* 0x0000002e8440723c */ /* 0x044fe2000008108c */
[----:B------:R-:W-:Y:S04]  /*12050*/  STL.64 [R1+0x150], R72 ;  /* 0x0001504801007387 */ /* 0x000fe80000100a00 */
[----:B------:R-:W-:Y:S10]  /*12060*/  STL.64 [R1+0x158], R74 ;  /* 0x0001584a01007387 */ /* 0x000ff40000100a00 */
[----:B------:R-:W-:Y:S04]  /*12070*/  STL.64 [R1+0x140], R68 ;  /* 0x0001404401007387 */ /* 0x000fe80000100a00 */
[----:B------:R-:W-:Y:S04]  /*12080*/  STL.64 [R1+0x148], R70 ;  /* 0x0001484601007387 */ /* 0x000fe80000100a00 */
[----:B------:R-:W-:Y:S04]  /*12090*/  STL.64 [R1+0x948], R208 ;  /* 0x000948d001007387 */ /* 0x000fe80000100a00 */
[----:B------:R-:W-:Y:S04]  /*120a0*/  STL.64 [R1+0x130], R64 ;  /* 0x0001304001007387 */ /* 0x000fe80000100a00 */
[----:B------:R-:W-:Y:S04]  /*120b0*/  STL.64 [R1+0x138], R66 ;  /* 0x0001384201007387 */ /* 0x000fe80000100a00 */
[----:B------:R-:W-:Y:S04]  /*120c0*/  STL.64 [R1+0x940], R210 ;  /* 0x000940d201007387 */ /* 0x000fe80000100a00 */
        /* <DEDUP_REMOVED lines=30> */
[----:B------:R-:W-:Y:S07]  /*122b0*/  HMMA.1688.F32.TF32 R136, R132, R38, R212 ;  /* 0x000000268488723c */ /* 0x000fee00000810d4 */
[----:B------:R-:W-:-:S02]  /*122c0*/  IMAD.MOV.U32 R213, RZ, RZ, R3 ;  /* 0x000000ffffd57224 */ /* 0x000fc400078e0003 */
[----:B------:R-:W-:Y:S02]  /*122d0*/  IMAD.MOV.U32 R3, RZ, RZ, 0x1f ;  /* 0x0000001fff037424 */ /* 0x000fe400078e00ff */
[----:B------:R-:W-:-:S03]  /*122e0*/  IMAD.MOV.U32 R212, RZ, RZ, R20 ;  /* 0x000000ffffd47224 */ /* 0x000fc600078e0014 */
[----:B------:R-:W-:Y:S01]  /*122f0*/  IADD3 R3, R3, c[0x0][0x180], RZ ;  /* 0x0000600003037a10 */ /* 0x000fe20007ffe0ff */
[----:B------:R-:W-:-:S03]  /*12300*/  IMAD.MOV.U32 R214, RZ, RZ, R2 ;  /* 0x000000ffffd67224 */ /* 0x000fc600078e0002 */
[----:B------:R-:W-:Y:S01]  /*12310*/  SHF.R.S32.HI R20, RZ, 0x1f, R3 ;  /* 0x0000001fff147819 */ /* 0x000fe20000011403 */
[----:B------:R-:W1:Y:S01]  /*12320*/  S2R R2, SR_TID.X ;  /* 0x0000000000027919 */ /* 0x000e620000002100 */
[----:B------:R-:W-:Y:S02]  /*12330*/  IMAD.MOV.U32 R166, RZ, RZ, R24 ;  /* 0x000000ffffa67224 */ /* 0x000fe400078e0018 */
[----:B------:R-:W-:Y:S01]  /*12340*/  LEA.HI R20, R20, R3, RZ, 0x5 ;  /* 0x0000000314147211 */ /* 0x000fe200078f28ff */
[----:B------:R-:W1:Y:S01]  /*12350*/  S2R R24, SR_TID.X ;  /* 0x0000000000187919 */ /* 0x000e620000002100 */
[----:B------:R-:W-:-:S03]  /*12360*/  IMAD.MOV.U32 R165, RZ, RZ, R25 ;  /* 0x000000ffffa57224 */ /* 0x000fc600078e0019 */
[----:B------:R-:W1:Y:S04]  /*12370*/  S2R R3, SR_TID.X ;  /* 0x0000000000037919 */ /* 0x000e680000002100 */
[----:B------:R-:W1:Y:S01]  /*12380*/  S2R R25, SR_TID.X ;  /* 0x0000000000197919 */ /* 0x000e620000002100 */
[----:B------:R-:W-:Y:S02]  /*12390*/  IMAD.MOV.U32 R215, RZ, RZ, R0 ;  /* 0x000000ffffd77224 */ /* 0x000fe400078e0000 */
[----:B------:R-:W-:Y:S01]  /*123a0*/  IMAD.MOV.U32 R167, RZ, RZ, R21 ;  /* 0x000000ffffa77224 */ /* 0x000fe200078e0015 */
[----:B-1----:R-:W-:Y:S02]  /*123b0*/  SHF.R.U32.HI R2, RZ, 0x6, R2 ;  /* 0x00000006ff027819 */ /* 0x002fe40000011602 */
[----:B------:R-:W-:-:S02]  /*123c0*/  SHF.R.U32.HI R0, RZ, 0x6, R24 ;  /* 0x00000006ff007819 */ /* 0x000fc40000011618 */
[----:B------:R-:W-:Y:S02]  /*123d0*/  SGXT.U32 R2, R2, 0x1 ;  /* 0x000000010202781a */ /* 0x000fe40000000000 */
[----:B------:R-:W-:Y:S02]  /*123e0*/  SHF.R.U32.HI R3, RZ, 0x6, R3 ;  /* 0x00000006ff037819 */ /* 0x000fe40000011603 */
[----:B------:R-:W-:Y:S02]  /*123f0*/  SGXT.U32 R0, R0, 0x1 ;  /* 0x000000010000781a */ /* 0x000fe40000000000 */
[----:B------:R-:W-:Y:S02]  /*12400*/  SHF.R.U32.HI R21, RZ, 0x6, R25 ;  /* 0x00000006ff157819 */ /* 0x000fe40000011619 */
[----:B------:R-:W-:Y:S01]  /*12410*/  SGXT.U32 R3, R3, 0x1 ;  /* 0x000000010303781a */ /* 0x000fe20000000000 */
[----:B------:R-:W-:Y:S01]  /*12420*/  IMAD.MOV.U32 R174, RZ, RZ, R33 ;  /* 0x000000ffffae7224 */ /* 0x000fe200078e0021 */
[----:B------:R-:W-:Y:S01]  /*12430*/  LOP3.LUT R2, R2, 0x4, RZ, 0xfc, !PT ;  /* 0x0000000402027812 */ /* 0x000fe200078efcff */
[----:B------:R-:W-:Y:S01]  /*12440*/  IMAD.MOV.U32 R175, RZ, RZ, R32 ;  /* 0x000000ffffaf7224 */ /* 0x000fe200078e0020 */
[----:B------:R-:W-:-:S02]  /*12450*/  SGXT.U32 R21, R21, 0x1 ;  /* 0x000000011515781a */ /* 0x000fc40000000000 */
[----:B------:R-:W-:Y:S01]  /*12460*/  SHF.R.U32.HI R25, RZ, 0x6, R25 ;  /* 0x00000006ff197819 */ /* 0x000fe20000011619 */
[----:B------:R-:W-:Y:S01]  /*12470*/  IMAD.MOV.U32 R164, RZ, RZ, R28 ;  /* 0x000000ffffa47224 */ /* 0x000fe200078e001c */
[----:B------:R-:W-:Y:S02]  /*12480*/  ISETP.GE.AND P1, PT, R0, UR5, PT ;  /* 0x0000000500007c0c */ /* 0x000fe4000bf26270 */
[----:B------:R-:W-:Y:S02]  /*12490*/  LOP3.LUT R3, R3, 0x8, RZ, 0xfc, !PT ;  /* 0x0000000803037812 */ /* 0x000fe400078efcff */
[----:B------:R-:W-:Y:S02]  /*124a0*/  ISETP.GE.AND P2, PT, R2, UR5, PT ;  /* 0x0000000502007c0c */ /* 0x000fe4000bf46270 */
[----:B------:R-:W-:Y:S02]  /*124b0*/  SGXT.U32 R25, R25, 0x1 ;  /* 0x000000011919781a */ /* 0x000fe40000000000 */
[----:B------:R-:W-:-:S02]  /*124c0*/  SEL R2, RZ, 0x4, P1 ;  /* 0x00000004ff027807 */ /* 0x000fc40000800000 */
[----:B------:R-:W-:Y:S02]  /*124d0*/  ISETP.GE.AND P1, PT, R3, UR5, PT ;  /* 0x0000000503007c0c */ /* 0x000fe4000bf26270 */
[----:B------:R-:W-:Y:S01]  /*124e0*/  SEL R3, RZ, 0x4, P2 ;  /* 0x00000004ff037807 */ /* 0x000fe20001000000 */
[C---:B------:R-:W-:Y:S01]  /*124f0*/  HMMA.1688.F32.TF32 R164, R128.reuse, R30, R164 ;  /* 0x0000001e80a4723c */ /* 0x040fe200000810a4 */
[----:B------:R-:W-:Y:S04]  /*12500*/  STL.64 [R1+0x958], R136 ;  /* 0x0009588801007387 */ /* 0x000fe80000100a00 */
[----:B------:R-:W-:Y:S03]  /*12510*/  STL.64 [R1+0x950], R138 ;  /* 0x0009508a01007387 */ /* 0x000fe60000100a00 */
[C---:B------:R-:W-:Y:S08]  /*12520*/  HMMA.1688.F32.TF32 R180, R128.reuse, R58, R248 ;  /* 0x0000003a80b4723c */ /* 0x040ff000000810f8 */
[C---:B------:R-:W-:Y:S08]  /*12530*/  HMMA.1688.F32.TF32 R184, R128.reuse, R54, R244 ;  /* 0x0000003680b8723c */ /* 0x040ff000000810f4 */
[----:B------:R-:W-:Y:S01]  /*12540*/  HMMA.1688.F32.TF32 R188, R128, R50, R240 ;  /* 0x0000003280bc723c */ /* 0x000fe200000810f0 */
[----:B------:R-:W-:-:S04]  /*12550*/  SHF.R.S32.HI R20, RZ, 0x5, R20 ;  /* 0x00000005ff147819 */ /* 0x000fc80000011414 */
[----:B------:R-:W-:-:S04]  /*12560*/  IADD3 R20, R20, -0x1, RZ ;  /* 0xffffffff14147810 */ /* 0x000fc80007ffe0ff */
[----:B------:R-:W-:Y:S02]  /*12570*/  ISETP.LE.AND P0, PT, R20, UR4, PT ;  /* 0x0000000414007c0c */ /* 0x000fe4000bf03270 */
[----:B------:R-:W-:Y:S02]  /*12580*/  SEL R20, RZ, 0x4, P1 ;  /* 0x00000004ff147807 */ /* 0x000fe40000800000 */
[----:B------:R-:W-:-:S04]  /*12590*/  SEL R2, R2, RZ, !P0 ;  /* 0x000000ff02027207 */ /* 0x000fc80004000000 */
[----:B------:R-:W-:Y:S02]  /*125a0*/  ISETP.NE.U32.AND P6, PT, R2, RZ, PT ;  /* 0x000000ff0200720c */ /* 0x000fe40003fc5070 */
[----:B------:R-:W-:-:S04]  /*125b0*/  SEL R2, R20, RZ, !P0 ;  /* 0x000000ff14027207 */ /* 0x000fc80004000000 */
[----:B------:R-:W-:Y:S01]  /*125c0*/  ISETP.NE.U32.AND P5, PT, R2, RZ, PT ;  /* 0x000000ff0200720c */ /* 0x000fe20003fa5070 */
[----:B--2---:R-:W-:Y:S08]  /*125d0*/  HMMA.1688.F32.TF32 R160, R128, R26, R160 ;  /* 0x0000001a80a0723c */ /* 0x004ff000000810a0 */
[C---:B---3--:R-:W-:Y:S08]  /*125e0*/  HMMA.1688.F32.TF32 R144, R132.reuse, R226, R144 ;  /* 0x000000e28490723c */ /* 0x048ff00000081090 */
[C---:B----4-:R-:W-:Y:S08]  /*125f0*/  HMMA.1688.F32.TF32 R140, R132.reuse, R222, R140 ;  /* 0x000000de848c723c */ /* 0x050ff0000008108c */
[C---:B------:R-:W-:Y:S08]  /*12600*/  HMMA.1688.F32.TF32 R148, R132.reuse, R234, R148 ;  /* 0x000000ea8494723c */ /* 0x040ff00000081094 */
[C---:B------:R-:W-:Y:S07]  /*12610*/  HMMA.1688.F32.TF32 R152, R132.reuse, R230, R152 ;  /* 0x000000e68498723c */ /* 0x040fee0000081098 */
[----:B------:R-:W-:Y:S01]  /*12620*/  STL.64 [R1+0x968], R140 ;  /* 0x0009688c01007387 */ /* 0x000fe20000100a00 */
[----:B------:R-:W-:Y:S03]  /*12630*/  HMMA.1688.F32.TF32 R204, R132, R218, R176 ;  /* 0x000000da84cc723c */ /* 0x000fe600000810b0 */
[----:B------:R-:W-:Y:S05]  /*12640*/  STL.64 [R1+0x960], R142 ;  /* 0x0009608e01007387 */ /* 0x000fea0000100a00 */
[----:B------:R-:W-:Y:S07]  /*12650*/  HMMA.1688.F32.TF32 R168, R128, R22, R168 ;  /* 0x0000001680a8723c */ /* 0x000fee00000810a8 */
[----:B------:R-:W-:-:S02]  /*12660*/  LOP3.LUT R22, R21, 0xc, RZ, 0xfc, !PT ;  /* 0x0000000c15167812 */ /* 0x000fc400078efcff */
[----:B------:R-:W-:Y:S01]  /*12670*/  LOP3.LUT R21, R21, 0x10, RZ, 0xfc, !PT ;  /* 0x0000001015157812 */ /* 0x000fe200078efcff */
[C---:B------:R-:W-:Y:S03]  /*12680*/  HMMA.1688.F32.TF32 R172, R128.reuse, R34, R172 ;  /* 0x0000002280ac723c */ /* 0x040fe600000810ac */
[----:B------:R-:W-:Y:S02]  /*12690*/  ISETP.GE.AND P2, PT, R21, UR5, PT ;  /* 0x0000000515007c0c */ /* 0x000fe4000bf46270 */
[----:B------:R-:W-:Y:S02]  /*126a0*/  LOP3.LUT R21, R25, 0x14, RZ, 0xfc, !PT ;  /* 0x0000001419157812 */ /* 0x000fe400078efcff */
[----:B------:R-:W1:Y:S01]  /*126b0*/  S2R R25, SR_TID.X ;  /* 0x0000000000197919 */ /* 0x000e620000002100 */
[----:B------:R-:W-:Y:S03]  /*126c0*/  HMMA.1688.F32.TF32 R176, R128, R62, R212 ;  /* 0x0000003e80b0723c */ /* 0x000fe600000810d4 */
        /* <DEDUP_REMOVED lines=13> */
[----:B-1----:R-:W-:-:S03]  /*127a0*/  SHF.R.U32.HI R25, RZ, 0x6, R25 ;  /* 0x00000006ff197819 */ /* 0x002fc60000011619 */
[----:B------:R-:W-:Y:S04]  /*127b0*/  STL.64 [R1+0x9d0], R174 ;  /* 0x0009d0ae01007387 */ /* 0x000fe80000100a00 */
[----:B------:R-:W-:Y:S04]  /*127c0*/  STL.64 [R1+0x9e8], R164 ;  /* 0x0009e8a401007387 */ /* 0x000fe80000100a00 */
[----:B------:R-:W-:Y:S04]  /*127d0*/  STL.64 [R1+0x9e0], R166 ;  /* 0x0009e0a601007387 */ /* 0x000fe80000100a00 */
[----:B------:R-:W-:Y:S01]  /*127e0*/  STL.64 [R1+0x9f8], R176 ;  /* 0x0009f8b001007387 */ /* 0x000fe20000100a00 */
[----:B------:R-:W-:-:S03]  /*127f0*/  SGXT.U32 R25, R25, 0x1 ;  /* 0x000000011919781a */ /* 0x000fc60000000000 */
[----:B------:R-:W-:Y:S04]  /*12800*/  STL.64 [R1+0x9f0], R178 ;  /* 0x0009f0b201007387 */ /* 0x000fe80000100a00 */
[----:B------:R-:W-:Y:S04]  /*12810*/  STL.64 [R1+0xa08], R180 ;  /* 0x000a08b401007387 */ /* 0x000fe80000100a00 */
[----:B------:R-:W-:Y:S04]  /*12820*/  STL.64 [R1+0xa00], R182 ;  /* 0x000a00b601007387 */ /* 0x000fe80000100a00 */
[----:B------:R-:W2:Y:S01]  /*12830*/  LDL.LU.64 R30, [R1+0x700] ;  /* 0x00070000011e7983 */ /* 0x000ea20000300a00 */
[----:B------:R-:W-:-:S03]  /*12840*/  ISETP.GE.AND P3, PT, R21, UR5, PT ;  /* 0x0000000515007c0c */ /* 0x000fc6000bf66270 */
[----:B------:R-:W-:Y:S01]  /*12850*/  STL.64 [R1+0xa18], R184 ;  /* 0x000a18b801007387 */ /* 0x000fe20000100a00 */
[----:B------:R-:W-:-:S03]  /*12860*/  LOP3.LUT R21, R25, 0x18, RZ, 0xfc, !PT ;  /* 0x0000001819157812 */ /* 0x000fc600078efcff */
[----:B------:R-:W-:Y:S04]  /*12870*/  STL.64 [R1+0xa10], R186 ;  /* 0x000a10ba01007387 */ /* 0x000fe80000100a00 */
[----:B------:R-:W3:Y:S04]  /*12880*/  LDL.LU.64 R28, [R1+0x6f0] ;  /* 0x0006f000011c7983 */ /* 0x000ee80000300a00 */
[----:B------:R-:W-:Y:S04]  /*12890*/  STL.64 [R1+0xa28], R188 ;  /* 0x000a28bc01007387 */ /* 0x000fe80000100a00 */
[----:B------:R-:W-:Y:S04]  /*128a0*/  STL.64 [R1+0xa20], R190 ;  /* 0x000a20be01007387 */ /* 0x000fe80000100a00 */
[----:B------:R-:W4:Y:S01]  /*128b0*/  LDL.LU R25, [R1+0x728] ;  /* 0x0007280001197983 */ /* 0x000f220000300800 */
[----:B------:R-:W-:-:S02]  /*128c0*/  ISETP.GE.AND P1, PT, R22, UR5, PT ;  /* 0x0000000516007c0c */ /* 0x000fc4000bf26270 */
[----:B------:R-:W-:Y:S01]  /*128d0*/  SEL R2, RZ, 0x4, P3 ;  /* 0x00000004ff027807 */ /* 0x000fe20001800000 */
[----:B------:R-:W4:Y:S01]  /*128e0*/  LDL.LU R22, [R1+0x72c] ;  /* 0x00072c0001167983 */ /* 0x000f220000300800 */
[----:B------:R-:W-:Y:S02]  /*128f0*/  SEL R20, RZ, 0x4, P1 ;  /* 0x00000004ff147807 */ /* 0x000fe40000800000 */
[----:B------:R-:W-:Y:S01]  /*12900*/  ISETP.GE.AND P3, PT, R21, UR5, PT ;  /* 0x0000000515007c0c */ /* 0x000fe2000bf66270 */
[----:B------:R-:W-:Y:S01]  /*12910*/  IMAD.MOV.U32 R21, RZ, RZ, c[0x0][0x188] ;  /* 0x00006200ff157624 */ /* 0x000fe200078e00ff */
[----:B------:R-:W-:-:S03]  /*12920*/  SEL R20, R20, RZ, !P0 ;  /* 0x000000ff14147207 */ /* 0x000fc60004000000 */
[----:B------:R-:W-:Y:S01]  /*12930*/  IMAD.SHL.U32 R252, R21, 0x20, RZ ;  /* 0x0000002015fc7824 */ /* 0x000fe200078e00ff */
[----:B------:R-:W-:Y:S01]  /*12940*/  ISETP.NE.U32.AND P1, PT, R20, RZ, PT ;  /* 0x000000ff1400720c */ /* 0x000fe20003f25070 */
[----:B------:R-:W4:Y:S04]  /*12950*/  LDL.LU R21, [R1+0x738] ;  /* 0x0007380001157983 */ /* 0x000f280000300800 */
[----:B------:R-:W4:Y:S04]  /*12960*/  LDL.LU R20, [R1+0x73c] ;  /* 0x00073c0001147983 */ /* 0x000f280000300800 */
[----:B------:R-:W1:Y:S01]  /*12970*/  S2R R33, SR_TID.X ;  /* 0x0000000000217919 */ /* 0x000e620000002100 */
[----:B------:R-:W-:Y:S01]  /*12980*/  SEL R3, R3, RZ, !P0 ;  /* 0x000000ff03037207 */ /* 0x000fe20004000000 */
[----:B------:R-:W-:Y:S03]  /*12990*/  HMMA.1688.F32.TF32 R248, R128, R46, R236 ;  /* 0x0000002e80f8723c */ /* 0x000fe600000810ec */
[----:B------:R-:W-:-:S02]  /*129a0*/  ISETP.NE.U32.AND P4, PT, R3, RZ, PT ;  /* 0x000000ff0300720c */ /* 0x000fc40003f85070 */
[----:B------:R-:W-:Y:S01]  /*129b0*/  SEL R3, RZ, 0x4, P2 ;  /* 0x00000004ff037807 */ /* 0x000fe20001000000 */
[----:B------:R-:W1:Y:S03]  /*129c0*/  S2R R32, SR_TID.X ;  /* 0x0000000000207919 */ /* 0x000e660000002100 */
[----:B------:R-:W-:Y:S02]  /*129d0*/  SEL R3, R3, RZ, !P0 ;  /* 0x000000ff03037207 */ /* 0x000fe40004000000 */
[----:B------:R-:W-:Y:S02]  /*129e0*/  SEL R2, R2, RZ, !P0 ;  /* 0x000000ff02027207 */ /* 0x000fe40004000000 */
[----:B------:R-:W-:Y:S02]  /*129f0*/  ISETP.NE.U32.AND P2, PT, R3, RZ, PT ;  /* 0x000000ff0300720c */ /* 0x000fe40003f45070 */
[----:B------:R-:W-:-:S02]  /*12a00*/  SEL R3, RZ, 0x4, P3 ;  /* 0x00000004ff037807 */ /* 0x000fc40001800000 */
[----:B------:R-:W-:Y:S01]  /*12a10*/  LOP3.LUT R26, R24, 0x3f, RZ, 0xc0, !PT ;  /* 0x0000003f181a7812 */ /* 0x000fe200078ec0ff */
[----:B------:R-:W-:Y:S01]  /*12a20*/  HMMA.1688.F32.TF32 R200, R128, R42, R200 ;  /* 0x0000002a80c8723c */ /* 0x000fe200000810c8 */
[----:B------:R-:W-:Y:S02]  /*12a30*/  SHF.R.S32.HI R27, RZ, 0x6, R24 ;  /* 0x00000006ff1b7819 */ /* 0x000fe40000011418 */
[----:B------:R-:W-:Y:S01]  /*12a40*/  ISETP.NE.U32.AND P3, PT, R2, RZ, PT ;  /* 0x000000ff0200720c */ /* 0x000fe20003f65070 */
[----:B------:R-:W-:Y:S01]  /*12a50*/  IMAD.SHL.U32 R26, R26, 0x4, RZ ;  /* 0x000000041a1a7824 */ /* 0x000fe200078e00ff */
[----:B------:R-:W-:Y:S02]  /*12a60*/  SEL R2, R3, RZ, !P0 ;  /* 0x000000ff03027207 */ /* 0x000fe40004000000 */
[----:B------:R-:W-:Y:S02]  /*12a70*/  SGXT R27, R27, 0x1 ;  /* 0x000000011b1b781a */ /* 0x000fe40000000200 */
[----:B-1----:R-:W-:Y:S01]  /*12a80*/  SHF.R.U32.HI R33, RZ, 0x6, R33 ;  /* 0x00000006ff217819 */ /* 0x002fe20000011621 */
[----:B------:R-:W-:Y:S01]  /*12a90*/  STL.64 [R1+0xa38], R248 ;  /* 0x000a38f801007387 */ /* 0x000fe20000100a00 */
[----:B------:R-:W-:-:S02]  /*12aa0*/  LOP3.LUT R26, R26, 0x120, R27, 0x78, !PT ;  /* 0x000001201a1a7812 */ /* 0x000fc400078e781b */
[----:B------:R-:W-:Y:S01]  /*12ab0*/  SGXT.U32 R33, R33, 0x1 ;  /* 0x000000012121781a */ /* 0x000fe20000000000 */
[----:B------:R-:W-:Y:S03]  /*12ac0*/  STL.64 [R1+0xa30], R250 ;  /* 0x000a30fa01007387 */ /* 0x000fe60000100a00 */
[----:B------:R-:W-:Y:S02]  /*12ad0*/  LOP3.LUT R23, R33, 0x1c, RZ, 0xfc, !PT ;  /* 0x0000001c21177812 */ /* 0x000fe400078efcff */
[----:B------:R-:W-:-:S04]  /*12ae0*/  SHF.R.U32.HI R32, RZ, 0x6, R32 ;  /* 0x00000006ff207819 */ /* 0x000fc80000011620 */
[----:B------:R-:W-:Y:S01]  /*12af0*/  SGXT.U32 R32, R32, 0x1 ;  /* 0x000000012020781a */ /* 0x000fe20000000000 */
[----:B------:R-:W-:Y:S01]  /*12b00*/  BAR.SYNC.DEFER_BLOCKING 0x0 ;  /* 0x0000000000007b1d */ /* 0x000fe20000010000 */
[----:B--2---:R-:W-:-:S05]  /*12b10*/  IMAD.WIDE R30, R252, 0x4, R30 ;  /* 0x00000004fc1e7825 */ /* 0x004fca00078e021e */
[----:B------:R1:W-:Y:S04]  /*12b20*/  STL.64 [R1+0x700], R30 ;  /* 0x0007001e01007387 */ /* 0x0003e80000100a00 */
[----:B------:R-:W-:Y:S01]  /*12b30*/  @!PT LDS RZ, [RZ] ;  /* 0x00000000fffff984 */ /* 0x000fe20000000800 */
[----:B------:R-:W-:Y:S01]  /*12b40*/  @!PT LDS RZ, [RZ] ;  /* 0x00000000fffff984 */ /* 0x000fe20000000800 */
[----:B------:R-:W-:Y:S01]  /*12b50*/  @!PT LDS RZ, [RZ] ;  /* 0x00000000fffff984 */ /* 0x000fe20000000800 */
[----:B------:R1:W-:Y:S01]  /*12b60*/  LDGSTS.E [R26+0x10000], [R30.64], P6 ;  /* 0x100000001e1a7fae */ /* 0x0003e2000b121846 */
[----:B---3--:R-:W-:-:S04]  /*12b70*/  IMAD.WIDE R28, R252, 0x4, R28 ;  /* 0x00000004fc1c7825 */ /* 0x008fc800078e021c */
[----:B----4-:R-:W-:Y:S01]  /*12b80*/  IMAD.MOV.U32 R3, RZ, RZ, R25 ;  /* 0x000000ffff037224 */ /* 0x010fe200078e0019 */
[----:B------:R2:W-:Y:S04]  /*12b90*/  LDGSTS.E [R26+0x10400], [R28.64], P4 ;  /* 0x104000001c1a7fae */ /* 0x0005e8000a121846 */
[----:B------:R-:W3:Y:S01]  /*12ba0*/  S2R R25, SR_TID.X ;  /* 0x0000000000197919 */ /* 0x000ee20000002100 */
[----:B------:R-:W-:-:S03]  /*12bb0*/  ISETP.NE.U32.AND P4, PT, R2, RZ, PT ;  /* 0x000000ff0200720c */ /* 0x000fc60003f85070 */
[----:B------:R2:W-:Y:S01]  /*12bc0*/  STL.64 [R1+0x6f0], R28 ;  /* 0x0006f01c01007387 */ /* 0x0005e20000100a00 */
[----:B------:R-:W-:-:S03]  /*12bd0*/  IMAD.MOV.U32 R2, RZ, RZ, R22 ;  /* 0x000000ffff027224 */ /* 0x000fc600078e0016 */
[----:B------:R-:W4:Y:S04]  /*12be0*/  LDL.LU R34, [R1+0x720] ;  /* 0x0007200001227983 */ /* 0x000f280000300800 */
[----:B------:R-:W4:Y:S01]  /*12bf0*/  LDL.LU R33, [R1+0x724] ;  /* 0x0007240001217983 */ /* 0x000f220000300800 */
[----:B------:R-:W-:-:S03]  /*12c00*/  IMAD.WIDE R2, R252, 0x4, R2 ;  /* 0x00000004fc027825 */ /* 0x000fc600078e0202 */
[----:B-1----:R-:W4:Y:S04]  /*12c10*/  LDL.LU R31, [R1+0x730] ;  /* 0x00073000011f7983 */ /* 0x002f280000300800 */
[----:B------:R-:W4:Y:S01]  /*12c20*/  LDL.LU R30, [R1+0x734] ;  /* 0x00073400011e7983 */ /* 0x000f220000300800 */
[----:B------:R-:W-:-:S03]  /*12c30*/  IMAD.WIDE R20, R252, 0x4, R20 ;  /* 0x00000004fc147825 */ /* 0x000fc600078e0214 */
[----:B------:R-:W-:Y:S01]  /*12c40*/  STL.64 [R1+0xa48], R200 ;  /* 0x000a48c801007387 */ /* 0x000fe20000100a00 */
[----:B------:R-:W-:-:S03]  /*12c50*/  ISETP.GE.AND P6, PT, R23, UR5, PT ;  /* 0x0000000517007c0c */ /* 0x000fc6000bfc6270 */
[----:B------:R-:W-:Y:S01]  /*12c60*/  STL.64 [R1+0xa40], R202 ;  /* 0x000a40ca01007387 */ /* 0x000fe20000100a00 */
[----:B------:R-:W-:-:S03]  /*12c70*/  LOP3.LUT R23, R32, 0x2, RZ, 0xfc, !PT ;  /* 0x0000000220177812 */ /* 0x000fc600078efcff */
[----:B------:R1:W-:Y:S01]  /*12c80*/  STL [R1+0x72c], R2 ;  /* 0x00072c0201007387 */ /* 0x0003e20000100800 */
[----:B---3--:R-:W-:-:S03]  /*12c90*/  SHF.R.U32.HI R32, RZ, 0x6, R25 ;  /* 0x00000006ff207819 */ /* 0x008fc60000011619 */
[----:B------:R-:W-:Y:S04]  /*12ca0*/  STL [R1+0x728], R3 ;  /* 0x0007280301007387 */ /* 0x000fe80000100800 */
[----:B------:R-:W-:Y:S04]  /*12cb0*/  STL [R1+0x73c], R20 ;  /* 0x00073c1401007387 */ /* 0x000fe80000100800 */
[----:B--2---:R-:W2:Y:S04]  /*12cc0*/  LDL.LU R29, [R1+0x760] ;  /* 0x00076000011d7983 */ /* 0x004ea80000300800 */
[----:B------:R-:W3:Y:S01]  /*12cd0*/  LDL.LU R25, [R1+0x764] ;  /* 0x0007640001197983 */ /* 0x000ee20000300800 */
[----:B------:R-:W-:-:S03]  /*12ce0*/  SGXT.U32 R32, R32, 0x1 ;  /* 0x000000012020781a */ /* 0x000fc60000000000 */
[----:B------:R1:W-:Y:S01]  /*12cf0*/  LDGSTS.E [R26+0x10800], [R2.64], P5 ;  /* 0x10800000021a7fae */ /* 0x0003e2000a921846 */
[----:B------:R-:W-:-:S03]  /*12d00*/  LOP3.LUT R28, R32, 0x6, RZ, 0xfc, !PT ;  /* 0x00000006201c7812 */ /* 0x000fc600078efcff */
[----:B------:R4:W-:Y:S01]  /*12d10*/  STL [R1+0x738], R21 ;  /* 0x0007381501007387 */ /* 0x0009e20000100800 */
[----:B------:R-:W-:-:S03]  /*12d20*/  ISETP.GE.AND P5, PT, R28, UR5, PT ;  /* 0x000000051c007c0c */ /* 0x000fc6000bfa6270 */
[----:B------:R-:W2:Y:S04]  /*12d30*/  LDL.LU R28, [R1+0x748] ;  /* 0x00074800011c7983 */ /* 0x000ea80000300800 */
[----:B------:R-:W2:Y:S04]  /*12d40*/  LDL.LU R27, [R1+0x74c] ;  /* 0x00074c00011b7983 */ /* 0x000ea80000300800 */
[----:B------:R-:W1:Y:S01]  /*12d50*/  S2R R32, SR_TID.X ;  /* 0x0000000000207919 */ /* 0x000e620000002100 */
[----:B------:R-:W-:Y:S01]  /*12d60*/  HMMA.1688.F32.TF32 R240, R128, R38, R196 ;  /* 0x0000002680f0723c */ /* 0x000fe200000810c4 */
[----:B------:R-:W-:-:S02]  /*12d70*/  SEL R22, RZ, 0x4, P6 ;  /* 0x00000004ff167807 */ /* 0x000fc40003000000 */
[----:B------:R-:W-:Y:S01]  /*12d80*/  ISETP.GE.AND P6, PT, R23, UR5, PT ;  /* 0x0000000517007c0c */ /* 0x000fe2000bfc6270 */
[----:B------:R4:W-:Y:S01]  /*12d90*/  LDGSTS.E [R26+0x10c00], [R20.64], P1 ;  /* 0x10c00000141a7fae */ /* 0x0009e20008921846 */
[----:B------:R-:W-:Y:S02]  /*12da0*/  SEL R22, R22, RZ, !P0 ;  /* 0x000000ff16167207 */ /* 0x000fe40004000000 */
[----:B------:R-:W-:Y:S02]  /*12db0*/  SEL R23, RZ, 0x4, P6 ;  /* 0x00000004ff177807 */ /* 0x000fe40003000000 */
[----:B------:R-:W-:Y:S02]  /*12dc0*/  ISETP.NE.U32.AND P6, PT, R22, RZ, PT ;  /* 0x000000ff1600720c */ /* 0x000fe40003fc5070 */
[----:B-1----:R-:W-:Y:S02]  /*12dd0*/  SEL R2, R23, RZ, !P0 ;  /* 0x000000ff17027207 */ /* 0x002fe40004000000 */
[----:B------:R-:W-:-:S04]  /*12de0*/  SHF.R.U32.HI R32, RZ, 0x6, R32 ;  /* 0x00000006ff207819 */ /* 0x000fc80000011620 */
[----:B------:R-:W-:-:S04]  /*12df0*/  SGXT.U32 R32, R32, 0x1 ;  /* 0x000000012020781a */ /* 0x000fc80000000000 */
[----:B------:R-:W-:Y:S02]  /*12e00*/  LOP3.LUT R32, R32, 0xa, RZ, 0xfc, !PT ;  /* 0x0000000a20207812 */ /* 0x000fe400078efcff */
[----:B------:R-:W-:Y:S02]  /*12e10*/  SEL R22, RZ, 0x4, P5 ;  /* 0x00000004ff167807 */ /* 0x000fe40002800000 */
[----:B------:R-:W-:Y:S02]  /*12e20*/  ISETP.GE.AND P5, PT, R32, UR5, PT ;  /* 0x0000000520007c0c */ /* 0x000fe4000bfa6270 */
[----:B------:R-:W-:Y:S01]  /*12e30*/  ISETP.NE.U32.AND P1, PT, R2, RZ, PT ;  /* 0x000000ff0200720c */ /* 0x000fe20003f25070 */
[----:B------:R-:W-:Y:S01]  /*12e40*/  STL.64 [R1+0xa58], R240 ;  /* 0x000a58f001007387 */ /* 0x000fe20000100a00 */
[----:B------:R-:W-:-:S03]  /*12e50*/  SEL R23, RZ, 0x4, P5 ;  /* 0x00000004ff177807 */ /* 0x000fc60002800000 */
[----:B------:R-:W-:Y:S01]  /*12e60*/  STL.64 [R1+0xa50], R242 ;  /* 0x000a50f201007387 */ /* 0x000fe20000100a00 */
[C---:B------:R-:W-:Y:S08]  /*12e70*/  HMMA.1688.F32.TF32 R220, R128.reuse, R222, R192 ;  /* 0x000000de80dc723c */ /* 0x040ff000000810c0 */
[----:B------:R-:W-:Y:S01]  /*12e80*/  HMMA.1688.F32.TF32 R224, R128, R226, R16 ;  /* 0x000000e280e0723c */ /* 0x000fe20000081010 */
[----:B------:R-:W-:-:S07]  /*12e90*/  SHF.R.U32.HI R24, RZ, 0x6, R24 ;  /* 0x00000006ff187819 */ /* 0x000fce0000011618 */
[----:B------:R-:W-:Y:S01]  /*12ea0*/  HMMA.1688.F32.TF32 R232, R128, R234, R12 ;  /* 0x000000ea80e8723c */ /* 0x000fe2000008100c */
[----:B------:R-:W-:Y:S02]  /*12eb0*/  SEL R22, R22, RZ, !P0 ;  /* 0x000000ff16167207 */ /* 0x000fe40004000000 */
[----:B------:R-:W-:Y:S01]  /*12ec0*/  SGXT.U32 R24, R24, 0x1 ;  /* 0x000000011818781a */ /* 0x000fe20000000000 */
[----:B----4-:R-:W-:Y:S02]  /*12ed0*/  IMAD.MOV.U32 R21, RZ, RZ, R34 ;  /* 0x000000ffff157224 */ /* 0x010fe400078e0022 */
[----:B------:R-:W-:-:S04]  /*12ee0*/  IMAD.MOV.U32 R20, RZ, RZ, R33 ;  /* 0x000000ffff147224 */ /* 0x000fc800078e0021 */
[----:B------:R-:W-:-:S04]  /*12ef0*/  IMAD.WIDE R20, R252, 0x4, R20 ;  /* 0x00000004fc147825 */ /* 0x000fc800078e0214 */
[----:B------:R-:W-:Y:S02]  /*12f00*/  IMAD.MOV.U32 R2, RZ, RZ, R30 ;  /* 0x000000ffff027224 */ /* 0x000fe400078e001e */
[----:B------:R-:W-:Y:S01]  /*12f10*/  IMAD.MOV.U32 R3, RZ, RZ, R31 ;  /* 0x000000ffff037224 */ /* 0x000fe200078e001f */
[----:B------:R1:W-:Y:S03]  /*12f20*/  STL [R1+0x724], R20 ;  /* 0x0007241401007387 */ /* 0x0003e60000100800 */
[----:B------:R-:W-:Y:S01]  /*12f30*/  IMAD.WIDE R2, R252, 0x4, R2 ;  /* 0x00000004fc027825 */ /* 0x000fe200078e0202 */
[----:B------:R1:W-:Y:S04]  /*12f40*/  LDGSTS.E [R26+0x11000], [R20.64], P2 ;  /* 0x11000000141a7fae */ /* 0x0003e80009121846 */
[----:B------:R-:W4:Y:S04]  /*12f50*/  S2R R33, SR_TID.X ;  /* 0x0000000000217919 */ /* 0x000f280000002100 */
[----:B------:R2:W-:Y:S01]  /*12f60*/  LDGSTS.E [R26+0x11400], [R2.64], P3 ;  /* 0x11400000021a7fae */ /* 0x0005e20009921846 */
[----:B-1----:R-:W-:-:S04]  /*12f70*/  SEL R20, R23, RZ, !P0 ;  /* 0x000000ff17147207 */ /* 0x002fc80004000000 */
[----:B------:R-:W-:Y:S01]  /*12f80*/  ISETP.NE.U32.AND P3, PT, R20, RZ, PT ;  /* 0x000000ff1400720c */ /* 0x000fe20003f65070 */
[----:B---3--:R-:W-:Y:S02]  /*12f90*/  IMAD.MOV.U32 R20, RZ, RZ, R25 ;  /* 0x000000ffff147224 */ /* 0x008fe400078e0019 */
[----:B------:R-:W1:Y:S01]  /*12fa0*/  S2R R25, SR_TID.X ;  /* 0x0000000000197919 */ /* 0x000e620000002100 */
[----:B------:R-:W-:Y:S02]  /*12fb0*/  LOP3.LUT R23, R0, 0x1e, RZ, 0xfc, !PT ;  /* 0x0000001e00177812 */ /* 0x000fe400078efcff */
[----:B----4-:R-:W-:Y:S01]  /*12fc0*/  SHF.R.U32.HI R33, RZ, 0x6, R33 ;  /* 0x00000006ff217819 */ /* 0x010fe20000011621 */
[----:B------:R-:W3:Y:S03]  /*12fd0*/  S2R R0, SR_TID.X ;  /* 0x0000000000007919 */ /* 0x000ee60000002100 */
[----:B------:R-:W-:Y:S01]  /*12fe0*/  SGXT.U32 R33, R33, 0x1 ;  /* 0x000000012121781a */ /* 0x000fe20000000000 */
[----:B------:R2:W-:Y:S04]  /*12ff0*/  STL [R1+0x720], R21 ;  /* 0x0007201501007387 */ /* 0x0005e80000100800 */
[----:B------:R-:W-:Y:S01]  /*13000*/  STL.64 [R1+0xa68], R220 ;  /* 0x000a68dc01007387 */ /* 0x000fe20000100a00 */
[----:B------:R-:W-:-:S03]  /*13010*/  LOP3.LUT R30, R33, 0xe, RZ, 0xfc, !PT ;  /* 0x0000000e211e7812 */ /* 0x000fc600078efcff */
[----:B------:R-:W-:Y:S01]  /*13020*/  STL.64 [R1+0xa60], R222 ;  /* 0x000a60de01007387 */ /* 0x000fe20000100a00 */
[----:B--2---:R-:W-:Y:S01]  /*13030*/  IMAD.MOV.U32 R21, RZ, RZ, R29 ;  /* 0x000000ffff157224 */ /* 0x004fe200078e001d */
[----:B-1----:R-:W-:Y:S02]  /*13040*/  SHF.R.U32.HI R25, RZ, 0x6, R25 ;  /* 0x00000006ff197819 */ /* 0x002fe40000011619 */
[----:B------:R1:W-:Y:S01]  /*13050*/  STL [R1+0x734], R2 ;  /* 0x0007340201007387 */ /* 0x0003e20000100800 */
[----:B------:R-:W-:Y:S01]  /*13060*/  IMAD.WIDE R20, R252, 0x4, R20 ;  /* 0x00000004fc147825 */ /* 0x000fe200078e0214 */
[----:B------:R-:W-:Y:S02]  /*13070*/  SGXT.U32 R25, R25, 0x1 ;  /* 0x000000011919781a */ /* 0x000fe40000000000 */
[----:B------:R2:W-:Y:S01]  /*13080*/  STL [R1+0x730], R3 ;  /* 0x0007300301007387 */ /* 0x0005e20000100800 */
[----:B------:R-:W-:Y:S02]  /*13090*/  ISETP.GE.AND P5, PT, R30, UR5, PT ;  /* 0x000000051e007c0c */ /* 0x000fe4000bfa6270 */
[----:B------:R-:W-:Y:S01]  /*130a0*/  LOP3.LUT R25, R25, 0x12, RZ, 0xfc, !PT ;  /* 0x0000001219197812 */ /* 0x000fe200078efcff */
[----:B------:R4:W-:Y:S01]  /*130b0*/  LDGSTS.E [R26+0x11800], [R20.64], P4 ;  /* 0x11800000141a7fae */ /* 0x0009e2000a121846 */
[----:B-1----:R-:W-:-:S02]  /*130c0*/  IMAD.MOV.U32 R2, RZ, RZ, R27 ;  /* 0x000000ffff027224 */ /* 0x002fc400078e001b */
[----:B--2---:R-:W-:Y:S01]  /*130d0*/  IMAD.MOV.U32 R3, RZ, RZ, R28 ;  /* 0x000000ffff037224 */ /* 0x004fe200078e001c */
[----:B------:R-:W-:Y:S02]  /*130e0*/  ISETP.NE.U32.AND P2, PT, R22, RZ, PT ;  /* 0x000000ff1600720c */ /* 0x000fe40003f45070 */
[----:B------:R-:W-:Y:S01]  /*130f0*/  ISETP.GE.AND P4, PT, R25, UR5, PT ;  /* 0x0000000519007c0c */ /* 0x000fe2000bf86270 */
[----:B------:R-:W-:Y:S01]  /*13100*/  IMAD.WIDE R2, R252, 0x4, R2 ;  /* 0x00000004fc027825 */ /* 0x000fe200078e0202 */
[----:B------:R-:W-:Y:S02]  /*13110*/  SEL R22, RZ, 0x4, P5 ;  /* 0x00000004ff167807 */ /* 0x000fe40002800000 */
[----:B------:R-:W-:Y:S01]  /*13120*/  LOP3.LUT R25, R24, 0x16, RZ, 0xfc, !PT ;  /* 0x0000001618197812 */ /* 0x000fe200078efcff */
[----:B------:R-:W-:Y:S01]  /*13130*/  STL.64 [R1+0xa78], R224 ;  /* 0x000a78e001007387 */ /* 0x000fe20000100a00 */
[----:B------:R-:W-:-:S03]  /*13140*/  SEL R16, R22, RZ, !P0 ;  /* 0x000000ff16107207 */ /* 0x000fc60004000000 */
[----:B------:R4:W-:Y:S01]  /*13150*/  LDGSTS.E [R26+0x11c00], [R2.64], P6 ;  /* 0x11c00000021a7fae */ /* 0x0009e2000b121846 */
[----:B------:R-:W-:Y:S02]  /*13160*/  ISETP.GE.AND P6, PT, R25, UR5, PT ;  /* 0x0000000519007c0c */ /* 0x000fe4000bfc6270 */
[----:B------:R-:W-:Y:S01]  /*13170*/  LOP3.LUT R24, R24, 0x1a, RZ, 0xfc, !PT ;  /* 0x0000001a18187812 */ /* 0x000fe200078efcff */
[----:B------:R-:W-:Y:S01]  /*13180*/  STL.64 [R1+0xa70], R226 ;  /* 0x000a70e201007387 */ /* 0x000fe20000100a00 */
[----:B------:R-:W-:-:S03]  /*13190*/  ISETP.NE.U32.AND P5, PT, R16, RZ, PT ;  /* 0x000000ff1000720c */ /* 0x000fc60003fa5070 */
[----:B------:R-:W-:Y:S01]  /*131a0*/  STL [R1+0x764], R20 ;  /* 0x0007641401007387 */ /* 0x000fe20000100800 */
[----:B------:R-:W-:-:S03]  /*131b0*/  SEL R12, RZ, 0x4, P6 ;  /* 0x00000004ff0c7807 */ /* 0x000fc60003000000 */
[----:B------:R1:W-:Y:S01]  /*131c0*/  STL [R1+0x760], R21 ;  /* 0x0007601501007387 */ /* 0x0003e20000100800 */
[----:B------:R-:W-:Y:S02]  /*131d0*/  SEL R16, RZ, 0x4, P4 ;  /* 0x00000004ff107807 */ /* 0x000fe40002000000 */
[----:B------:R-:W-:Y:S01]  /*131e0*/  ISETP.GE.AND P6, PT, R23, UR5, PT ;  /* 0x0000000517007c0c */ /* 0x000fe2000bfc6270 */
[----:B------:R2:W-:Y:S01]  /*131f0*/  STL.64 [R1+0xa80], R2 ;  /* 0x000a800201007387 */ /* 0x0005e20000100a00 */
[----:B------:R-:W-:Y:S02]  /*13200*/  ISETP.GE.AND P4, PT, R24, UR5, PT ;  /* 0x0000000518007c0c */ /* 0x000fe4000bf86270 */
[----:B---3--:R-:W-:Y:S01]  /*13210*/  LOP3.LUT R23, R0, 0x1f, RZ, 0xc0, !PT ;  /* 0x0000001f00177812 */ /* 0x008fe200078ec0ff */
[----:B------:R-:W3:Y:S04]  /*13220*/  LDL.LU.64 R28, [R1+0x6f8] ;  /* 0x0006f800011c7983 */ /* 0x000ee80000300a00 */
[----:B----4-:R-:W4:Y:S01]  /*13230*/  LDL.LU.64 R26, [R1+0x6e8] ;  /* 0x0006e800011a7983 */ /* 0x010f220000300a00 */
[----:B------:R-:W-:-:S03]  /*13240*/  SEL R15, RZ, 0x4, P4 ;  /* 0x00000004ff0f7807 */ /* 0x000fc60002000000 */
[----:B------:R-:W-:Y:S01]  /*13250*/  STL.64 [R1+0xa90], R232 ;  /* 0x000a90e801007387 */ /* 0x000fe20000100a00 */
[----:B------:R-:W-:-:S03]  /*13260*/  ISETP.GE.AND P4, PT, R23, UR5, PT ;  /* 0x0000000517007c0c */ /* 0x000fc6000bf86270 */
[----:B------:R-:W-:Y:S04]  /*13270*/  STL.64 [R1+0xa88], R234 ;  /* 0x000a88ea01007387 */ /* 0x000fe80000100a00 */
[----:B------:R-:W4:Y:S04]  /*13280*/  LDL R0, [R1+0x7e8] ;  /* 0x0007e80001007983 */ /* 0x000f280000100800 */
[----:B------:R-:W4:Y:S04]  /*13290*/  LDL.LU R25, [R1+0x750] ;  /* 0x0007500001197983 */ /* 0x000f280000300800 */
[----:B------:R-:W4:Y:S04]  /*132a0*/  LDL.LU R24, [R1+0x754] ;  /* 0x0007540001187983 */ /* 0x000f280000300800 */
[----:B------:R-:W4:Y:S04]  /*132b0*/  LDL.LU R23, [R1+0x758] ;  /* 0x0007580001177983 */ /* 0x000f280000300800 */
[----:B------:R-:W4:Y:S04]  /*132c0*/  LDL.LU R22, [R1+0x75c] ;  /* 0x00075c0001167983 */ /* 0x000f280000300800 */
[----:B-1----:R-:W4:Y:S01]  /*132d0*/  LDL.LU R21, [R1+0x708] ;  /* 0x0007080001157983 */ /* 0x002f220000300800 */
[----:B------:R-:W-:-:S03]  /*132e0*/  SEL R13, R16, RZ, !P0 ;  /* 0x000000ff100d7207 */ /* 0x000fc60004000000 */
[----:B------:R-:W4:Y:S04]  /*132f0*/  LDL.LU R20, [R1+0x70c] ;  /* 0x00070c0001147983 */ /* 0x000f280000300800 */
[----:B------:R-:W4:Y:S04]  /*13300*/  LDL.LU R19, [R1+0x710] ;  /* 0x0007100001137983 */ /* 0x000f280000300800 */
[----:B------:R-:W4:Y:S04]  /*13310*/  LDL.LU R18, [R1+0x714] ;  /* 0x0007140001127983 */ /* 0x000f280000300800 */
[----:B------:R-:W4:Y:S04]  /*13320*/  LDL.LU R17, [R1+0x718] ;  /* 0x0007180001117983 */ /* 0x000f280000300800 */
[----:B------:R-:W4:Y:S04]  /*13330*/  LDL.LU R16, [R1+0x71c] ;  /* 0x00071c0001107983 */ /* 0x000f280000300800 */
[----:B--2---:R-:W2:Y:S04]  /*13340*/  LDL.LU R3, [R1+0x740] ;  /* 0x0007400001037983 */ /* 0x004ea80000300800 */
[----:B------:R-:W2:Y:S01]  /*13350*/  LDL.LU R2, [R1+0x744] ;  /* 0x0007440001027983 */ /* 0x000ea20000300800 */
[C---:B------:R-:W-:Y:S08]  /*13360*/  HMMA.1688.F32.TF32 R228, R128.reuse, R230, R8 ;  /* 0x000000e680e4723c */ /* 0x040ff00000081008 */
[----:B------:R-:W-:Y:S01]  /*13370*/  HMMA.1688.F32.TF32 R216, R128, R218, R4 ;  /* 0x000000da80d8723c */ /* 0x000fe20000081004 */
[----:B------:R-:W-:-:S02]  /*13380*/  SEL R14, RZ, 0x4, P6 ;  /* 0x00000004ff0e7807 */ /* 0x000fc40003000000 */
[----:B------:R-:W-:Y:S02]  /*13390*/  ISETP.NE.U32.AND P6, PT, R13, RZ, PT ;  /* 0x000000ff0d00720c */ /* 0x000fe40003fc5070 */
[----:B------:R-:W-:Y:S02]  /*133a0*/  SEL R13, RZ, 0x4, P4 ;  /* 0x00000004ff0d7807 */ /* 0x000fe40002000000 */
[----:B------:R-:W-:Y:S02]  /*133b0*/  SEL R12, R12, RZ, !P0 ;  /* 0x000000ff0c0c7207 */ /* 0x000fe40004000000 */
[----:B------:R-:W-:Y:S02]  /*133c0*/  SEL R10, R15, RZ, !P0 ;  /* 0x000000ff0f0a7207 */ /* 0x000fe40004000000 */
[----:B------:R-:W-:Y:S02]  /*133d0*/  SEL R9, R14, RZ, !P0 ;  /* 0x000000ff0e097207 */ /* 0x000fe40004000000 */
[----:B------:R-:W-:-:S02]  /*133e0*/  SEL R8, R13, RZ, !P0 ;  /* 0x000000ff0d087207 */ /* 0x000fc40004000000 */
[----:B------:R-:W-:Y:S01]  /*133f0*/  STL.64 [R1+0xaa0], R228 ;  /* 0x000aa0e401007387 */ /* 0x000fe20000100a00 */
[----:B------:R-:W-:-:S03]  /*13400*/  ISETP.NE.U32.AND P4, PT, R12, RZ, PT ;  /* 0x000000ff0c00720c */ /* 0x000fc60003f85070 */
[----:B------:R-:W-:Y:S01]  /*13410*/  STL.64 [R1+0xa98], R230 ;  /* 0x000a98e601007387 */ /* 0x000fe20000100a00 */
[----:B------:R-:W-:-:S03]  /*13420*/  ISETP.NE.U32.AND P0, PT, R10, RZ, PT ;  /* 0x000000ff0a00720c */ /* 0x000fc60003f05070 */
[----:B------:R-:W-:Y:S01]  /*13430*/  STL [R1+0xb08], R252 ;  /* 0x000b08fc01007387 */ /* 0x000fe20000100800 */
[----:B---3--:R-:W-:-:S04]  /*13440*/  IMAD.WIDE R28, R252, 0x4, R28 ;  /* 0x00000004fc1c7825 */ /* 0x008fc800078e021c */
[----:B----4-:R-:W-:Y:S01]  /*13450*/  IMAD.WIDE R26, R252, 0x4, R26 ;  /* 0x00000004fc1a7825 */ /* 0x010fe200078e021a */
[----:B------:R-:W-:Y:S04]  /*13460*/  STL.64 [R1+0x6f8], R28 ;  /* 0x0006f81c01007387 */ /* 0x000fe80000100a00 */
[----:B------:R-:W-:Y:S04]  /*13470*/  STL.64 [R1+0x6e8], R26 ;  /* 0x0006e81a01007387 */ /* 0x000fe80000100a00 */
[----:B------:R-:W-:Y:S04]  /*13480*/  STL.64 [R1+0xab0], R216 ;  /* 0x000ab0d801007387 */ /* 0x000fe80000100a00 */
[----:B------:R1:W-:Y:S01]  /*13490*/  LDGSTS.E [R0+0x10200], [R28.64], P1 ;  /* 0x102000001c007fae */ /* 0x0003e20008921846 */
[----:B------:R-:W-:Y:S01]  /*134a0*/  ISETP.NE.U32.AND P1, PT, R9, RZ, PT ;  /* 0x000000ff0900720c */ /* 0x000fe20003f25070 */
[----:B------:R-:W-:-:S02]  /*134b0*/  IMAD.MOV.U32 R15, RZ, RZ, R25 ;  /* 0x000000ffff0f7224 */ /* 0x000fc400078e0019 */
[----:B------:R3:W-:Y:S01]  /*134c0*/  LDGSTS.E [R0+0x10600], [R26.64], P2 ;  /* 0x106000001a007fae */ /* 0x0007e20009121846 */
[----:B------:R-:W-:Y:S01]  /*134d0*/  ISETP.NE.U32.AND P2, PT, R8, RZ, PT ;  /* 0x000000ff0800720c */ /* 0x000fe20003f45070 */
[----:B------:R-:W-:Y:S02]  /*134e0*/  IMAD.MOV.U32 R14, RZ, RZ, R24 ;  /* 0x000000ffff0e7224 */ /* 0x000fe400078e0018 */
[----:B------:R-:W-:Y:S01]  /*134f0*/  STL.64 [R1+0xaa8], R218 ;  /* 0x000aa8da01007387 */ /* 0x000fe20000100a00 */
[----:B------:R-:W-:Y:S02]  /*13500*/  IMAD.MOV.U32 R13, RZ, RZ, R23 ;  /* 0x000000ffff0d7224 */ /* 0x000fe400078e0017 */
[----:B------:R-:W-:Y:S01]  /*13510*/  IMAD.MOV.U32 R12, RZ, RZ, R22 ;  /* 0x000000ffff0c7224 */ /* 0x000fe200078e0016 */
[----:B------:R-:W-:Y:S01]  /*13520*/  STL.64 [R1+0xb10], R14 ;  /* 0x000b100e01007387 */ /* 0x000fe20000100a00 */
[----:B------:R-:W-:Y:S02]  /*13530*/  IMAD.MOV.U32 R11, RZ, RZ, R21 ;  /* 0x000000ffff0b7224 */ /* 0x000fe400078e0015 */
[----:B------:R-:W-:Y:S01]  /*13540*/  IMAD.MOV.U32 R10, RZ, RZ, R20 ;  /* 0x000000ffff0a7224 */ /* 0x000fe200078e0014 */
[----:B------:R-:W-:Y:S01]  /*13550*/  STL.64 [R1+0xb18], R12 ;  /* 0x000b180c01007387 */ /* 0x000fe20000100a00 */
[----:B------:R-:W-:-:S02]  /*13560*/  IMAD.MOV.U32 R9, RZ, RZ, R19 ;  /* 0x000000ffff097224 */ /* 0x000fc400078e0013 */
[----:B------:R-:W-:Y:S01]  /*13570*/  IMAD.MOV.U32 R8, RZ, RZ, R18 ;  /* 0x000000ffff087224 */ /* 0x000fe200078e0012 */
[----:B------:R-:W-:Y:S01]  /*13580*/  STL.64 [R1+0xb20], R10 ;  /* 0x000b200a01007387 */ /* 0x000fe20000100a00 */
[----:B------:R-:W-:Y:S02]  /*13590*/  IMAD.MOV.U32 R7, RZ, RZ, R17 ;  /* 0x000000ffff077224 */ /* 0x000fe400078e0011 */
[----:B------:R-:W-:Y:S01]  /*135a0*/  IMAD.MOV.U32 R6, RZ, RZ, R16 ;  /* 0x000000ffff067224 */ /* 0x000fe200078e0010 */
[----:B------:R-:W-:Y:S04]  /*135b0*/  STL.64 [R1+0xb28], R8 ;  /* 0x000b280801007387 */ /* 0x000fe80000100a00 */
[----:B------:R4:W-:Y:S04]  /*135c0*/  STL.64 [R1+0xb30], R6 ;  /* 0x000b300601007387 */ /* 0x0009e80000100a00 */
[----:B----4-:R-:W4:Y:S04]  /*135d0*/  LDL.LU.64 R6, [R1+0x6e0] ;  /* 0x0006e00001067983 */ /* 0x010f280000300a00 */
[----:B------:R-:W3:Y:S04]  /*135e0*/  LDL.LU.64 R14, [R1+0x6d0] ;  /* 0x0006d000010e7983 */ /* 0x000ee80000300a00 */
[----:B------:R-:W3:Y:S04]  /*135f0*/  LDL.LU.64 R8, [R1+0x6c0] ;  /* 0x0006c00001087983 */ /* 0x000ee80000300a00 */
[----:B------:R-:W3:Y:S04]  /*13600*/  LDL.LU.64 R10, [R1+0x6b0] ;  /* 0x0006b000010a7983 */ /* 0x000ee80000300a00 */
[----:B------:R-:W3:Y:S04]  /*13610*/  LDL.LU.64 R12, [R1+0x6a0] ;  /* 0x0006a000010c7983 */ /* 0x000ee80000300a00 */
[----:B------:R-:W3:Y:S04]  /*13620*/  LDL.LU.64 R216, [R1+0x650] ;  /* 0x0006500001d87983 */ /* 0x000ee80000300a00 */
[----:B------:R-:W3:Y:S01]  /*13630*/  LDL.LU.64 R218, [R1+0x640] ;  /* 0x0006400001da7983 */ /* 0x000ee20000300a00 */
[----:B--2---:R-:W-:-:S03]  /*13640*/  IMAD.MOV.U32 R4, RZ, RZ, R2 ;  /* 0x000000ffff047224 */ /* 0x004fc600078e0002 */
[----:B------:R-:W2:Y:S01]  /*13650*/  LDL.LU.64 R228, [R1+0x630] ;  /* 0x0006300001e47983 */ /* 0x000ea20000300a00 */
[----:B------:R-:W-:-:S03]  /*13660*/  IMAD.MOV.U32 R5, RZ, RZ, R3 ;  /* 0x000000ffff057224 */ /* 0x000fc600078e0003 */
[----:B------:R-:W2:Y:S04]  /*13670*/  LDL.LU.64 R230, [R1+0x620] ;  /* 0x0006200001e67983 */ /* 0x000ea80000300a00 */
        /* <DEDUP_REMOVED lines=98> */
[----:B------:R-:W2:Y:S01]  /*13ca0*/  LDL.LU.64 R50, [R1+0x3e8] ;  /* 0x0003e80001327983 */ /* 0x000ea20000300a00 */
[----:B------:R-:W-:-:S03]  /*13cb0*/  IMAD.MOV.U32 R252, RZ, RZ, c[0x0][0x18c] ;  /* 0x00006300fffc7624 */ /* 0x000fc600078e00ff */
[----:B------:R-:W2:Y:S04]  /*13cc0*/  LDL.LU.64 R48, [R1+0x3d8] ;  /* 0x0003d80001307983 */ /* 0x000ea80000300a00 */
[----:B------:R-:W2:Y:S04]  /*13cd0*/  LDL.LU.64 R46, [R1+0x3c8] ;  /* 0x0003c800012e7983 */ /* 0x000ea80000300a00 */
[----:B------:R-:W2:Y:S04]  /*13ce0*/  LDL.LU.64 R44, [R1+0x3b8] ;  /* 0x0003b800012c7983 */ /* 0x000ea80000300a00 */
[----:B------:R-:W2:Y:S01]  /*13cf0*/  LDL.LU.64 R42, [R1+0x3a8] ;  /* 0x0003a800012a7983 */ /* 0x000ea20000300a00 */
[----:B------:R-:W-:-:S03]  /*13d00*/  IMAD.SHL.U32 R252, R252, 0x20, RZ ;  /* 0x00000020fcfc7824 */ /* 0x000fc600078e00ff */
[----:B------:R-:W2:Y:S04]  /*13d10*/  LDL.LU.64 R40, [R1+0x398] ;  /* 0x0003980001287983 */ /* 0x000ea80000300a00 */
[----:B------:R-:W2:Y:S04]  /*13d20*/  LDL.LU.64 R38, [R1+0x388] ;  /* 0x0003880001267983 */ /* 0x000ea80000300a00 */
[----:B------:R-:W2:Y:S04]  /*13d30*/  LDL.LU.64 R36, [R1+0x378] ;  /* 0x0003780001247983 */ /* 0x000ea80000300a00 */
[----:B------:R-:W2:Y:S01]  /*13d40*/  LDL.LU.64 R34, [R1+0x368] ;  /* 0x0003680001227983 */ /* 0x000ea20000300a00 */
[----:B----4-:R-:W-:-:S03]  /*13d50*/  IMAD.WIDE R6, R252, 0x4, R6 ;  /* 0x00000004fc067825 */ /* 0x010fc600078e0206 */
[----:B------:R-:W4:Y:S04]  /*13d60*/  LDL.LU.64 R32, [R1+0x358] ;  /* 0x0003580001207983 */ /* 0x000f280000300a00 */
[----:B------:R-:W4:Y:S01]  /*13d70*/  LDL.LU.64 R30, [R1+0x348] ;  /* 0x00034800011e7983 */ /* 0x000f220000300a00 */
[----:B---3--:R-:W-:-:S03]  /*13d80*/  IMAD.WIDE R14, R252, 0x4, R14 ;  /* 0x00000004fc0e7825 */ /* 0x008fc600078e020e */
[----:B-1----:R-:W3:Y:S04]  /*13d90*/  LDL.LU.64 R28, [R1+0x338] ;  /* 0x00033800011c7983 */ /* 0x002ee80000300a00 */
[----:B------:R-:W3:Y:S04]  /*13da0*/  LDL.LU.64 R26, [R1+0x328] ;  /* 0x00032800011a7983 */ /* 0x000ee80000300a00 */
[----:B------:R-:W3:Y:S04]  /*13db0*/  LDL.LU.64 R24, [R1+0x318] ;  /* 0x0003180001187983 */ /* 0x000ee80000300a00 */
[----:B------:R-:W3:Y:S04]  /*13dc0*/  LDL.LU.64 R22, [R1+0x308] ;  /* 0x0003080001167983 */ /* 0x000ee80000300a00 */
[----:B------:R-:W3:Y:S04]  /*13dd0*/  LDL.LU.64 R20, [R1+0x2f8] ;  /* 0x0002f80001147983 */ /* 0x000ee80000300a00 */
[----:B------:R-:W3:Y:S04]  /*13de0*/  LDL.LU.64 R18, [R1+0x2e8] ;  /* 0x0002e80001127983 */ /* 0x000ee80000300a00 */
[----:B------:R1:W-:Y:S04]  /*13df0*/  STL.64 [R1+0x6e0], R6 ;  /* 0x0006e00601007387 */ /* 0x0003e80000100a00 */
[----:B-1----:R-:W3:Y:S04]  /*13e00*/  LDL.LU.64 R6, [R1+0xb30] ;  /* 0x000b300001067983 */ /* 0x002ee80000300a00 */
[----:B------:R1:W-:Y:S04]  /*13e10*/  STL.64 [R1+0x6d0], R14 ;  /* 0x0006d00e01007387 */ /* 0x0003e80000100a00 */
[----:B-1----:R-:W3:Y:S01]  /*13e20*/  LDL.LU.64 R14, [R1+0x690] ;  /* 0x00069000010e7983 */ /* 0x002ee20000300a00 */
[----:B------:R-:W-:-:S04]  /*13e30*/  IMAD.WIDE R8, R252, 0x4, R8 ;  /* 0x00000004fc087825 */ /* 0x000fc800078e0208 */
[C---:B------:R-:W-:Y:S01]  /*13e40*/  IMAD.WIDE R10, R252.reuse, 0x4, R10 ;  /* 0x00000004fc0a7825 */ /* 0x040fe200078e020a */
[----:B------:R1:W-:Y:S03]  /*13e50*/  STL.64 [R1+0x6c0], R8 ;  /* 0x0006c00801007387 */ /* 0x0003e60000100a00 */
[C---:B--2---:R-:W-:Y:S01]  /*13e60*/  IMAD.WIDE R98, R252.reuse, 0x4, R98 ;  /* 0x00000004fc627825 */ /* 0x044fe200078e0262 */
[----:B-1----:R-:W2:Y:S03]  /*13e70*/  LDL.LU.64 R8, [R1+0xb28] ;  /* 0x000b280001087983 */ /* 0x002ea60000300a00 */
[C---:B------:R-:W-:Y:S01]  /*13e80*/  IMAD.WIDE R92, R252.reuse, 0x4, R92 ;  /* 0x00000004fc5c7825 */ /* 0x040fe200078e025c */
[----:B------:R-:W-:Y:S03]  /*13e90*/  STL.64 [R1+0x6d8], R98 ;  /* 0x0006d86201007387 */ /* 0x000fe60000100a00 */
[C---:B------:R-:W-:Y:S01]  /*13ea0*/  IMAD.WIDE R12, R252.reuse, 0x4, R12 ;  /* 0x00000004fc0c7825 */ /* 0x040fe200078e020c */
[----:B------:R1:W-:Y:S03]  /*13eb0*/  STL.64 [R1+0xab8], R98 ;  /* 0x000ab86201007387 */ /* 0x0003e60000100a00 */
[C---:B------:R-:W-:Y:S01]  /*13ec0*/  IMAD.WIDE R94, R252.reuse, 0x4, R94 ;  /* 0x00000004fc5e7825 */ /* 0x040fe200078e025e */
[----:B-1----:R-:W2:Y:S04]  /*13ed0*/  LDL.LU.64 R98, [R1+0x660] ;  /* 0x0006600001627983 */ /* 0x002ea80000300a00 */
[----:B------:R1:W-:Y:S01]  /*13ee0*/  STL.64 [R1+0x6b0], R10 ;  /* 0x0006b00a01007387 */ /* 0x0003e20000100a00 */
[----:B------:R-:W-:-:S03]  /*13ef0*/  IMAD.WIDE R88, R252, 0x4, R88 ;  /* 0x00000004fc587825 */ /* 0x000fc600078e0258 */
[----:B-1----:R-:W2:Y:S04]  /*13f00*/  LDL.LU.64 R10, [R1+0xb20] ;  /* 0x000b2000010a7983 */ /* 0x002ea80000300a00 */
[----:B------:R-:W-:Y:S04]  /*13f10*/  STL.64 [R1+0x6c8], R92 ;  /* 0x0006c85c01007387 */ /* 0x000fe80000100a00 */
[----:B------:R1:W-:Y:S04]  /*13f20*/  STL.64 [R1+0xac0], R92 ;  /* 0x000ac05c01007387 */ /* 0x0003e80000100a00 */
[----:B-1----:R-:W2:Y:S04]  /*13f30*/  LDL.LU.64 R92, [R1+0x670] ;  /* 0x00067000015c7983 */ /* 0x002ea80000300a00 */
[----:B------:R1:W-:Y:S04]  /*13f40*/  STL.64 [R1+0x6a0], R12 ;  /* 0x0006a00c01007387 */ /* 0x0003e80000100a00 */
[----:B-1----:R-:W2:Y:S04]  /*13f50*/  LDL.LU.64 R12, [R1+0xb18] ;  /* 0x000b1800010c7983 */ /* 0x002ea80000300a00 */
[----:B------:R-:W-:Y:S04]  /*13f60*/  STL.64 [R1+0x6b8], R94 ;  /* 0x0006b85e01007387 */ /* 0x000fe80000100a00 */
[----:B------:R1:W-:Y:S04]  /*13f70*/  STL.64 [R1+0xac8], R94 ;  /* 0x000ac85e01007387 */ /* 0x0003e80000100a00 */
[----:B-1----:R-:W2:Y:S01]  /*13f80*/  LDL.LU.64 R94, [R1+0x680] ;  /* 0x00068000015e7983 */ /* 0x002ea20000300a00 */
[----:B---3--:R-:W-:-:S05]  /*13f90*/  IMAD.WIDE R14, R252, 0x4, R14 ;  /* 0x00000004fc0e7825 */ /* 0x008fca00078e020e */
[----:B------:R1:W-:Y:S04]  /*13fa0*/  STL.64 [R1+0x690], R14 ;  /* 0x0006900e01007387 */ /* 0x0003e80000100a00 */
[----:B-1----:R-:W3:Y:S04]  /*13fb0*/  LDL.LU.64 R14, [R1+0xb10] ;  /* 0x000b1000010e7983 */ /* 0x002ee80000300a00 */
[----:B------:R-:W-:Y:S04]  /*13fc0*/  STL.64 [R1+0x6a8], R88 ;  /* 0x0006a85801007387 */ /* 0x000fe80000100a00 */
[----:B------:R1:W-:Y:S04]  /*13fd0*/  STL.64 [R1+0xad0], R88 ;  /* 0x000ad05801007387 */ /* 0x0003e80000100a00 */
[----:B-1----:R-:W2:Y:S04]  /*13fe0*/  LDL.64 R88, [R1+0x690] ;  /* 0x0006900001587983 */ /* 0x002ea80000100a00 */
[----:B--2---:R1:W-:Y:S04]  /*13ff0*/  STL.64 [R1+0xad8], R88 ;  /* 0x000ad85801007387 */ /* 0x0043e80000100a00 */
[----:B-1----:R-:W2:Y:S04]  /*14000*/  LDL.64 R88, [R1+0x6a0] ;  /* 0x0006a00001587983 */ /* 0x002ea80000100a00 */
[----:B--2---:R1:W-:Y:S04]  /*14010*/  STL.64 [R1+0xae0], R88 ;  /* 0x000ae05801007387 */ /* 0x0043e80000100a00 */
[----:B-1----:R-:W2:Y:S04]  /*14020*/  LDL.64 R88, [R1+0x6b0] ;  /* 0x0006b00001587983 */ /* 0x002ea80000100a00 */
[----:B--2---:R1:W-:Y:S04]  /*14030*/  STL.64 [R1+0xae8], R88 ;  /* 0x000ae85801007387 */ /* 0x0043e80000100a00 */
[----:B-1----:R-:W2:Y:S01]  /*14040*/  LDL.64 R88, [R1+0x6c0] ;  /* 0x0006c00001587983 */ /* 0x002ea20000100a00 */
[----:B------:R-:W-:-:S03]  /*14050*/  IMAD.WIDE R90, R252, 0x4, R90 ;  /* 0x00000004fc5a7825 */ /* 0x000fc600078e025a */
[----:B--2---:R1:W-:Y:S04]  /*14060*/  STL.64 [R1+0xaf0], R88 ;  /* 0x000af05801007387 */ /* 0x0043e80000100a00 */
[----:B-1----:R-:W2:Y:S01]  /*14070*/  LDL.64 R88, [R1+0x6d0] ;  /* 0x0006d00001587983 */ /* 0x002ea20000100a00 */
[----:B------:R-:W-:-:S04]  /*14080*/  IMAD.WIDE R94, R252, 0x4, R94 ;  /* 0x00000004fc5e7825 */ /* 0x000fc800078e025e */
        /* <DEDUP_REMOVED lines=59> */
[C---:B------:R-:W-:Y:S01]  /*14440*/  IMAD.WIDE R172, R252.reuse, 0x4, R172 ;  /* 0x00000004fcac7825 */ /* 0x040fe200078e02ac */
[----:B--2---:R1:W-:Y:S04]  /*14450*/  STL.64 [R1+0xaf8], R88 ;  /* 0x000af85801007387 */ /* 0x0043e80000100a00 */
[----:B-1----:R-:W2:Y:S04]  /*14460*/  LDL.64 R88, [R1+0x6e0] ;  /* 0x0006e00001587983 */ /* 0x002ea80000100a00 */
[----:B------:R-:W-:Y:S04]  /*14470*/  STL.64 [R1+0x698], R90 ;  /* 0x0006985a01007387 */ /* 0x000fe80000100a00 */
[----:B------:R1:W-:Y:S04]  /*14480*/  STL.64 [R1+0x680], R94 ;  /* 0x0006805e01007387 */ /* 0x0003e80000100a00 */
        /* <DEDUP_REMOVED lines=52> */
[----:B------:R-:W-:-:S03]  /*147d0*/  IMAD.WIDE R194, R252, 0x4, R194 ;  /* 0x00000004fcc27825 */ /* 0x000fc600078e02c2 */
        /* <DEDUP_REMOVED lines=83> */
[----:B----4-:R-:W-:-:S03]  /*14d10*/  IMAD.WIDE R32, R252, 0x4, R32 ;  /* 0x00000004fc207825 */ /* 0x010fc600078e0220 */
        /* <DEDUP_REMOVED lines=20> */
[----:B------:R-:W-:Y:S04]  /*14e60*/  STL.64 [R1+0x348], R30 ;  /* 0x0003481e01007387 */ /* 0x000fe80000100a00 */
[----:B------:R-:W-:Y:S04]  /*14e70*/  STL.64 [R1+0x330], R106 ;  /* 0x0003306a01007387 */ /* 0x000fe80000100a00 */
[----:B------:R-:W-:Y:S04]  /*14e80*/  STL.64 [R1+0x338], R28 ;  /* 0x0003381c01007387 */ /* 0x000fe80000100a00 */
[----:B------:R4:W-:Y:S04]  /*14e90*/  STL.64 [R1+0x320], R16 ;  /* 0x0003201001007387 */ /* 0x0009e80000100a00 */
[----:B------:R-:W-:Y:S01]  /*14ea0*/  STL.64 [R1+0x328], R26 ;  /* 0x0003281a01007387 */ /* 0x000fe20000100a00 */
[----:B------:R-:W-:-:S03]  /*14eb0*/  IMAD.WIDE R20, R252, 0x4, R20 ;  /* 0x00000004fc147825 */ /* 0x000fc600078e0214 */
[----:B------:R1:W-:Y:S01]  /*14ec0*/  STL.64 [R1+0x310], R100 ;  /* 0x0003106401007387 */ /* 0x0003e20000100a00 */
[----:B------:R-:W-:-:S03]  /*14ed0*/  IMAD.WIDE R96, R252, 0x4, R96 ;  /* 0x00000004fc607825 */ /* 0x000fc600078e0260 */
[----:B------:R-:W-:Y:S01]  /*14ee0*/  STL.64 [R1+0x318], R24 ;  /* 0x0003181801007387 */ /* 0x000fe20000100a00 */
[----:B------:R-:W-:-:S03]  /*14ef0*/  IMAD.WIDE R18, R252, 0x4, R18 ;  /* 0x00000004fc127825 */ /* 0x000fc600078e0212 */
[----:B------:R1:W-:Y:S04]  /*14f00*/  STL.64 [R1+0x300], R102 ;  /* 0x0003006601007387 */ /* 0x0003e80000100a00 */
[----:B------:R-:W-:Y:S04]  /*14f10*/  STL.64 [R1+0x308], R22 ;  /* 0x0003081601007387 */ /* 0x000fe80000100a00 */
[----:B------:R-:W2:Y:S04]  /*14f20*/  LDL.LU R252, [R1+0xb08] ;  /* 0x000b080001fc7983 */ /* 0x000ea80000300800 */
[----:B------:R1:W-:Y:S04]  /*14f30*/  STL.64 [R1+0x2f0], R96 ;  /* 0x0002f06001007387 */ /* 0x0003e80000100a00 */
[----:B------:R1:W-:Y:S04]  /*14f40*/  STL.64 [R1+0x2f8], R20 ;  /* 0x0002f81401007387 */ /* 0x0003e80000100a00 */
[----:B------:R1:W-:Y:S01]  /*14f50*/  STL.64 [R1+0x2e8], R18 ;  /* 0x0002e81201007387 */ /* 0x0003e20000100a00 */
[----:B--2---:R-:W-:-:S04]  /*14f60*/  IMAD.WIDE R4, R252, 0x4, R4 ;  /* 0x00000004fc047825 */ /* 0x004fc800078e0204 */
[C---:B------:R-:W-:Y:S01]  /*14f70*/  IMAD.WIDE R6, R252.reuse, 0x4, R6 ;  /* 0x00000004fc067825 */ /* 0x040fe200078e0206 */
[----:B------:R2:W-:Y:S03]  /*14f80*/  LDGSTS.E [R0+0x10a00], [R4.64], P3 ;  /* 0x10a0000004007fae */ /* 0x0005e60009921846 */
[C---:B------:R-:W-:Y:S01]  /*14f90*/  IMAD.WIDE R8, R252.reuse, 0x4, R8 ;  /* 0x00000004fc087825 */ /* 0x040fe200078e0208 */
[----:B------:R2:W-:Y:S03]  /*14fa0*/  LDGSTS.E [R0+0x10e00], [R6.64], P5 ;  /* 0x10e0000006007fae */ /* 0x0005e6000a921846 */
[C---:B------:R-:W-:Y:S01]  /*14fb0*/  IMAD.WIDE R10, R252.reuse, 0x4, R10 ;  /* 0x00000004fc0a7825 */ /* 0x040fe200078e020a */
[----:B------:R2:W-:Y:S03]  /*14fc0*/  LDGSTS.E [R0+0x11200], [R8.64], P6 ;  /* 0x1120000008007fae */ /* 0x0005e6000b121846 */
[C---:B------:R-:W-:Y:S01]  /*14fd0*/  IMAD.WIDE R12, R252.reuse, 0x4, R12 ;  /* 0x00000004fc0c7825 */ /* 0x040fe200078e020c */
[----:B------:R2:W-:Y:S03]  /*14fe0*/  LDGSTS.E [R0+0x11600], [R10.64], P4 ;  /* 0x116000000a007fae */ /* 0x0005e6000a121846 */
[----:B---3--:R-:W-:Y:S01]  /*14ff0*/  IMAD.WIDE R14, R252, 0x4, R14 ;  /* 0x00000004fc0e7825 */ /* 0x008fe200078e020e */
[----:B------:R2:W-:Y:S04]  /*15000*/  LDGSTS.E [R0+0x11a00], [R12.64], P0 ;  /* 0x11a000000c007fae */ /* 0x0005e80008121846 */
[----:B------:R3:W5:Y:S04]  /*15010*/  LDL.LU R252, [R1+0xb04] ;  /* 0x000b040001fc7983 */ /* 0x0007680000300800 */
[----:B------:R2:W-:Y:S04]  /*15020*/  LDGSTS.E [R0+0x11e00], [R14.64], P1 ;  /* 0x11e000000e007fae */ /* 0x0005e80008921846 */
[----:B------:R-:W0:Y:S04]  /*15030*/  LDGDEPBAR ;  /* 0x00000000000079af */ /* 0x000e280000000000 */
[----:B--2---:R-:W2:Y:S04]  /*15040*/  LDL.LU R0, [R1+0xb00] ;  /* 0x000b000001007983 */ /* 0x004ea80000300800 */
[----:B--2---:R2:W-:Y:S04]  /*15050*/  LDGSTS.E [R0], [R88.64], P2 ;  /* 0x0000000058007fae */ /* 0x0045e80009121846 */
[----:B--2---:R-:W2:Y:S04]  /*15060*/  LDL.LU.64 R88, [R1+0xaf8] ;  /* 0x000af80001587983 */ /* 0x004ea80000300a00 */
[----:B--2---:R2:W-:Y:S04]  /*15070*/  LDGSTS.E [R0+0x400], [R88.64], P2 ;  /* 0x0040000058007fae */ /* 0x0045e80009121846 */
        /* <DEDUP_REMOVED lines=8> */
[----:B------:R1:W-:Y:S04]  /*15100*/  LDGSTS.E [R0+0x1800], [R94.64], P2 ;  /* 0x018000005e007fae */ /* 0x0003e80009121846 */
[----:B------:R3:W-:Y:S04]  /*15110*/  LDGSTS.E [R0+0x1c00], [R92.64], P2 ;  /* 0x01c000005c007fae */ /* 0x0007e80009121846 */
[----:B--2---:R-:W2:Y:S04]  /*15120*/  LDL.LU.64 R88, [R1+0xad0] ;  /* 0x000ad00001587983 */ /* 0x004ea80000300a00 */
[----:B-1----:R-:W2:Y:S04]  /*15130*/  LDL.LU.64 R94, [R1+0xac8] ;  /* 0x000ac800015e7983 */ /* 0x002ea80000300a00 */
[----:B---3--:R-:W3:Y:S04]  /*15140*/  LDL.LU.64 R92, [R1+0xac0] ;  /* 0x000ac000015c7983 */ /* 0x008ee80000300a00 */
[----:B------:R1:W-:Y:S04]  /*15150*/  LDGSTS.E [R0+0x2000], [R98.64], P2 ;  /* 0x0200000062007fae */ /* 0x0003e80009121846 */
[----:B------:R4:W-:Y:S04]  /*15160*/  LDGSTS.E [R0+0x2400], [R216.64], P2 ;  /* 0x02400000d8007fae */ /* 0x0009e80009121846 */
[----:B------:R4:W-:Y:S04]  /*15170*/  LDGSTS.E [R0+0x2800], [R218.64], P2 ;  /* 0x02800000da007fae */ /* 0x0009e80009121846 */
[----:B-1----:R-:W2:Y:S04]  /*15180*/  LDL.LU.64 R98, [R1+0xab8] ;  /* 0x000ab80001627983 */ /* 0x002ea80000300a00 */
[----:B----4-:R1:W5:Y:S04]  /*15190*/  LDL.LU.64 R216, [R1+0xab0] ;  /* 0x000ab00001d87983 */ /* 0x0103680000300a00 */
[----:B------:R1:W5:Y:S04]  /*151a0*/  LDL.LU.64 R218, [R1+0xaa8] ;  /* 0x000aa80001da7983 */ /* 0x0003680000300a00 */
[----:B------:R4:W-:Y:S04]  /*151b0*/  LDGSTS.E [R0+0x2c00], [R228.64], P2 ;  /* 0x02c00000e4007fae */ /* 0x0009e80009121846 */
[----:B------:R1:W-:Y:S04]  /*151c0*/  LDGSTS.E [R0+0x3000], [R230.64], P2 ;  /* 0x03000000e6007fae */ /* 0x0003e80009121846 */
[----:B------:R1:W-:Y:S04]  /*151d0*/  LDGSTS.E [R0+0x3400], [R232.64], P2 ;  /* 0x03400000e8007fae */ /* 0x0003e80009121846 */
[----:B----4-:R4:W5:Y:S04]  /*151e0*/  LDL.LU.64 R228, [R1+0xaa0] ;  /* 0x000aa00001e47983 */ /* 0x0109680000300a00 */
[----:B-1----:R4:W5:Y:S04]  /*151f0*/  LDL.LU.64 R230, [R1+0xa98] ;  /* 0x000a980001e67983 */ /* 0x0029680000300a00 */
[----:B------:R4:W5:Y:S04]  /*15200*/  LDL.LU.64 R232, [R1+0xa90] ;  /* 0x000a900001e87983 */ /* 0x0009680000300a00 */
[----:B------:R1:W-:Y:S04]  /*15210*/  LDGSTS.E [R0+0x3800], [R234.64], P2 ;  /* 0x03800000ea007fae */ /* 0x0003e80009121846 */
[----:B------:R4:W-:Y:S04]  /*15220*/  LDGSTS.E [R0+0x3c00], [R2.64], P2 ;  /* 0x03c0000002007fae */ /* 0x0009e80009121846 */
[----:B------:R4:W-:Y:S04]  /*15230*/  LDGSTS.E [R0+0x4000], [R224.64], P2 ;  /* 0x04000000e0007fae */ /* 0x0009e80009121846 */
[----:B-1----:R1:W5:Y:S04]  /*15240*/  LDL.LU.64 R234, [R1+0xa88] ;  /* 0x000a880001ea7983 */ /* 0x0023680000300a00 */
[----:B----4-:R-:W4:Y:S04]  /*15250*/  LDL.LU.64 R2, [R1+0xa80] ;  /* 0x000a800001027983 */ /* 0x010f280000300a00 */
        /* <DEDUP_REMOVED lines=39> */
[----:B------:R1:W5:Y:S04]  /*154d0*/  LDL.LU.64 R224, [R1+0xa78] ;  /* 0x000a780001e07983 */ /* 0x0003680000300a00 */
[----:B------:R2:W-:Y:S04]  /*154e0*/  LDGSTS.E [R0+0xe000], [R108.64], P2 ;  /* 0x0e0000006c007fae */ /* 0x0005e80009121846 */
[----:B-1----:R1:W5:Y:S04]  /*154f0*/  LDL.LU.64 R226, [R1+0xa70] ;  /* 0x000a700001e27983 */ /* 0x0023680000300a00 */
[----:B------:R1:W-:Y:S04]  /*15500*/  LDGSTS.E [R0+0xe400], [R110.64], P2 ;  /* 0x0e4000006e007fae */ /* 0x0003e80009121846 */
[----:B------:R1:W5:Y:S04]  /*15510*/  LDL.LU.64 R220, [R1+0xa68] ;  /* 0x000a680001dc7983 */ /* 0x0003680000300a00 */
[----:B------:R1:W-:Y:S04]  /*15520*/  LDGSTS.E [R0+0xe800], [R104.64], P2 ;  /* 0x0e80000068007fae */ /* 0x0003e80009121846 */
[----:B------:R1:W5:Y:S04]  /*15530*/  LDL.LU.64 R222, [R1+0xa60] ;  /* 0x000a600001de7983 */ /* 0x0003680000300a00 */
[----:B------:R1:W-:Y:S04]  /*15540*/  LDGSTS.E [R0+0xec00], [R106.64], P2 ;  /* 0x0ec000006a007fae */ /* 0x0003e80009121846 */
[----:B------:R1:W5:Y:S04]  /*15550*/  LDL.LU.64 R240, [R1+0xa58] ;  /* 0x000a580001f07983 */ /* 0x0003680000300a00 */
[----:B------:R1:W-:Y:S04]  /*15560*/  LDGSTS.E [R0+0xf000], [R16.64], P2 ;  /* 0x0f00000010007fae */ /* 0x0003e80009121846 */
[----:B------:R1:W5:Y:S04]  /*15570*/  LDL.LU.64 R242, [R1+0xa50] ;  /* 0x000a500001f27983 */ /* 0x0003680000300a00 */
[----:B------:R2:W5:Y:S01]  /*15580*/  LDL.LU.64 R200, [R1+0xa48] ;  /* 0x000a480001c87983 */ /* 0x0005620000300a00 */
[----:B-1----:R-:W-:-:S03]  /*15590*/  LOP3.LUT R16, R0, 0x40, RZ, 0x3c, !PT ;  /* 0x0000004000107812 */ /* 0x002fc600078e3cff */
[----:B------:R1:W5:Y:S04]  /*155a0*/  LDL.LU.64 R202, [R1+0xa40] ;  /* 0x000a400001ca7983 */ /* 0x0003680000300a00 */
[----:B------:R1:W-:Y:S04]  /*155b0*/  LDGSTS.E [R0+0xf400], [R100.64], P2 ;  /* 0x0f40000064007fae */ /* 0x0003e80009121846 */
[----:B------:R1:W5:Y:S04]  /*155c0*/  LDL.LU.64 R248, [R1+0xa38] ;  /* 0x000a380001f87983 */ /* 0x0003680000300a00 */
[----:B------:R1:W-:Y:S04]  /*155d0*/  LDGSTS.E [R0+0xf800], [R102.64], P2 ;  /* 0x0f80000066007fae */ /* 0x0003e80009121846 */
[----:B------:R1:W5:Y:S04]  /*155e0*/  LDL.LU.64 R250, [R1+0xa30] ;  /* 0x000a300001fa7983 */ /* 0x0003680000300a00 */
[----:B------:R1:W-:Y:S04]  /*155f0*/  LDGSTS.E [R0+0xfc00], [R96.64], P2 ;  /* 0x0fc0000060007fae */ /* 0x0003e80009121846 */
[----:B------:R1:W5:Y:S04]  /*15600*/  LDL.LU.64 R188, [R1+0xa28] ;  /* 0x000a280001bc7983 */ /* 0x0003680000300a00 */
[----:B------:R1:W5:Y:S04]  /*15610*/  LDL.LU.64 R190, [R1+0xa20] ;  /* 0x000a200001be7983 */ /* 0x0003680000300a00 */
[----:B------:R1:W5:Y:S04]  /*15620*/  LDL.LU.64 R184, [R1+0xa18] ;  /* 0x000a180001b87983 */ /* 0x0003680000300a00 */
[----:B------:R1:W5:Y:S04]  /*15630*/  LDL.LU.64 R186, [R1+0xa10] ;  /* 0x000a100001ba7983 */ /* 0x0003680000300a00 */
[----:B--2---:R2:W-:Y:S04]  /*15640*/  LDGSTS.E [R16+0x200], [R98.64], P2 ;  /* 0x0020000062107fae */ /* 0x0045e80009121846 */
[----:B---3--:R3:W-:Y:S04]  /*15650*/  LDGSTS.E [R16+0x600], [R92.64], P2 ;  /* 0x006000005c107fae */ /* 0x0087e80009121846 */
[----:B------:R1:W-:Y:S04]  /*15660*/  LDGSTS.E [R16+0xa00], [R94.64], P2 ;  /* 0x00a000005e107fae */ /* 0x0003e80009121846 */
        /* <DEDUP_REMOVED lines=67> */
[----:B--2---:R2:W5:Y:S04]  /*15aa0*/  LDL.LU.64 R98, [R1+0x900] ;  /* 0x0009000001627983 */ /* 0x0045680000300a00 */
[----:B------:R1:W-:Y:S04]  /*15ab0*/  LDGSTS.E [R16+0x9600], [R134.64], P2 ;  /* 0x0960000086107fae */ /* 0x0003e80009121846 */
[----:B---3--:R2:W5:Y:S04]  /*15ac0*/  LDL.LU.64 R92, [R1+0x8f8] ;  /* 0x0008f800015c7983 */ /* 0x0085680000300a00 */
        /* <DEDUP_REMOVED lines=47> */
[----:B---3--:R-:W-:-:S03]  /*15dc0*/  IMAD.MOV.U32 R25, RZ, RZ, 0x1f ;  /* 0x0000001fff197424 */ /* 0x008fc600078e00ff */
[----:B------:R2:W5:Y:S04]  /*15dd0*/  LDL.LU.64 R158, [R1+0x830] ;  /* 0x00083000019e7983 */ /* 0x0005680000300a00 */
[----:B----4-:R2:W-:Y:S01]  /*15de0*/  STL [R1+0x74c], R2 ;  /* 0x00074c0201007387 */ /* 0x0105e20000100800 */
[----:B------:R-:W-:-:S03]  /*15df0*/  IADD3 R25, R25, c[0x0][0x180], RZ ;  /* 0x0000600019197a10 */ /* 0x000fc60007ffe0ff */
[----:B------:R2:W-:Y:S04]  /*15e00*/  STL [R1+0x748], R3 ;  /* 0x0007480301007387 */ /* 0x0005e80000100800 */
[----:B------:R2:W-:Y:S04]  /*15e10*/  STL [R1+0x744], R4 ;  /* 0x0007440401007387 */ /* 0x0005e80000100800 */
[----:B------:R1:W-:Y:S04]  /*15e20*/  LDGSTS.E [R16+0xf600], [R22.64], P2 ;  /* 0x0f60000016107fae */ /* 0x0003e80009121846 */
[----:B------:R2:W-:Y:S04]  /*15e30*/  STL [R1+0x740], R5 ;  /* 0x0007400501007387 */ /* 0x0005e80000100800 */
[----:B------:R1:W-:Y:S04]  /*15e40*/  LDGSTS.E [R16+0xfa00], [R20.64], P2 ;  /* 0x0fa0000014107fae */ /* 0x0003e80009121846 */
[----:B------:R2:W-:Y:S04]  /*15e50*/  STL [R1+0x71c], R6 ;  /* 0x00071c0601007387 */ /* 0x0005e80000100800 */
[----:B------:R1:W-:Y:S04]  /*15e60*/  LDGSTS.E [R16+0xfe00], [R18.64], P2 ;  /* 0x0fe0000012107fae */ /* 0x0003e80009121846 */
[----:B------:R2:W-:Y:S04]  /*15e70*/  STL [R1+0x718], R7 ;  /* 0x0007180701007387 */ /* 0x0005e80000100800 */
[----:B------:R2:W-:Y:S01]  /*15e80*/  STL [R1+0x714], R8 ;  /* 0x0007140801007387 */ /* 0x0005e20000100800 */
[----:B-1----:R-:W-:-:S03]  /*15e90*/  SHF.R.S32.HI R16, RZ, 0x1f, R25 ;  /* 0x0000001fff107819 */ /* 0x002fc60000011419 */
[----:B------:R2:W-:Y:S04]  /*15ea0*/  STL [R1+0x710], R9 ;  /* 0x0007100901007387 */ /* 0x0005e80000100800 */
[----:B------:R2:W-:Y:S01]  /*15eb0*/  STL [R1+0x70c], R10 ;  /* 0x00070c0a01007387 */ /* 0x0005e20000100800 */
[----:B------:R-:W-:-:S03]  /*15ec0*/  LEA.HI R16, R16, R25, RZ, 0x5 ;  /* 0x0000001910107211 */ /* 0x000fc600078f28ff */
[----:B------:R2:W-:Y:S01]  /*15ed0*/  STL [R1+0x708], R11 ;  /* 0x0007080b01007387 */ /* 0x0005e20000100800 */
[----:B------:R-:W-:-:S03]  /*15ee0*/  UIADD3 UR4, UR4, 0x1, URZ ;  /* 0x0000000104047890 */ /* 0x000fc6000fffe03f */
[----:B------:R2:W-:Y:S01]  /*15ef0*/  STL [R1+0x75c], R12 ;  /* 0x00075c0c01007387 */ /* 0x0005e20000100800 */
[----:B------:R-:W-:-:S03]  /*15f00*/  SHF.R.S32.HI R16, RZ, 0x5, R16 ;  /* 0x00000005ff107819 */ /* 0x000fc60000011410 */
[----:B------:R2:W-:Y:S04]  /*15f10*/  STL [R1+0x758], R13 ;  /* 0x0007580d01007387 */ /* 0x0005e80000100800 */
[----:B------:R2:W-:Y:S04]  /*15f20*/  STL [R1+0x754], R14 ;  /* 0x0007540e01007387 */ /* 0x0005e80000100800 */
[----:B------:R2:W-:Y:S01]  /*15f30*/  STL [R1+0x750], R15 ;  /* 0x0007500f01007387 */ /* 0x0005e20000100800 */
[----:B------:R-:W-:Y:S01]  /*15f40*/  ISETP.NE.U32.AND P0, PT, R16, UR4, PT ;  /* 0x0000000410007c0c */ /* 0x000fe2000bf05070 */
[----:B------:R-:W-:-:S02]  /*15f50*/  UIADD3 UR5, UR5, -0x20, URZ ;  /* 0xffffffe005057890 */ /* 0x000fc4000fffe03f */
[----:B------:R-:W0:Y:S10]  /*15f60*/  LDGDEPBAR ;  /* 0x00000000000079af */ /* 0x000e340000000000 */
[----:B--2---:R-:W-:Y:S01]  /*15f70*/  @!P0 CALL.REL.NOINC `(.L_x_0) ;  /* 0x0000001000008944 */ /* 0x004fe20003c00000 */
[----:B------:R-:W-:Y:S05]  /*15f80*/  BRA `(.L_x_1) ;  /* 0xffff6c1000007947 */ /* 0x000fea000383ffff */
.L_x_0:
[----:B-----5:R-:W2:Y:S01]  /*15f90*/  LDL.LU R5, [R1+0x2d4] ;  /* 0x0002d40001057983 */ /* 0x020ea20000300800 */
[----:B------:R-:W-:-:S04]  /*15fa0*/  DEPBAR.LE SB0, 0x0 ;  /* 0x000080000000791a */ /* 0x000fc80000000000 */
[----:B------:R-:W1:Y:S04]  /*15fb0*/  S2R R6, SR_TID.X ;  /* 0x0000000000067919 */ /* 0x000e680000002100 */
[----:B------:R-:W3:Y:S01]  /*15fc0*/  S2R R2, SR_TID.X ;  /* 0x0000000000027919 */ /* 0x000ee20000002100 */
[----:B-1----:R-:W-:Y:S01]  /*15fd0*/  IMAD.SHL.U32 R0, R6, 0x400, RZ ;  /* 0x0000040006007824 */ /* 0x002fe200078e00ff */
[----:B---3--:R-:W-:-:S04]  /*15fe0*/  LOP3.LUT R7, R2, 0x60, RZ, 0xc0, !PT ;  /* 0x0000006002077812 */ /* 0x008fc800078ec0ff */
[----:B------:R-:W-:Y:S01]  /*15ff0*/  LOP3.LUT R0, R0, 0x6000, RZ, 0xc0, !PT ;  /* 0x0000600000007812 */ /* 0x000fe200078ec0ff */
[C---:B------:R-:W-:Y:S02]  /*16000*/  IMAD.SHL.U32 R3, R6.reuse, 0x20, RZ ;  /* 0x0000002006037824 */ /* 0x040fe400078e00ff */
[C---:B------:R-:W-:Y:S02]  /*16010*/  IMAD.SHL.U32 R4, R6.reuse, 0x4, RZ ;  /* 0x0000000406047824 */ /* 0x040fe400078e00ff */
[----:B------:R-:W-:Y:S01]  /*16020*/  IMAD R0, R7, 0x40, R0 ;  /* 0x0000004007007824 */ /* 0x000fe200078e0200 */
[C---:B------:R-:W-:Y:S01]  /*16030*/  LOP3.LUT R7, R6.reuse, 0x7f, RZ, 0xc0, !PT ;  /* 0x0000007f06077812 */ /* 0x040fe200078ec0ff */
[----:B------:R-:W-:Y:S01]  /*16040*/  IMAD.SHL.U32 R2, R6, 0x1000, RZ ;  /* 0x0000100006027824 */ /* 0x000fe200078e00ff */
[----:B------:R-:W-:Y:S02]  /*16050*/  SHF.R.U32.HI R6, RZ, 0x6, R6 ;  /* 0x00000006ff067819 */ /* 0x000fe40000011606 */
[----:B------:R-:W-:-:S02]  /*16060*/  LOP3.LUT R3, R3, 0x60, RZ, 0xc0, !PT ;  /* 0x0000006003037812 */ /* 0x000fc400078ec0ff */
[----:B------:R-:W-:Y:S02]  /*16070*/  SGXT.U32 R6, R6, 0x1 ;  /* 0x000000010606781a */ /* 0x000fe40000000000 */
[----:B------:R-:W-:Y:S02]  /*16080*/  LOP3.LUT R2, R2, 0x6000, RZ, 0xc0, !PT ;  /* 0x0000600002027812 */ /* 0x000fe400078ec0ff */
[----:B------:R-:W-:Y:S01]  /*16090*/  LOP3.LUT R3, R3, 0x70, R4, 0x78, !PT ;  /* 0x0000007003037812 */ /* 0x000fe200078e7804 */
[----:B------:R-:W-:Y:S02]  /*160a0*/  STL [R1+0x82c], R219 ;  /* 0x00082cdb01007387 */ /* 0x000fe40000100800 */
[----:B------:R-:W-:Y:S02]  /*160b0*/  IMAD R2, R7, 0x10, R2 ;  /* 0x0000001007027824 */ /* 0x000fe400078e0202 */
[----:B------:R-:W-:Y:S01]  /*160c0*/  IMAD.MOV.U32 R11, RZ, RZ, R156 ;  /* 0x000000ffff0b7224 */ /* 0x000fe200078e009c */
[----:B------:R-:W-:Y:S01]  /*160d0*/  BAR.SYNC.DEFER_BLOCKING 0x0 ;  /* 0x0000000000007b1d */ /* 0x000fe20000010000 */
[----:B--2---:R-:W-:-:S02]  /*160e0*/  LOP3.LUT R8, R5, 0x6, R6, 0xfe, !PT ;  /* 0x0000000605087812 */ /* 0x004fc400078efe06 */
[C-C-:B------:R-:W-:Y:S02]  /*160f0*/  LOP3.LUT R4, R5.reuse, 0x8, R6.reuse, 0xfe, !PT ;  /* 0x0000000805047812 */ /* 0x140fe400078efe06 */
[C-C-:B------:R-:W-:Y:S01]  /*16100*/  LOP3.LUT R7, R5.reuse, 0xa, R6.reuse, 0xfe, !PT ;  /* 0x0000000a05077812 */ /* 0x140fe200078efe06 */
[----:B------:R1:W-:Y:S04]  /*16110*/  STL [R1+0x40], R8 ;  /* 0x0000400801007387 */ /* 0x0003e80000100800 */
[----:B------:R2:W-:Y:S04]  /*16120*/  STL [R1+0x44], R4 ;  /* 0x0000440401007387 */ /* 0x0005e80000100800 */
[----:B------:R3:W-:Y:S01]  /*16130*/  STL [R1+0x54], R7 ;  /* 0x0000540701007387 */ /* 0x0007e20000100800 */
[----:B-1----:R-:W-:-:S02]  /*16140*/  LOP3.LUT R8, R5, 0xc, R6, 0xfe, !PT ;  /* 0x0000000c05087812 */ /* 0x002fc400078efe06 */
[----:B--2---:R-:W-:-:S03]  /*16150*/  LOP3.LUT R4, R5, 0xe, R6, 0xfe, !PT ;  /* 0x0000000e05047812 */ /* 0x004fc600078efe06 */
[----:B------:R1:W-:Y:S01]  /*16160*/  STL [R1+0x58], R8 ;  /* 0x0000580801007387 */ /* 0x0003e20000100800 */
[----:B---3--:R-:W-:-:S03]  /*16170*/  LOP3.LUT R7, R5, 0x10, R6, 0xfe, !PT ;  /* 0x0000001005077812 */ /* 0x008fc600078efe06 */
[----:B------:R2:W-:Y:S04]  /*16180*/  STL [R1+0x5c], R4 ;  /* 0x00005c0401007387 */ /* 0x0005e80000100800 */
[----:B------:R3:W-:Y:S01]  /*16190*/  STL [R1+0x60], R7 ;  /* 0x0000600701007387 */ /* 0x0007e20000100800 */
[C-C-:B-1----:R-:W-:Y:S02]  /*161a0*/  LOP3.LUT R8, R5.reuse, 0x12, R6.reuse, 0xfe, !PT ;  /* 0x0000001205087812 */ /* 0x142fe400078efe06 */
        /* <DEDUP_REMOVED lines=483> */
[----:B------:R2:W-:Y:S01]  /*17fe0*/  STL [R1+0x5b8], R4 ;  /* 0x0005b80401007387 */ /* 0x0005e20000100800 */
[----:B------:R-:W-:Y:S01]  /*17ff0*/  IMAD.IADD R0, R3, 0x1, R0 ;  /* 0x0000000103007824 */ /* 0x000fe200078e0200 */
[C---:B------:R-:W-:Y:S02]  /*18000*/  LOP3.LUT R219, R5.reuse, R6, RZ, 0xfc, !PT ;  /* 0x0000000605db7212 */ /* 0x040fe400078efcff */
[----:B------:R3:W-:Y:S01]  /*18010*/  STL [R1+0x5bc], R7 ;  /* 0x0005bc0701007387 */ /* 0x0007e20000100800 */
[C-C-:B-1----:R-:W-:Y:S02]  /*18020*/  LOP3.LUT R8, R5.reuse, 0x1f8, R6.reuse, 0xfe, !PT ;  /* 0x000001f805087812 */ /* 0x142fe400078efe06 */
[C-C-:B------:R-:W-:Y:S02]  /*18030*/  LOP3.LUT R3, R5.reuse, 0x2, R6.reuse, 0xfe, !PT ;  /* 0x0000000205037812 */ /* 0x140fe400078efe06 */
[C-C-:B--2---:R-:W-:Y:S02]  /*18040*/  LOP3.LUT R4, R5.reuse, 0x1fa, R6.reuse, 0xfe, !PT ;  /* 0x000001fa05047812 */ /* 0x144fe400078efe06 */
[----:B------:R-:W-:-:S02]  /*18050*/  LOP3.LUT R252, R5, 0x4, R6, 0xfe, !PT ;  /* 0x0000000405fc7812 */ /* 0x000fc400078efe06 */
[C-C-:B---3--:R-:W-:Y:S01]  /*18060*/  LOP3.LUT R7, R5.reuse, 0x1fc, R6.reuse, 0xfe, !PT ;  /* 0x000001fc05077812 */ /* 0x148fe200078efe06 */
[----:B------:R-:W-:Y:S01]  /*18070*/  STL [R1+0x5c0], R8 ;  /* 0x0005c00801007387 */ /* 0x000fe20000100800 */
[----:B------:R-:W-:-:S03]  /*18080*/  LOP3.LUT R5, R5, 0x1fe, R6, 0xfe, !PT ;  /* 0x000001fe05057812 */ /* 0x000fc600078efe06 */
[----:B------:R1:W-:Y:S04]  /*18090*/  STL [R1+0x5c4], R4 ;  /* 0x0005c40401007387 */ /* 0x0003e80000100800 */
[----:B-1----:R-:W2:Y:S04]  /*180a0*/  LDL.LU R4, [R1+0x2a0] ;  /* 0x0002a00001047983 */ /* 0x002ea80000300800 */
[----:B------:R-:W-:Y:S04]  /*180b0*/  STL [R1+0x5c8], R7 ;  /* 0x0005c80701007387 */ /* 0x000fe80000100800 */
[----:B------:R1:W-:Y:S04]  /*180c0*/  STL [R1+0x84], R5 ;  /* 0x0000840501007387 */ /* 0x0003e80000100800 */
[----:B-1----:R-:W2:Y:S04]  /*180d0*/  LDL.LU R5, [R1+0x290] ;  /* 0x0002900001057983 */ /* 0x002ea80000300800 */
        /* <DEDUP_REMOVED lines=17> */
[----:B--2---:R1:W-:Y:S04]  /*181f0*/  STS.128 [R0], R4 ;  /* 0x0000000400007388 */ /* 0x0043e80000000c00 */
[----:B-1----:R-:W2:Y:S04]  /*18200*/  LDL.LU R4, [R1+0x1b4] ;  /* 0x0001b40001047983 */ /* 0x002ea80000300800 */
[----:B------:R-:W2:Y:S04]  /*18210*/  LDL.LU R5, [R1+0x1a4] ;  /* 0x0001a40001057983 */ /* 0x000ea80000300800 */
[----:B------:R-:W2:Y:S01]  /*18220*/  LDL.LU R6, [R1+0x194] ;  /* 0x0001940001067983 */ /* 0x000ea20000300800 */
[----:B------:R-:W-:-:S03]  /*18230*/  IMAD.MOV.U32 R7, RZ, RZ, R157 ;  /* 0x000000ffff077224 */ /* 0x000fc600078e009d */
[----:B----4-:R1:W-:Y:S04]  /*18240*/  STS.128 [R0+0x80], R16 ;  /* 0x0000801000007388 */ /* 0x0103e80000000c00 */
[----:B-1----:R-:W4:Y:S01]  /*18250*/  LDL.LU R16, [R1+0x1b8] ;  /* 0x0001b80001107983 */ /* 0x002f220000300800 */
[----:B------:R-:W-:-:S03]  /*18260*/  IMAD.MOV.U32 R19, RZ, RZ, R158 ;  /* 0x000000ffff137224 */ /* 0x000fc600078e009e */
        /* <DEDUP_REMOVED lines=9> */
[----:B---3--:R1:W-:Y:S04]  /*18300*/  STS.128 [R0+0x480], R12 ;  /* 0x0004800c00007388 */ /* 0x0083e80000000c00 */
[----:B------:R3:W-:Y:S01]  /*18310*/  STS.128 [R0+0x100], R8 ;  /* 0x0001000800007388 */ /* 0x0007e20000000c00 */
[----:B-1----:R-:W-:-:S02]  /*18320*/  IMAD.MOV.U32 R12, RZ, RZ, R98 ;  /* 0x000000ffff0c7224 */ /* 0x002fc400078e0062 */
[----:B------:R-:W-:Y:S02]  /*18330*/  IMAD.MOV.U32 R13, RZ, RZ, R102 ;  /* 0x000000ffff0d7224 */ /* 0x000fe400078e0066 */
[----:B---3--:R-:W-:Y:S02]  /*18340*/  IMAD.MOV.U32 R8, RZ, RZ, R97 ;  /* 0x000000ffff087224 */ /* 0x008fe400078e0061 */
[----:B------:R-:W-:Y:S02]  /*18350*/  IMAD.MOV.U32 R9, RZ, RZ, R101 ;  /* 0x000000ffff097224 */ /* 0x000fe400078e0065 */
[----:B------:R-:W-:Y:S02]  /*18360*/  IMAD.MOV.U32 R10, RZ, RZ, R105 ;  /* 0x000000ffff0a7224 */ /* 0x000fe400078e0069 */
[----:B------:R-:W-:Y:S02]  /*18370*/  IMAD.MOV.U32 R11, RZ, RZ, R109 ;  /* 0x000000ffff0b7224 */ /* 0x000fe400078e006d */
[----:B------:R-:W-:-:S02]  /*18380*/  IMAD.MOV.U32 R14, RZ, RZ, R106 ;  /* 0x000000ffff0e7224 */ /* 0x000fc400078e006a */
[----:B------:R-:W-:Y:S01]  /*18390*/  IMAD.MOV.U32 R15, RZ, RZ, R110 ;  /* 0x000000ffff0f7224 */ /* 0x000fe200078e006e */
[----:B------:R1:W-:Y:S01]  /*183a0*/  STS.128 [R0+0x600], R8 ;  /* 0x0006000800007388 */ /* 0x0003e20000000c00 */
[----:B------:R-:W-:-:S03]  /*183b0*/  IMAD.MOV.U32 R109, RZ, RZ, R103 ;  /* 0x000000ffff6d7224 */ /* 0x000fc600078e0067 */
[----:B------:R3:W-:Y:S01]  /*183c0*/  STS.128 [R0+0x280], R12 ;  /* 0x0002800c00007388 */ /* 0x0007e20000000c00 */
[----:B------:R-:W-:-:S03]  /*183d0*/  IMAD.MOV.U32 R110, RZ, RZ, R107 ;  /* 0x000000ffff6e7224 */ /* 0x000fc600078e006b */
[----:B------:R-:W-:Y:S01]  /*183e0*/  STS.128 [R0+0x400], R20 ;  /* 0x0004001400007388 */ /* 0x000fe20000000c00 */
[----:B-1----:R-:W-:Y:S02]  /*183f0*/  IMAD.MOV.U32 R11, RZ, RZ, R165 ;  /* 0x000000ffff0b7224 */ /* 0x002fe400078e00a5 */
[----:B------:R-:W-:Y:S02]  /*18400*/  IMAD.MOV.U32 R8, RZ, RZ, R161 ;  /* 0x000000ffff087224 */ /* 0x000fe400078e00a1 */
[----:B---3--:R-:W-:Y:S02]  /*18410*/  IMAD.MOV.U32 R15, RZ, RZ, R166 ;  /* 0x000000ffff0f7224 */ /* 0x008fe400078e00a6 */
[----:B------:R-:W-:Y:S02]  /*18420*/  IMAD.MOV.U32 R9, RZ, RZ, R169 ;  /* 0x000000ffff097224 */ /* 0x000fe400078e00a9 */
[----:B------:R-:W-:Y:S02]  /*18430*/  IMAD.MOV.U32 R10, RZ, RZ, R173 ;  /* 0x000000ffff0a7224 */ /* 0x000fe400078e00ad */
[----:B------:R-:W-:-:S02]  /*18440*/  IMAD.MOV.U32 R12, RZ, RZ, R162 ;  /* 0x000000ffff0c7224 */ /* 0x000fc400078e00a2 */
[----:B------:R-:W-:Y:S02]  /*18450*/  IMAD.MOV.U32 R13, RZ, RZ, R170 ;  /* 0x000000ffff0d7224 */ /* 0x000fe400078e00aa */
[----:B------:R-:W-:Y:S02]  /*18460*/  IMAD.MOV.U32 R14, RZ, RZ, R174 ;  /* 0x000000ffff0e7224 */ /* 0x000fe400078e00ae */
[----:B------:R-:W-:Y:S02]  /*18470*/  IMAD.MOV.U32 R165, RZ, RZ, R171 ;  /* 0x000000ffffa57224 */ /* 0x000fe400078e00ab */
[----:B------:R-:W-:Y:S01]  /*18480*/  IMAD.MOV.U32 R166, RZ, RZ, R175 ;  /* 0x000000ffffa67224 */ /* 0x000fe200078e00af */
[----:B------:R-:W-:Y:S04]  /*18490*/  STS.128 [R0+0x700], R8 ;  /* 0x0007000800007388 */ /* 0x000fe80000000c00 */
[----:B------:R-:W-:Y:S01]  /*184a0*/  STS.128 [R0+0x380], R12 ;  /* 0x0003800c00007388 */ /* 0x000fe20000000c00 */
[----:B------:R-:W-:-:S02]  /*184b0*/  LOP3.LUT R128, R2, 0x20, RZ, 0x3c, !PT ;  /* 0x0000002002807812 */ /* 0x000fc400078e3cff */
[C---:B------:R-:W-:Y:S02]  /*184c0*/  LOP3.LUT R192, R2.reuse, 0x40, RZ, 0x3c, !PT ;  /* 0x0000004002c07812 */ /* 0x040fe400078e3cff */
[----:B------:R-:W-:Y:S01]  /*184d0*/  LOP3.LUT R193, R2, 0x60, RZ, 0x3c, !PT ;  /* 0x0000006002c17812 */ /* 0x000fe200078e3cff */
[----:B--2---:R1:W-:Y:S02]  /*184e0*/  STS.128 [R0+0x500], R4 ;  /* 0x0005000400007388 */ /* 0x0043e40000000c00 */
[----:B-1----:R-:W-:Y:S02]  /*184f0*/  IMAD.MOV.U32 R4, RZ, RZ, R96 ;  /* 0x000000ffff047224 */ /* 0x002fe400078e0060 */
[----:B------:R-:W-:Y:S02]  /*18500*/  IMAD.MOV.U32 R5, RZ, RZ, R100 ;  /* 0x000000ffff057224 */ /* 0x000fe400078e0064 */
[----:B------:R-:W-:Y:S02]  /*18510*/  IMAD.MOV.U32 R6, RZ, RZ, R104 ;  /* 0x000000ffff067224 */ /* 0x000fe400078e0068 */
[----:B------:R-:W-:-:S02]  /*18520*/  IMAD.MOV.U32 R7, RZ, RZ, R108 ;  /* 0x000000ffff077224 */ /* 0x000fc400078e006c */
[----:B------:R-:W-:-:S03]  /*18530*/  IMAD.MOV.U32 R108, RZ, RZ, R99 ;  /* 0x000000ffff6c7224 */ /* 0x000fc600078e0063 */
[----:B------:R1:W-:Y:S04]  /*18540*/  STS.128 [R0+0x200], R4 ;  /* 0x0002000400007388 */ /* 0x0003e80000000c00 */
[----:B------:R-:W-:Y:S04]  /*18550*/  STS.128 [R0+0x680], R108 ;  /* 0x0006806c00007388 */ /* 0x000fe80000000c00 */
[----:B----4-:R-:W-:Y:S01]  /*18560*/  STS.128 [R0+0x180], R16 ;  /* 0x0001801000007388 */ /* 0x010fe20000000c00 */
[----:B-1----:R-:W-:Y:S02]  /*18570*/  IMAD.MOV.U32 R7, RZ, RZ, R164 ;  /* 0x000000ffff077224 */ /* 0x002fe400078e00a4 */
[----:B------:R-:W-:-:S02]  /*18580*/  IMAD.MOV.U32 R4, RZ, RZ, R160 ;  /* 0x000000ffff047224 */ /* 0x000fc400078e00a0 */
[----:B------:R-:W-:Y:S02]  /*18590*/  IMAD.MOV.U32 R5, RZ, RZ, R168 ;  /* 0x000000ffff057224 */ /* 0x000fe400078e00a8 */
[----:B------:R-:W-:Y:S02]  /*185a0*/  IMAD.MOV.U32 R6, RZ, RZ, R172 ;  /* 0x000000ffff067224 */ /* 0x000fe400078e00ac */
[----:B------:R-:W-:Y:S01]  /*185b0*/  IMAD.MOV.U32 R164, RZ, RZ, R163 ;  /* 0x000000ffffa47224 */ /* 0x000fe200078e00a3 */
[----:B------:R-:W-:Y:S04]  /*185c0*/  STS.128 [R0+0x580], R156 ;  /* 0x0005809c00007388 */ /* 0x000fe80000000c00 */
[----:B------:R-:W-:Y:S04]  /*185d0*/  STS.128 [R0+0x300], R4 ;  /* 0x0003000400007388 */ /* 0x000fe80000000c00 */
[----:B------:R-:W-:Y:S04]  /*185e0*/  STS.128 [R0+0x780], R164 ;  /* 0x000780a400007388 */ /* 0x000fe80000000c00 */
[----:B------:R-:W-:Y:S06]  /*185f0*/  BAR.SYNC.DEFER_BLOCKING 0x0 ;  /* 0x0000000000007b1d */ /* 0x000fec0000010000 */
[----:B------:R-:W1:Y:S04]  /*18600*/  LDS.128 R4, [R2] ;  /* 0x0000000002047984 */ /* 0x000e680000000c00 */
[----:B------:R-:W2:Y:S04]  /*18610*/  LDS.128 R12, [R2+0x800] ;  /* 0x00080000020c7984 */ /* 0x000ea80000000c00 */
[----:B------:R-:W3:Y:S04]  /*18620*/  LDS.128 R8, [R2+0x1000] ;  /* 0x0010000002087984 */ /* 0x000ee80000000c00 */
[----:B------:R-:W-:Y:S04]  /*18630*/  LDS.128 R244, [R128] ;  /* 0x0000000080f47984 */ /* 0x000fe80000000c00 */
[----:B------:R-:W-:Y:S04]  /*18640*/  LDS.128 R212, [R128+0x800] ;  /* 0x0008000080d47984 */ /* 0x000fe80000000c00 */
[----:B------:R-:W-:Y:S04]  /*18650*/  LDS.128 R24, [R128+0x1000] ;  /* 0x0010000080187984 */ /* 0x000fe80000000c00 */
[----:B------:R-:W-:Y:S04]  /*18660*/  LDS.128 R40, [R192] ;  /* 0x00000000c0287984 */ /* 0x000fe80000000c00 */
[----:B------:R-:W-:Y:S04]  /*18670*/  LDS.128 R32, [R192+0x800] ;  /* 0x00080000c0207984 */ /* 0x000fe80000000c00 */
[----:B------:R-:W-:Y:S04]  /*18680*/  LDS.128 R20, [R192+0x1000] ;  /* 0x00100000c0147984 */ /* 0x000fe80000000c00 */
[----:B------:R-:W-:Y:S04]  /*18690*/  LDS.128 R36, [R193] ;  /* 0x00000000c1247984 */ /* 0x000fe80000000c00 */
[----:B-1----:R-:W-:Y:S04]  /*186a0*/  STL.64 [R1+0x30], R4 ;  /* 0x0000300401007387 */ /* 0x002fe80000100a00 */
[----:B------:R-:W-:Y:S04]  /*186b0*/  STL.64 [R1+0x38], R6 ;  /* 0x0000380601007387 */ /* 0x000fe80000100a00 */
[----:B------:R-:W1:Y:S04]  /*186c0*/  LDS.128 R4, [R2+0x1800] ;  /* 0x0018000002047984 */ /* 0x000e680000000c00 */
[----:B--2---:R-:W-:Y:S04]  /*186d0*/  STL.64 [R1+0x20], R12 ;  /* 0x0000200c01007387 */ /* 0x004fe80000100a00 */
[----:B------:R-:W-:Y:S04]  /*186e0*/  STL.64 [R1+0x28], R14 ;  /* 0x0000280e01007387 */ /* 0x000fe80000100a00 */
[----:B---3--:R-:W-:Y:S04]  /*186f0*/  STL.64 [R1+0x10], R8 ;  /* 0x0000100801007387 */ /* 0x008fe80000100a00 */
[----:B------:R-:W-:Y:S04]  /*18700*/  STL.64 [R1+0x18], R10 ;  /* 0x0000180a01007387 */ /* 0x000fe80000100a00 */
[----:B------:R-:W-:Y:S04]  /*18710*/  LDS.128 R12, [R128+0x1800] ;  /* 0x00180000800c7984 */ /* 0x000fe80000000c00 */
[----:B------:R-:W2:Y:S04]  /*18720*/  LDS.128 R28, [R193+0x800] ;  /* 0x00080000c11c7984 */ /* 0x000ea80000000c00 */
[----:B------:R-:W3:Y:S04]  /*18730*/  LDS.128 R16, [R193+0x1000] ;  /* 0x00100000c1107984 */ /* 0x000ee80000000c00 */
[----:B------:R-:W-:Y:S04]  /*18740*/  LDS.128 R8, [R193+0x1800] ;  /* 0x00180000c1087984 */ /* 0x000fe80000000c00 */
[----:B-1----:R-:W-:Y:S04]  /*18750*/  STL.64 [R1], R4 ;  /* 0x0000000401007387 */ /* 0x002fe80000100a00 */
[----:B------:R-:W-:Y:S04]  /*18760*/  STL.64 [R1+0x8], R6 ;  /* 0x0000080601007387 */ /* 0x000fe80000100a00 */
[----:B------:R-:W1:Y:S04]  /*18770*/  LDS.128 R4, [R192+0x1800] ;  /* 0x00180000c0047984 */ /* 0x000e680000000c00 */
[----:B------:R-:W-:Y:S06]  /*18780*/  BAR.SYNC.DEFER_BLOCKING 0x0 ;  /* 0x0000000000007b1d */ /* 0x000fec0000010000 */
[----:B------:R4:W-:Y:S04]  /*18790*/  STS.128 [R0], R44 ;  /* 0x0000002c00007388 */ /* 0x0009e80000000c00 */
[----:B----4-:R-:W4:Y:S04]  /*187a0*/  LDL.LU R44, [R1+0x264] ;  /* 0x00026400012c7983 */ /* 0x010f280000300800 */
[----:B------:R-:W4:Y:S04]  /*187b0*/  LDL.LU R45, [R1+0x254] ;  /* 0x00025400012d7983 */ /* 0x000f280000300800 */
[----:B------:R-:W4:Y:S04]  /*187c0*/  LDL.LU R46, [R1+0x244] ;  /* 0x00024400012e7983 */ /* 0x000f280000300800 */
[----:B------:R-:W4:Y:S04]  /*187d0*/  LDL.LU R47, [R1+0x234] ;  /* 0x00023400012f7983 */ /* 0x000f280000300800 */
[----:B------:R-:W2:Y:S04]  /*187e0*/  LDL.LU R48, [R1+0x268] ;  /* 0x0002680001307983 */ /* 0x000ea80000300800 */
[----:B------:R-:W2:Y:S04]  /*187f0*/  LDL.LU R49, [R1+0x258] ;  /* 0x0002580001317983 */ /* 0x000ea80000300800 */
[----:B------:R-:W2:Y:S04]  /*18800*/  LDL.LU R50, [R1+0x248] ;  /* 0x0002480001327983 */ /* 0x000ea80000300800 */
[----:B------:R-:W2:Y:S04]  /*18810*/  LDL.LU R51, [R1+0x238] ;  /* 0x0002380001337983 */ /* 0x000ea80000300800 */
[----:B------:R-:W3:Y:S04]  /*18820*/  LDL.LU R52, [R1+0x26c] ;  /* 0x00026c0001347983 */ /* 0x000ee80000300800 */
[----:B------:R-:W3:Y:S04]  /*18830*/  LDL.LU R53, [R1+0x25c] ;  /* 0x00025c0001357983 */ /* 0x000ee80000300800 */
[----:B------:R-:W3:Y:S04]  /*18840*/  LDL.LU R54, [R1+0x24c] ;  /* 0x00024c0001367983 */ /* 0x000ee80000300800 */
[----:B------:R-:W3:Y:S01]  /*18850*/  LDL.LU R55, [R1+0x23c] ;  /* 0x00023c0001377983 */ /* 0x000ee20000300800 */
[----:B------:R-:W-:-:S02]  /*18860*/  IMAD.MOV.U32 R56, RZ, RZ, R124 ;  /* 0x000000ffff387224 */ /* 0x000fc400078e007c */
[----:B------:R-:W-:Y:S02]  /*18870*/  IMAD.MOV.U32 R57, RZ, RZ, R120 ;  /* 0x000000ffff397224 */ /* 0x000fe400078e0078 */
[----:B------:R-:W-:Y:S02]  /*18880*/  IMAD.MOV.U32 R58, RZ, RZ, R116 ;  /* 0x000000ffff3a7224 */ /* 0x000fe400078e0074 */
[----:B------:R-:W-:-:S05]  /*18890*/  IMAD.MOV.U32 R59, RZ, RZ, R112 ;  /* 0x000000ffff3b7224 */ /* 0x000fca00078e0070 */
[----:B------:R-:W-:Y:S04]  /*188a0*/  STS.128 [R0+0x100], R56 ;  /* 0x0001003800007388 */ /* 0x000fe80000000c00 */
[----:B----4-:R4:W-:Y:S04]  /*188b0*/  STS.128 [R0+0x400], R44 ;  /* 0x0004002c00007388 */ /* 0x0109e80000000c00 */
[----:B--2---:R2:W-:Y:S01]  /*188c0*/  STS.128 [R0+0x80], R48 ;  /* 0x0000803000007388 */ /* 0x0045e20000000c00 */
[----:B----4-:R-:W-:Y:S02]  /*188d0*/  IMAD.MOV.U32 R44, RZ, RZ, R126 ;  /* 0x000000ffff2c7224 */ /* 0x010fe400078e007e */
[----:B------:R-:W-:-:S02]  /*188e0*/  IMAD.MOV.U32 R45, RZ, RZ, R122 ;  /* 0x000000ffff2d7224 */ /* 0x000fc400078e007a */
[----:B------:R-:W-:Y:S02]  /*188f0*/  IMAD.MOV.U32 R46, RZ, RZ, R118 ;  /* 0x000000ffff2e7224 */ /* 0x000fe400078e0076 */
[----:B------:R-:W-:Y:S01]  /*18900*/  IMAD.MOV.U32 R47, RZ, RZ, R114 ;  /* 0x000000ffff2f7224 */ /* 0x000fe200078e0072 */
[----:B--2---:R-:W2:Y:S04]  /*18910*/  LDL.LU R48, [R1+0x170] ;  /* 0x0001700001307983 */ /* 0x004ea80000300800 */
[----:B------:R-:W2:Y:S04]  /*18920*/  LDL.LU R49, [R1+0x160] ;  /* 0x0001600001317983 */ /* 0x000ea80000300800 */
[----:B------:R-:W2:Y:S04]  /*18930*/  LDL.LU R50, [R1+0x150] ;  /* 0x0001500001327983 */ /* 0x000ea80000300800 */
[----:B---3--:R3:W-:Y:S04]  /*18940*/  STS.128 [R0+0x480], R52 ;  /* 0x0004803400007388 */ /* 0x0087e80000000c00 */
[----:B------:R-:W2:Y:S04]  /*18950*/  LDL.LU R51, [R1+0x140] ;  /* 0x0001400001337983 */ /* 0x000ea80000300800 */
[----:B---3--:R-:W3:Y:S04]  /*18960*/  LDL.LU R52, [R1+0x174] ;  /* 0x0001740001347983 */ /* 0x008ee80000300800 */
[----:B------:R-:W3:Y:S04]  /*18970*/  LDL.LU R53, [R1+0x164] ;  /* 0x0001640001357983 */ /* 0x000ee80000300800 */
[----:B------:R-:W3:Y:S04]  /*18980*/  LDL.LU R54, [R1+0x154] ;  /* 0x0001540001367983 */ /* 0x000ee80000300800 */
[----:B------:R-:W3:Y:S04]  /*18990*/  LDL.LU R55, [R1+0x144] ;  /* 0x0001440001377983 */ /* 0x000ee80000300800 */
[----:B------:R-:W4:Y:S04]  /*189a0*/  LDL.LU R56, [R1+0x178] ;  /* 0x0001780001387983 */ /* 0x000f280000300800 */
[----:B------:R-:W4:Y:S04]  /*189b0*/  LDL.LU R57, [R1+0x168] ;  /* 0x0001680001397983 */ /* 0x000f280000300800 */
[----:B------:R-:W4:Y:S04]  /*189c0*/  LDL.LU R58, [R1+0x158] ;  /* 0x00015800013a7983 */ /* 0x000f280000300800 */
[----:B------:R-:W4:Y:S04]  /*189d0*/  LDL.LU R59, [R1+0x148] ;  /* 0x00014800013b7983 */ /* 0x000f280000300800 */
[----:B------:R1:W-:Y:S04]  /*189e0*/  STS.128 [R0+0x180], R44 ;  /* 0x0001802c00007388 */ /* 0x0003e80000000c00 */
[----:B-1----:R-:W4:Y:S04]  /*189f0*/  LDL.LU R44, [R1+0x17c] ;  /* 0x00017c00012c7983 */ /* 0x002f280000300800 */
[----:B------:R-:W4:Y:S04]  /*18a00*/  LDL.LU R45, [R1+0x16c] ;  /* 0x00016c00012d7983 */ /* 0x000f280000300800 */
[----:B------:R-:W4:Y:S04]  /*18a10*/  LDL.LU R46, [R1+0x15c] ;  /* 0x00015c00012e7983 */ /* 0x000f280000300800 */
[----:B------:R-:W4:Y:S04]  /*18a20*/  LDL.LU R47, [R1+0x14c] ;  /* 0x00014c00012f7983 */ /* 0x000f280000300800 */
[----:B------:R-:W4:Y:S04]  /*18a30*/  LDL.LU R160, [R1+0x220] ;  /* 0x0002200001a07983 */ /* 0x000f280000300800 */
[----:B------:R-:W4:Y:S04]  /*18a40*/  LDL.LU R161, [R1+0x210] ;  /* 0x0002100001a17983 */ /* 0x000f280000300800 */
[----:B------:R-:W4:Y:S04]  /*18a50*/  LDL.LU R162, [R1+0x200] ;  /* 0x0002000001a27983 */ /* 0x000f280000300800 */
[----:B------:R-:W4:Y:S01]  /*18a60*/  LDL.LU R163, [R1+0x1f0] ;  /* 0x0001f00001a37983 */ /* 0x000f220000300800 */
[----:B------:R-:W-:-:S02]  /*18a70*/  IMAD.MOV.U32 R63, RZ, RZ, R113 ;  /* 0x000000ffff3f7224 */ /* 0x000fc400078e0071 */
[----:B------:R-:W-:Y:S02]  /*18a80*/  IMAD.MOV.U32 R60, RZ, RZ, R125 ;  /* 0x000000ffff3c7224 */ /* 0x000fe400078e007d */
[----:B------:R-:W-:Y:S02]  /*18a90*/  IMAD.MOV.U32 R61, RZ, RZ, R121 ;  /* 0x000000ffff3d7224 */ /* 0x000fe400078e0079 */
[----:B------:R-:W-:Y:S02]  /*18aa0*/  IMAD.MOV.U32 R62, RZ, RZ, R117 ;  /* 0x000000ffff3e7224 */ /* 0x000fe400078e0075 */
[----:B------:R-:W-:Y:S02]  /*18ab0*/  IMAD.MOV.U32 R112, RZ, RZ, R127 ;  /* 0x000000ffff707224 */ /* 0x000fe400078e007f */
[----:B------:R-:W-:Y:S02]  /*18ac0*/  IMAD.MOV.U32 R113, RZ, RZ, R123 ;  /* 0x000000ffff717224 */ /* 0x000fe400078e007b */
[----:B------:R-:W-:Y:S01]  /*18ad0*/  IMAD.MOV.U32 R114, RZ, RZ, R119 ;  /* 0x000000ffff727224 */ /* 0x000fe200078e0077 */
[----:B------:R-:W-:Y:S04]  /*18ae0*/  STS.128 [R0+0x500], R60 ;  /* 0x0005003c00007388 */ /* 0x000fe80000000c00 */
[----:B------:R-:W-:Y:S01]  /*18af0*/  STS.128 [R0+0x580], R112 ;  /* 0x0005807000007388 */ /* 0x000fe20000000c00 */
[----:B------:R-:W-:-:S03]  /*18b00*/  IMAD.MOV.U32 R172, RZ, RZ, R64 ;  /* 0x000000ffffac7224 */ /* 0x000fc600078e0040 */
[----:B--2---:R1:W-:Y:S02]  /*18b10*/  STS.128 [R0+0x200], R48 ;  /* 0x0002003000007388 */ /* 0x0043e40000000c00 */
[----:B-1----:R-:W-:Y:S02]  /*18b20*/  IMAD.MOV.U32 R51, RZ, RZ, R188 ;  /* 0x000000ffff337224 */ /* 0x002fe400078e00bc */
[----:B------:R-:W-:Y:S02]  /*18b30*/  IMAD.MOV.U32 R48, RZ, RZ, R176 ;  /* 0x000000ffff307224 */ /* 0x000fe400078e00b0 */
[----:B------:R-:W-:Y:S02]  /*18b40*/  IMAD.MOV.U32 R49, RZ, RZ, R180 ;  /* 0x000000ffff317224 */ /* 0x000fe400078e00b4 */
[----:B------:R-:W-:Y:S01]  /*18b50*/  IMAD.MOV.U32 R50, RZ, RZ, R184 ;  /* 0x000000ffff327224 */ /* 0x000fe200078e00b8 */
[----:B---3--:R1:W-:Y:S01]  /*18b60*/  STS.128 [R0+0x600], R52 ;  /* 0x0006003400007388 */ /* 0x0083e20000000c00 */
[----:B------:R-:W-:-:S03]  /*18b70*/  IMAD.MOV.U32 R188, RZ, RZ, R179 ;  /* 0x000000ffffbc7224 */ /* 0x000fc600078e00b3 */
[----:B------:R-:W-:Y:S04]  /*18b80*/  STS.128 [R0+0x300], R48 ;  /* 0x0003003000007388 */ /* 0x000fe80000000c00 */
[----:B----4-:R2:W-:Y:S01]  /*18b90*/  STS.128 [R0+0x280], R56 ;  /* 0x0002803800007388 */ /* 0x0105e20000000c00 */
[----:B-1----:R-:W-:Y:S02]  /*18ba0*/  IMAD.MOV.U32 R55, RZ, RZ, R189 ;  /* 0x000000ffff377224 */ /* 0x002fe400078e00bd */
[----:B------:R-:W-:Y:S02]  /*18bb0*/  IMAD.MOV.U32 R52, RZ, RZ, R177 ;  /* 0x000000ffff347224 */ /* 0x000fe400078e00b1 */
[----:B------:R-:W-:Y:S02]  /*18bc0*/  IMAD.MOV.U32 R53, RZ, RZ, R181 ;  /* 0x000000ffff357224 */ /* 0x000fe400078e00b5 */
[----:B------:R-:W-:-:S02]  /*18bd0*/  IMAD.MOV.U32 R54, RZ, RZ, R185 ;  /* 0x000000ffff367224 */ /* 0x000fc400078e00b9 */
[----:B------:R-:W-:Y:S02]  /*18be0*/  IMAD.MOV.U32 R189, RZ, RZ, R183 ;  /* 0x000000ffffbd7224 */ /* 0x000fe400078e00b7 */
[----:B--2---:R-:W-:Y:S02]  /*18bf0*/  IMAD.MOV.U32 R59, RZ, RZ, R190 ;  /* 0x000000ffff3b7224 */ /* 0x004fe400078e00be */
[----:B------:R-:W-:Y:S02]  /*18c00*/  IMAD.MOV.U32 R56, RZ, RZ, R178 ;  /* 0x000000ffff387224 */ /* 0x000fe400078e00b2 */
[----:B------:R-:W-:Y:S02]  /*18c10*/  IMAD.MOV.U32 R57, RZ, RZ, R182 ;  /* 0x000000ffff397224 */ /* 0x000fe400078e00b6 */
[----:B------:R-:W-:Y:S02]  /*18c20*/  IMAD.MOV.U32 R58, RZ, RZ, R186 ;  /* 0x000000ffff3a7224 */ /* 0x000fe400078e00ba */
[----:B------:R-:W-:Y:S01]  /*18c30*/  IMAD.MOV.U32 R190, RZ, RZ, R187 ;  /* 0x000000ffffbe7224 */ /* 0x000fe200078e00bb */
[----:B------:R-:W-:Y:S04]  /*18c40*/  STS.128 [R0+0x700], R52 ;  /* 0x0007003400007388 */ /* 0x000fe80000000c00 */
[----:B------:R-:W-:Y:S04]  /*18c50*/  STS.128 [R0+0x380], R56 ;  /* 0x0003803800007388 */ /* 0x000fe80000000c00 */
[----:B------:R-:W-:Y:S04]  /*18c60*/  STS.128 [R0+0x680], R44 ;  /* 0x0006802c00007388 */ /* 0x000fe80000000c00 */
[----:B------:R-:W-:Y:S04]  /*18c70*/  STS.128 [R0+0x780], R188 ;  /* 0x000780bc00007388 */ /* 0x000fe80000000c00 */
[----:B------:R-:W-:Y:S06]  /*18c80*/  BAR.SYNC.DEFER_BLOCKING 0x0 ;  /* 0x0000000000007b1d */ /* 0x000fec0000010000 */
[----:B------:R-:W-:Y:S04]  /*18c90*/  LDS.128 R132, [R128] ;  /* 0x0000000080847984 */ /* 0x000fe80000000c00 */
[----:B------:R-:W-:Y:S04]  /*18ca0*/  LDS.128 R116, [R128+0x800] ;  /* 0x0008000080747984 */ /* 0x000fe80000000c00 */
[----:B------:R-:W-:Y:S04]  /*18cb0*/  LDS.128 R100, [R128+0x1000] ;  /* 0x0010000080647984 */ /* 0x000fe80000000c00 */
[----:B------:R-:W-:Y:S04]  /*18cc0*/  LDS.128 R52, [R128+0x1800] ;  /* 0x0018000080347984 */ /* 0x000fe80000000c00 */
[----:B------:R-:W1:Y:S04]  /*18cd0*/  LDS.128 R156, [R2] ;  /* 0x00000000029c7984 */ /* 0x000e680000000c00 */
[----:B------:R-:W-:Y:S04]  /*18ce0*/  LDS.128 R120, [R2+0x800] ;  /* 0x0008000002787984 */ /* 0x000fe80000000c00 */
[----:B------:R-:W-:Y:S04]  /*18cf0*/  LDS.128 R104, [R2+0x1000] ;  /* 0x0010000002687984 */ /* 0x000fe80000000c00 */
[----:B------:R-:W-:Y:S04]  /*18d00*/  LDS.128 R56, [R2+0x1800] ;  /* 0x0018000002387984 */ /* 0x000fe80000000c00 */
[----:B------:R-:W2:Y:S04]  /*18d10*/  LDS.128 R128, [R192] ;  /* 0x00000000c0807984 */ /* 0x000ea80000000c00 */
[----:B------:R-:W-:Y:S04]  /*18d20*/  LDS.128 R112, [R192+0x800] ;  /* 0x00080000c0707984 */ /* 0x000fe80000000c00 */
[----:B------:R-:W-:Y:S04]  /*18d30*/  LDS.128 R96, [R192+0x1000] ;  /* 0x00100000c0607984 */ /* 0x000fe80000000c00 */
[----:B------:R-:W-:Y:S04]  /*18d40*/  LDS.128 R48, [R192+0x1800] ;  /* 0x00180000c0307984 */ /* 0x000fe80000000c00 */
[----:B------:R-:W3:Y:S04]  /*18d50*/  LDS.128 R124, [R193] ;  /* 0x00000000c17c7984 */ /* 0x000ee80000000c00 */
[----:B------:R-:W4:Y:S04]  /*18d60*/  LDS.128 R108, [R193+0x800] ;  /* 0x00080000c16c7984 */ /* 0x000f280000000c00 */
[----:B------:R-:W1:Y:S04]  /*18d70*/  LDS.128 R60, [R193+0x1000] ;  /* 0x00100000c13c7984 */ /* 0x000e680000000c00 */
[----:B------:R-:W1:Y:S04]  /*18d80*/  LDS.128 R44, [R193+0x1800] ;  /* 0x00180000c12c7984 */ /* 0x000e680000000c00 */
[----:B------:R-:W-:Y:S06]  /*18d90*/  BAR.SYNC.DEFER_BLOCKING 0x0 ;  /* 0x0000000000007b1d */ /* 0x000fec0000010000 */
[----:B------:R1:W-:Y:S04]  /*18da0*/  STS.128 [R0], R160 ;  /* 0x000000a000007388 */ /* 0x0003e80000000c00 */
[----:B-1----:R-:W2:Y:S04]  /*18db0*/  LDL.LU R160, [R1+0x224] ;  /* 0x0002240001a07983 */ /* 0x002ea80000300800 */
        /* <DEDUP_REMOVED lines=12> */
[----:B------:R-:W-:-:S02]  /*18e80*/  IMAD.MOV.U32 R173, RZ, RZ, R68 ;  /* 0x000000ffffad7224 */ /* 0x000fc400078e0044 */
[----:B------:R-:W-:Y:S01]  /*18e90*/  IMAD.MOV.U32 R175, RZ, RZ, R76 ;  /* 0x000000ffffaf7224 */ /* 0x000fe200078e004c */
[----:B------:R-:W4:Y:S01]  /*18ea0*/  LDL.LU R68, [R1+0x134] ;  /* 0x0001340001447983 */ /* 0x000f220000300800 */
[----:B------:R-:W-:Y:S02]  /*18eb0*/  IMAD.MOV.U32 R174, RZ, RZ, R72 ;  /* 0x000000ffffae7224 */ /* 0x000fe400078e0048 */
[----:B------:R-:W-:Y:S01]  /*18ec0*/  IMAD.MOV.U32 R76, RZ, RZ, R67 ;  /* 0x000000ffff4c7224 */ /* 0x000fe200078e0043 */
[----:B------:R-:W4:Y:S01]  /*18ed0*/  LDL.LU R72, [R1+0x138] ;  /* 0x0001380001487983 */ /* 0x000f220000300800 */
[----:B------:R-:W-:-:S03]  /*18ee0*/  IMAD.MOV.U32 R67, RZ, RZ, R140 ;  /* 0x000000ffff437224 */ /* 0x000fc600078e008c */
[----:B------:R-:W4:Y:S01]  /*18ef0*/  LDL.LU R140, [R1+0x13c] ;  /* 0x00013c00018c7983 */ /* 0x000f220000300800 */
[----:B------:R-:W-:Y:S02]  /*18f00*/  IMAD.MOV.U32 R179, RZ, RZ, R77 ;  /* 0x000000ffffb37224 */ /* 0x000fe400078e004d */
[----:B------:R-:W-:Y:S02]  /*18f10*/  IMAD.MOV.U32 R176, RZ, RZ, R65 ;  /* 0x000000ffffb07224 */ /* 0x000fe400078e0041 */
[----:B------:R-:W-:Y:S02]  /*18f20*/  IMAD.MOV.U32 R77, RZ, RZ, R71 ;  /* 0x000000ffff4d7224 */ /* 0x000fe400078e0047 */
[----:B------:R-:W-:Y:S01]  /*18f30*/  IMAD.MOV.U32 R65, RZ, RZ, R208 ;  /* 0x000000ffff417224 */ /* 0x000fe200078e00d0 */
[----:B--2---:R1:W-:Y:S02]  /*18f40*/  STS.128 [R0+0x400], R160 ;  /* 0x000400a000007388 */ /* 0x0043e40000000c00 */
[----:B-1----:R-:W-:-:S02]  /*18f50*/  IMAD.MOV.U32 R163, RZ, RZ, R78 ;  /* 0x000000ffffa37224 */ /* 0x002fc400078e004e */
[----:B------:R-:W-:Y:S02]  /*18f60*/  IMAD.MOV.U32 R160, RZ, RZ, R66 ;  /* 0x000000ffffa07224 */ /* 0x000fe400078e0042 */
[----:B------:R-:W-:Y:S02]  /*18f70*/  IMAD.MOV.U32 R78, RZ, RZ, R75 ;  /* 0x000000ffff4e7224 */ /* 0x000fe400078e004b */
[----:B------:R-:W-:Y:S02]  /*18f80*/  IMAD.MOV.U32 R66, RZ, RZ, R136 ;  /* 0x000000ffff427224 */ /* 0x000fe400078e0088 */
[----:B------:R-:W-:Y:S01]  /*18f90*/  IMAD.MOV.U32 R161, RZ, RZ, R70 ;  /* 0x000000ffffa17224 */ /* 0x000fe200078e0046 */
[----:B------:R1:W-:Y:S01]  /*18fa0*/  STS.128 [R0+0x580], R76 ;  /* 0x0005804c00007388 */ /* 0x0003e20000000c00 */
[----:B------:R-:W-:Y:S02]  /*18fb0*/  IMAD.MOV.U32 R70, RZ, RZ, R137 ;  /* 0x000000ffff467224 */ /* 0x000fe400078e0089 */
[----:B------:R-:W-:-:S02]  /*18fc0*/  IMAD.MOV.U32 R137, RZ, RZ, R200 ;  /* 0x000000ffff897224 */ /* 0x000fc400078e00c8 */
[----:B------:R-:W2:Y:S04]  /*18fd0*/  LDL.LU R200, [R1+0x1e0] ;  /* 0x0001e00001c87983 */ /* 0x000ea80000300800 */
[----:B---3--:R3:W-:Y:S01]  /*18fe0*/  STS.128 [R0+0x200], R64 ;  /* 0x0002004000007388 */ /* 0x0087e20000000c00 */
[----:B-1----:R-:W-:Y:S02]  /*18ff0*/  IMAD.MOV.U32 R77, RZ, RZ, R201 ;  /* 0x000000ffff4d7224 */ /* 0x002fe400078e00c9 */
[----:B------:R-:W-:Y:S01]  /*19000*/  IMAD.MOV.U32 R79, RZ, RZ, R221 ;  /* 0x000000ffff4f7224 */ /* 0x000fe200078e00dd */
[----:B------:R-:W2:Y:S01]  /*19010*/  LDL.LU R201, [R1+0x1d0] ;  /* 0x0001d00001c97983 */ /* 0x000ea20000300800 */
[----:B------:R-:W-:Y:S02]  /*19020*/  IMAD.MOV.U32 R221, RZ, RZ, R203 ;  /* 0x000000ffffdd7224 */ /* 0x000fe400078e00cb */
[----:B---3--:R-:W-:-:S02]  /*19030*/  IMAD.MOV.U32 R65, RZ, RZ, R202 ;  /* 0x000000ffff417224 */ /* 0x008fc400078e00ca */
[----:B------:R-:W2:Y:S04]  /*19040*/  LDL.LU R202, [R1+0x1c0] ;  /* 0x0001c00001ca7983 */ /* 0x000ea80000300800 */
[----:B------:R-:W2:Y:S01]  /*19050*/  LDL.LU R203, [R1+0x180] ;  /* 0x0001800001cb7983 */ /* 0x000ea20000300800 */
[----:B------:R-:W-:Y:S02]  /*19060*/  IMAD.MOV.U32 R75, RZ, RZ, R142 ;  /* 0x000000ffff4b7224 */ /* 0x000fe400078e008e */
[----:B------:R-:W-:Y:S02]  /*19070*/  IMAD.MOV.U32 R162, RZ, RZ, R74 ;  /* 0x000000ffffa27224 */ /* 0x000fe400078e004a */
[----:B------:R-:W-:Y:S02]  /*19080*/  IMAD.MOV.U32 R142, RZ, RZ, R139 ;  /* 0x000000ffff8e7224 */ /* 0x000fe400078e008b */
[----:B------:R-:W-:-:S02]  /*19090*/  IMAD.MOV.U32 R177, RZ, RZ, R69 ;  /* 0x000000ffffb17224 */ /* 0x000fc400078e0045 */
[----:B------:R-:W-:Y:S02]  /*190a0*/  IMAD.MOV.U32 R178, RZ, RZ, R73 ;  /* 0x000000ffffb27224 */ /* 0x000fe400078e0049 */
[----:B------:R-:W-:Y:S02]  /*190b0*/  IMAD.MOV.U32 R71, RZ, RZ, R141 ;  /* 0x000000ffff477224 */ /* 0x000fe400078e008d */
        /* <DEDUP_REMOVED lines=18> */
[----:B------:R-:W-:Y:S04]  /*191e0*/  STS.128 [R0+0x180], R160 ;  /* 0x000180a000007388 */ /* 0x000fe80000000c00 */
[----:B----4-:R-:W-:Y:S04]  /*191f0*/  STS.128 [R0+0x600], R68 ;  /* 0x0006004400007388 */ /* 0x010fe80000000c00 */
[----:B------:R-:W-:Y:S04]  /*19200*/  STS.128 [R0+0x280], R72 ;  /* 0x0002804800007388 */ /* 0x000fe80000000c00 */
[----:B------:R-:W-:Y:S04]  /*19210*/  STS.128 [R0+0x680], R140 ;  /* 0x0006808c00007388 */ /* 0x000fe80000000c00 */
[----:B------:R-:W-:Y:S04]  /*19220*/  STS.128 [R0+0x300], R136 ;  /* 0x0003008800007388 */ /* 0x000fe80000000c00 */
[----:B------:R-:W-:Y:S04]  /*19230*/  STS.128 [R0+0x700], R76 ;  /* 0x0007004c00007388 */ /* 0x000fe80000000c00 */
[----:B------:R-:W-:Y:S04]  /*19240*/  STS.128 [R0+0x380], R64 ;  /* 0x0003804000007388 */ /* 0x000fe80000000c00 */
[----:B------:R-:W-:Y:S04]  /*19250*/  STS.128 [R0+0x780], R220 ;  /* 0x000780dc00007388 */ /* 0x000fe80000000c00 */
[----:B------:R-:W-:Y:S01]  /*19260*/  BAR.SYNC.DEFER_BLOCKING 0x0 ;  /* 0x0000000000007b1d */ /* 0x000fe20000010000 */
[----:B------:R-:W-:-:S02]  /*19270*/  LOP3.LUT R248, R2, 0x20, RZ, 0x3c, !PT ;  /* 0x0000002002f87812 */ /* 0x000fc400078e3cff */
[----:B------:R-:W-:-:S03]  /*19280*/  LOP3.LUT R251, R2, 0x60, RZ, 0x3c, !PT ;  /* 0x0000006002fb7812 */ /* 0x000fc600078e3cff */
        /* <DEDUP_REMOVED lines=8> */
[----:B------:R-:W3:Y:S04]  /*19310*/  LDS.128 R136, [R248] ;  /* 0x00000000f8887984 */ /* 0x000ee80000000c00 */
[----:B------:R-:W-:Y:S04]  /*19320*/  LDS.128 R140, [R248+0x800] ;  /* 0x00080000f88c7984 */ /* 0x000fe80000000c00 */
[----:B------:R-:W-:Y:S04]  /*19330*/  LDS.128 R160, [R248+0x1000] ;  /* 0x00100000f8a07984 */ /* 0x000fe80000000c00 */
[----:B------:R-:W-:Y:S04]  /*19340*/  LDS.128 R164, [R248+0x1800] ;  /* 0x00180000f8a47984 */ /* 0x000fe80000000c00 */
[----:B------:R-:W4:Y:S04]  /*19350*/  LDS.128 R184, [R251] ;  /* 0x00000000fbb87984 */ /* 0x000f280000000c00 */
[----:B------:R-:W1:Y:S04]  /*19360*/  LDS.128 R188, [R251+0x800] ;  /* 0x00080000fbbc7984 */ /* 0x000e680000000c00 */
[----:B------:R-:W1:Y:S04]  /*19370*/  LDS.128 R192, [R251+0x1000] ;  /* 0x00100000fbc07984 */ /* 0x000e680000000c00 */
[----:B------:R-:W1:Y:S04]  /*19380*/  LDS.128 R196, [R251+0x1800] ;  /* 0x00180000fbc47984 */ /* 0x000e680000000c00 */
[----:B------:R-:W-:Y:S06]  /*19390*/  BAR.SYNC.DEFER_BLOCKING 0x0 ;  /* 0x0000000000007b1d */ /* 0x000fec0000010000 */
[----:B--2---:R2:W-:Y:S04]  /*193a0*/  STS.128 [R0], R200 ;  /* 0x000000c800007388 */ /* 0x0045e80000000c00 */
[----:B--2---:R-:W2:Y:S04]  /*193b0*/  LDL.LU R200, [R1+0x1e4] ;  /* 0x0001e40001c87983 */ /* 0x004ea80000300800 */
        /* <DEDUP_REMOVED lines=11> */
[----:B------:R-:W4:Y:S01]  /*19470*/  LDL.LU R250, [R1+0x7ec] ;  /* 0x0007ec0001fa7983 */ /* 0x000f220000300800 */
[----:B------:R-:W-:-:S02]  /*19480*/  IMAD.MOV.U32 R243, RZ, RZ, R93 ;  /* 0x000000fffff37224 */ /* 0x000fc400078e005d */
[----:B------:R-:W-:Y:S01]  /*19490*/  IMAD.MOV.U32 R237, RZ, RZ, R84 ;  /* 0x000000ffffed7224 */ /* 0x000fe200078e0054 */
[----:B------:R-:W4:Y:S01]  /*194a0*/  LDL.LU R249, [R1+0x40] ;  /* 0x0000400001f97983 */ /* 0x000f220000300800 */
[----:B------:R-:W-:Y:S02]  /*194b0*/  IMAD.MOV.U32 R241, RZ, RZ, R85 ;  /* 0x000000fffff17224 */ /* 0x000fe400078e0055 */
[----:B------:R-:W-:Y:S02]  /*194c0*/  IMAD.MOV.U32 R93, RZ, RZ, R87 ;  /* 0x000000ffff5d7224 */ /* 0x000fe400078e0057 */
[----:B------:R-:W-:Y:S02]  /*194d0*/  IMAD.MOV.U32 R84, RZ, RZ, R145 ;  /* 0x000000ffff547224 */ /* 0x000fe400078e0091 */
[----:B------:R-:W-:Y:S02]  /*194e0*/  IMAD.MOV.U32 R85, RZ, RZ, R149 ;  /* 0x000000ffff557224 */ /* 0x000fe400078e0095 */
[----:B------:R-:W-:Y:S01]  /*194f0*/  IMAD.MOV.U32 R87, RZ, RZ, R205 ;  /* 0x000000ffff577224 */ /* 0x000fe200078e00cd */
[----:B--2---:R2:W-:Y:S02]  /*19500*/  STS.128 [R0+0x400], R200 ;  /* 0x000400c800007388 */ /* 0x0045e40000000c00 */
[----:B--2---:R-:W-:-:S02]  /*19510*/  IMAD.MOV.U32 R201, RZ, RZ, R86 ;  /* 0x000000ffffc97224 */ /* 0x004fc400078e0056 */
[----:B------:R-:W-:-:S05]  /*19520*/  IMAD.MOV.U32 R86, RZ, RZ, R153 ;  /* 0x000000ffff567224 */ /* 0x000fca00078e0099 */
[----:B------:R2:W-:Y:S04]  /*19530*/  STS.128 [R0+0x600], R84 ;  /* 0x0006005400007388 */ /* 0x0005e80000000c00 */
[----:B---3--:R3:W-:Y:S01]  /*19540*/  STS.128 [R0+0x480], R220 ;  /* 0x000480dc00007388 */ /* 0x0087e20000000c00 */
[----:B----4-:R-:W-:Y:S01]  /*19550*/  ISETP.GE.AND P0, PT, R250, c[0x0][0x178], PT ;  /* 0x00005e00fa007a0c */ /* 0x010fe20003f06270 */
[----:B--2---:R-:W-:Y:S02]  /*19560*/  IMAD.MOV.U32 R84, RZ, RZ, R225 ;  /* 0x000000ffff547224 */ /* 0x004fe400078e00e1 */
[----:B------:R-:W-:Y:S02]  /*19570*/  IMAD.MOV.U32 R85, RZ, RZ, R233 ;  /* 0x000000ffff557224 */ /* 0x000fe400078e00e9 */
[----:B------:R-:W-:-:S02]  /*19580*/  IMAD.MOV.U32 R86, RZ, RZ, R229 ;  /* 0x000000ffff567224 */ /* 0x000fc400078e00e5 */
[----:B------:R-:W-:Y:S01]  /*19590*/  IMAD.MOV.U32 R87, RZ, RZ, R217 ;  /* 0x000000ffff577224 */ /* 0x000fe200078e00d9 */
[C---:B------:R-:W-:Y:S01]  /*195a0*/  ISETP.LT.AND P2, PT, R219.reuse, c[0x0][0x17c], !P0 ;  /* 0x00005f00db007a0c */ /* 0x040fe20004741270 */
[----:B---3--:R-:W2:Y:S04]  /*195b0*/  LDL.LU R223, [R1+0x30] ;  /* 0x0000300001df7983 */ /* 0x008ea80000300800 */
[----:B------:R3:W-:Y:S02]  /*195c0*/  STS.128 [R0+0x700], R84 ;  /* 0x0007005400007388 */ /* 0x0007e40000000c00 */
[----:B---3--:R-:W-:Y:S02]  /*195d0*/  IMAD R86, R219, c[0x0][0x198], RZ ;  /* 0x00006600db567a24 */ /* 0x008fe400078e02ff */
[----:B------:R-:W3:Y:S01]  /*195e0*/  LDL.LU R219, [R1+0x82c] ;  /* 0x00082c0001db7983 */ /* 0x000ee20000300800 */
[----:B------:R-:W-:-:S02]  /*195f0*/  IMAD.MOV.U32 R239, RZ, RZ, R92 ;  /* 0x000000ffffef7224 */ /* 0x000fc400078e005c */
[----:B------:R-:W-:Y:S01]  /*19600*/  IMAD.MOV.U32 R236, RZ, RZ, R80 ;  /* 0x000000ffffec7224 */ /* 0x000fe200078e0050 */
[----:B------:R4:W-:Y:S01]  /*19610*/  STS.128 [R0+0x80], R208 ;  /* 0x000080d000007388 */ /* 0x0009e20000000c00 */
[----:B------:R-:W-:Y:S02]  /*19620*/  IMAD.MOV.U32 R240, RZ, RZ, R81 ;  /* 0x000000fffff07224 */ /* 0x000fe400078e0051 */
[----:B------:R-:W-:Y:S02]  /*19630*/  IMAD.MOV.U32 R200, RZ, RZ, R82 ;  /* 0x000000ffffc87224 */ /* 0x000fe400078e0052 */
[----:B------:R-:W-:Y:S02]  /*19640*/  IMAD.MOV.U32 R92, RZ, RZ, R83 ;  /* 0x000000ffff5c7224 */ /* 0x000fe400078e0053 */
[----:B------:R-:W-:Y:S02]  /*19650*/  IMAD.MOV.U32 R80, RZ, RZ, R144 ;  /* 0x000000ffff507224 */ /* 0x000fe400078e0090 */
[----:B------:R-:W-:-:S02]  /*19660*/  IMAD.MOV.U32 R81, RZ, RZ, R148 ;  /* 0x000000ffff517224 */ /* 0x000fc400078e0094 */
[----:B------:R-:W-:Y:S02]  /*19670*/  IMAD.MOV.U32 R82, RZ, RZ, R152 ;  /* 0x000000ffff527224 */ /* 0x000fe400078e0098 */
[----:B------:R-:W-:Y:S01]  /*19680*/  IMAD.MOV.U32 R83, RZ, RZ, R204 ;  /* 0x000000ffff537224 */ /* 0x000fe200078e00cc */
[----:B----4-:R-:W4:Y:S04]  /*19690*/  LDL.LU R208, [R1+0x44] ;  /* 0x0000440001d07983 */ /* 0x010f280000300800 */
[----:B------:R-:W2:Y:S01]  /*196a0*/  LDL.LU R210, [R1+0x54] ;  /* 0x0000540001d27983 */ /* 0x000ea20000300800 */
[----:B------:R-:W-:-:S03]  /*196b0*/  IMAD.MOV.U32 R203, RZ, RZ, R94 ;  /* 0x000000ffffcb7224 */ /* 0x000fc600078e005e */
[----:B------:R1:W-:Y:S01]  /*196c0*/  STS.128 [R0+0x200], R80 ;  /* 0x0002005000007388 */ /* 0x0003e20000000c00 */
[----:B------:R-:W-:Y:S02]  /*196d0*/  IMAD R87, R250, c[0x0][0x194], RZ ;  /* 0x00006500fa577a24 */ /* 0x000fe400078e02ff */
[----:B------:R-:W-:Y:S01]  /*196e0*/  IMAD.MOV.U32 R238, RZ, RZ, R88 ;  /* 0x000000ffffee7224 */ /* 0x000fe200078e0058 */
[----:B------:R-:W4:Y:S01]  /*196f0*/  LDL.LU R211, [R1+0x58] ;  /* 0x0000580001d37983 */ /* 0x000f220000300800 */
[----:B------:R-:W-:Y:S02]  /*19700*/  IMAD.MOV.U32 R242, RZ, RZ, R89 ;  /* 0x000000fffff27224 */ /* 0x000fe400078e0059 */
[----:B------:R-:W-:Y:S01]  /*19710*/  IMAD.MOV.U32 R202, RZ, RZ, R90 ;  /* 0x000000ffffca7224 */ /* 0x000fe200078e005a */
[----:B------:R-:W4:Y:S01]  /*19720*/  LDL.LU R250, [R1+0x5c] ;  /* 0x00005c0001fa7983 */ /* 0x000f220000300800 */
[----:B------:R-:W-:Y:S02]  /*19730*/  IMAD.MOV.U32 R94, RZ, RZ, R91 ;  /* 0x000000ffff5e7224 */ /* 0x000fe400078e005b */
[----:B------:R-:W-:Y:S01]  /*19740*/  IMAD.MOV.U32 R88, RZ, RZ, R146 ;  /* 0x000000ffff587224 */ /* 0x000fe200078e0092 */
[----:B------:R-:W-:Y:S01]  /*19750*/  ISETP.LT.AND P3, PT, R3, c[0x0][0x17c], !P0 ;  /* 0x00005f0003007a0c */ /* 0x000fe20004761270 */
[----:B-1----:R-:W-:Y:S01]  /*19760*/  IMAD.MOV.U32 R80, RZ, RZ, R224 ;  /* 0x000000ffff507224 */ /* 0x002fe200078e00e0 */
[----:B------:R-:W4:Y:S01]  /*19770*/  LDL.LU R209, [R1+0x20] ;  /* 0x0000200001d17983 */ /* 0x000f220000300800 */
[----:B------:R-:W-:-:S02]  /*19780*/  IMAD.MOV.U32 R81, RZ, RZ, R232 ;  /* 0x000000ffff517224 */ /* 0x000fc400078e00e8 */
[----:B------:R-:W-:Y:S02]  /*19790*/  IMAD.MOV.U32 R82, RZ, RZ, R228 ;  /* 0x000000ffff527224 */ /* 0x000fe400078e00e4 */
[----:B------:R-:W-:Y:S02]  /*197a0*/  IMAD.MOV.U32 R83, RZ, RZ, R216 ;  /* 0x000000ffff537224 */ /* 0x000fe400078e00d8 */
[----:B------:R-:W-:Y:S02]  /*197b0*/  IMAD.MOV.U32 R89, RZ, RZ, R150 ;  /* 0x000000ffff597224 */ /* 0x000fe400078e0096 */
[----:B------:R-:W-:Y:S01]  /*197c0*/  IMAD.MOV.U32 R90, RZ, RZ, R154 ;  /* 0x000000ffff5a7224 */ /* 0x000fe200078e009a */
[----:B------:R1:W-:Y:S01]  /*197d0*/  STS.128 [R0+0x300], R80 ;  /* 0x0003005000007388 */ /* 0x0003e20000000c00 */
[----:B------:R-:W-:Y:S02]  /*197e0*/  IMAD.MOV.U32 R91, RZ, RZ, R206 ;  /* 0x000000ffff5b7224 */ /* 0x000fe400078e00ce */
[----:B------:R-:W-:-:S03]  /*197f0*/  IMAD.MOV.U32 R204, RZ, RZ, R147 ;  /* 0x000000ffffcc7224 */ /* 0x000fc600078e0093 */
[----:B------:R1:W-:Y:S01]  /*19800*/  STS.128 [R0+0x280], R88 ;  /* 0x0002805800007388 */ /* 0x0003e20000000c00 */
[----:B------:R-:W-:Y:S02]  /*19810*/  IMAD.MOV.U32 R205, RZ, RZ, R151 ;  /* 0x000000ffffcd7224 */ /* 0x000fe400078e0097 */
[----:B------:R-:W-:Y:S02]  /*19820*/  IMAD.MOV.U32 R206, RZ, RZ, R155 ;  /* 0x000000ffffce7224 */ /* 0x000fe400078e009b */
[----:B------:R-:W-:Y:S02]  /*19830*/  IMAD.MOV.U32 R216, RZ, RZ, R227 ;  /* 0x000000ffffd87224 */ /* 0x000fe400078e00e3 */
[----:B-1----:R-:W-:Y:S01]  /*19840*/  IMAD R83, R3, c[0x0][0x198], RZ ;  /* 0x0000660003537a24 */ /* 0x002fe200078e02ff */
[----:B------:R-:W-:Y:S01]  /*19850*/  LEA R3, P1, R87, c[0x0][0x170], 0x2 ;  /* 0x00005c0057037a11 */ /* 0x000fe200078210ff */
[----:B------:R-:W-:-:S03]  /*19860*/  IMAD.MOV.U32 R217, RZ, RZ, R235 ;  /* 0x000000ffffd97224 */ /* 0x000fc600078e00eb */
[----:B------:R-:W-:Y:S01]  /*19870*/  LEA.HI.X.SX32 R87, R87, c[0x0][0x174], 0x2, P1 ;  /* 0x00005d0057577a11 */ /* 0x000fe200008f16ff */
[----:B------:R-:W-:Y:S01]  /*19880*/  IMAD.MOV.U32 R91, RZ, RZ, R218 ;  /* 0x000000ffff5b7224 */ /* 0x000fe200078e00da */
[C---:B------:R-:W-:Y:S01]  /*19890*/  LEA R80, P1, R86.reuse, R3, 0x2 ;  /* 0x0000000356507211 */ /* 0x040fe200078210ff */
[----:B------:R-:W-:Y:S02]  /*198a0*/  IMAD.MOV.U32 R88, RZ, RZ, R226 ;  /* 0x000000ffff587224 */ /* 0x000fe400078e00e2 */
[----:B------:R-:W-:Y:S02]  /*198b0*/  IMAD.MOV.U32 R89, RZ, RZ, R234 ;  /* 0x000000ffff597224 */ /* 0x000fe400078e00ea */
[----:B------:R-:W-:Y:S02]  /*198c0*/  IMAD.MOV.U32 R90, RZ, RZ, R230 ;  /* 0x000000ffff5a7224 */ /* 0x000fe400078e00e6 */
[----:B------:R-:W-:Y:S01]  /*198d0*/  IMAD.MOV.U32 R218, RZ, RZ, R231 ;  /* 0x000000ffffda7224 */ /* 0x000fe200078e00e7 */
[----:B------:R-:W-:Y:S01]  /*198e0*/  STS.128 [R0+0x100], R236 ;  /* 0x000100ec00007388 */ /* 0x000fe20000000c00 */
[----:B------:R-:W-:-:S02]  /*198f0*/  LEA.HI.X.SX32 R81, R86, R87, 0x2, P1 ;  /* 0x0000005756517211 */ /* 0x000fc400008f16ff */
[C---:B------:R-:W-:Y:S01]  /*19900*/  ISETP.LT.AND P1, PT, R249.reuse, c[0x0][0x17c], !P0 ;  /* 0x00005f00f9007a0c */ /* 0x040fe20004721270 */
[----:B------:R-:W-:Y:S04]  /*19910*/  STS.128 [R0+0x500], R240 ;  /* 0x000500f000007388 */ /* 0x000fe80000000c00 */
[----:B------:R-:W-:Y:S04]  /*19920*/  STS.128 [R0+0x180], R200 ;  /* 0x000180c800007388 */ /* 0x000fe80000000c00 */
[----:B------:R-:W-:Y:S04]  /*19930*/  STS.128 [R0+0x580], R92 ;  /* 0x0005805c00007388 */ /* 0x000fe80000000c00 */
[----:B------:R-:W-:Y:S04]  /*19940*/  STS.128 [R0+0x680], R204 ;  /* 0x000680cc00007388 */ /* 0x000fe80000000c00 */
[----:B------:R-:W-:Y:S04]  /*19950*/  STS.128 [R0+0x380], R88 ;  /* 0x0003805800007388 */ /* 0x000fe80000000c00 */
[----:B---3--:R1:W-:Y:S04]  /*19960*/  STS.128 [R0+0x780], R216 ;  /* 0x000780d800007388 */ /* 0x0083e80000000c00 */
[----:B------:R-:W-:Y:S01]  /*19970*/  BAR.SYNC.DEFER_BLOCKING 0x0 ;  /* 0x0000000000007b1d */ /* 0x000fe20000010000 */
[----:B-1----:R-:W-:-:S05]  /*19980*/  IMAD R0, R249, c[0x0][0x198], RZ ;  /* 0x00006600f9007a24 */ /* 0x002fca00078e02ff */
[----:B------:R-:W3:Y:S01]  /*19990*/  LDL.LU R249, [R1+0x60] ;  /* 0x0000600001f97983 */ /* 0x000ee20000300800 */
[C---:B------:R-:W-:Y:S01]  /*199a0*/  ISETP.LT.AND P4, PT, R252.reuse, c[0x0][0x17c], !P0 ;  /* 0x00005f00fc007a0c */ /* 0x040fe20004781270 */
[----:B------:R-:W-:Y:S01]  /*199b0*/  IMAD R252, R252, c[0x0][0x198], RZ ;  /* 0x00006600fcfc7a24 */ /* 0x000fe200078e02ff */
[----:B------:R-:W-:-:S04]  /*199c0*/  LEA R82, P5, R83, R3, 0x2 ;  /* 0x0000000353527211 */ /* 0x000fc800078a10ff */
[C---:B------:R-:W-:Y:S02]  /*199d0*/  LEA R84, P6, R252.reuse, R3, 0x2 ;  /* 0x00000003fc547211 */ /* 0x040fe400078c10ff */
[-C--:B------:R-:W-:Y:S02]  /*199e0*/  LEA.HI.X.SX32 R83, R83, R87.reuse, 0x2, P5 ;  /* 0x0000005753537211 */ /* 0x080fe400028f16ff */
[----:B------:R-:W-:Y:S01]  /*199f0*/  LEA.HI.X.SX32 R85, R252, R87, 0x2, P6 ;  /* 0x00000057fc557211 */ /* 0x000fe200030f16ff */
[----:B--2---:R1:W-:Y:S01]  /*19a00*/  @P2 STG.E [R80.64], R223 ;  /* 0x000000df50002986 */ /* 0x0043e2000c101906 */
[----:B----4-:R-:W-:-:S03]  /*19a10*/  ISETP.LT.AND P5, PT, R208, c[0x0][0x17c], !P0 ;  /* 0x00005f00d0007a0c */ /* 0x010fc600047a1270 */
[----:B------:R-:W-:Y:S04]  /*19a20*/  @P3 STG.E [R82.64], R244 ;  /* 0x000000f452003986 */ /* 0x000fe8000c101906 */
[----:B------:R2:W-:Y:S01]  /*19a30*/  @P4 STG.E [R84.64], R40 ;  /* 0x0000002854004986 */ /* 0x0005e2000c101906 */
[----:B-1----:R-:W-:Y:S02]  /*19a40*/  LEA R80, P2, R0, R3, 0x2 ;  /* 0x0000000300507211 */ /* 0x002fe400078410ff */
[----:B------:R-:W-:Y:S02]  /*19a50*/  ISETP.LT.AND P4, PT, R210, c[0x0][0x17c], !P0 ;  /* 0x00005f00d2007a0c */ /* 0x000fe40004781270 */
[----:B------:R-:W-:Y:S01]  /*19a60*/  LEA.HI.X.SX32 R81, R0, R87, 0x2, P2 ;  /* 0x0000005700517211 */ /* 0x000fe200010f16ff */
[----:B------:R-:W-:-:S02]  /*19a70*/  IMAD R0, R210, c[0x0][0x198], RZ ;  /* 0x00006600d2007a24 */ /* 0x000fc400078e02ff */
[----:B--2---:R-:W-:Y:S02]  /*19a80*/  IMAD R40, R208, c[0x0][0x198], RZ ;  /* 0x00006600d0287a24 */ /* 0x004fe400078e02ff */
[----:B------:R-:W2:Y:S04]  /*19a90*/  LDL.LU R208, [R1+0x64] ;  /* 0x0000640001d07983 */ /* 0x000ea80000300800 */
[----:B------:R-:W4:Y:S04]  /*19aa0*/  LDL.LU R221, [R1+0x6c] ;  /* 0x00006c0001dd7983 */ /* 0x000f280000300800 */
[----:B------:R-:W4:Y:S04]  /*19ab0*/  LDL.LU R210, [R1+0x70] ;  /* 0x0000700001d27983 */ /* 0x000f280000300800 */
[----:B------:R1:W-:Y:S04]  /*19ac0*/  @P1 STG.E [R80.64], R36 ;  /* 0x0000002450001986 */ /* 0x0003e8000c101906 */
[----:B------:R-:W4:Y:S01]  /*19ad0*/  LDL.LU R222, [R1+0x10] ;  /* 0x0000100001de7983 */ /* 0x000f220000300800 */
[----:B------:R-:W-:-:S02]  /*19ae0*/  ISETP.LT.AND P2, PT, R211, c[0x0][0x17c], !P0 ;  /* 0x00005f00d3007a0c */ /* 0x000fc40004741270 */
[C---:B-1----:R-:W-:Y:S01]  /*19af0*/  LEA R80, P3, R40.reuse, R3, 0x2 ;  /* 0x0000000328507211 */ /* 0x042fe200078610ff */
[----:B------:R-:W-:Y:S02]  /*19b00*/  IMAD R36, R211, c[0x0][0x198], RZ ;  /* 0x00006600d3247a24 */ /* 0x000fe400078e02ff */
[----:B------:R-:W4:Y:S01]  /*19b10*/  LDL.LU R211, [R1+0x88] ;  /* 0x0000880001d37983 */ /* 0x000f220000300800 */
[----:B------:R-:W-:Y:S01]  /*19b20*/  LEA.HI.X.SX32 R81, R40, R87, 0x2, P3 ;  /* 0x0000005728517211 */ /* 0x000fe200018f16ff */
[C---:B------:R-:W-:Y:S01]  /*19b30*/  IMAD R40, R250.reuse, c[0x0][0x198], RZ ;  /* 0x00006600fa287a24 */ /* 0x040fe200078e02ff */
[----:B------:R-:W-:Y:S02]  /*19b40*/  ISETP.LT.AND P3, PT, R250, c[0x0][0x17c], !P0 ;  /* 0x00005f00fa007a0c */ /* 0x000fe40004761270 */
[----:B------:R-:W4:Y:S01]  /*19b50*/  LDL.LU R250, [R1+0x74] ;  /* 0x0000740001fa7983 */ /* 0x000f220000300800 */
[----:B------:R-:W-:-:S03]  /*19b60*/  LEA R82, P1, R0, R3, 0x2 ;  /* 0x0000000300527211 */ /* 0x000fc600078210ff */
[----:B------:R1:W-:Y:S01]  /*19b70*/  @P5 STG.E [R80.64], R209 ;  /* 0x000000d150005986 */ /* 0x0003e2000c101906 */
[----:B------:R-:W-:-:S03]  /*19b80*/  LEA.HI.X.SX32 R83, R0, R87, 0x2, P1 ;  /* 0x0000005700537211 */ /* 0x000fc600008f16ff */
[----:B------:R-:W4:Y:S01]  /*19b90*/  LDL.LU R223, [R1+0x78] ;  /* 0x0000780001df7983 */ /* 0x000f220000300800 */
[----:B-1----:R-:W-:-:S03]  /*19ba0*/  LEA R80, P1, R40, R3, 0x2 ;  /* 0x0000000328507211 */ /* 0x002fc600078210ff */
[----:B------:R-:W4:Y:S01]  /*19bb0*/  LDL.LU R209, [R1+0x7c] ;  /* 0x00007c0001d17983 */ /* 0x000f220000300800 */
[----:B------:R-:W-:Y:S02]  /*19bc0*/  LEA.HI.X.SX32 R81, R40, R87, 0x2, P1 ;  /* 0x0000005728517211 */ /* 0x000fe400008f16ff */
[C---:B---3--:R-:W-:Y:S01]  /*19bd0*/  ISETP.LT.AND P1, PT, R249.reuse, c[0x0][0x17c], !P0 ;  /* 0x00005f00f9007a0c */ /* 0x048fe20004721270 */
[----:B------:R-:W-:Y:S02]  /*19be0*/  IMAD R0, R249, c[0x0][0x198], RZ ;  /* 0x00006600f9007a24 */ /* 0x000fe400078e02ff */
[----:B------:R-:W3:Y:S01]  /*19bf0*/  LDL.LU R249, [R1+0x8c] ;  /* 0x00008c0001f97983 */ /* 0x000ee20000300800 */
[----:B------:R-:W-:-:S04]  /*19c00*/  LEA R84, P6, R36, R3, 0x2 ;  /* 0x0000000324547211 */ /* 0x000fc800078c10ff */
[----:B------:R-:W-:Y:S01]  /*19c10*/  LEA.HI.X.SX32 R85, R36, R87, 0x2, P6 ;  /* 0x0000005724557211 */ /* 0x000fe200030f16ff */
[----:B------:R-:W-:Y:S04]  /*19c20*/  @P4 STG.E [R82.64], R212 ;  /* 0x000000d452004986 */ /* 0x000fe8000c101906 */
[----:B------:R-:W-:Y:S04]  /*19c30*/  @P2 STG.E [R84.64], R32 ;  /* 0x0000002054002986 */ /* 0x000fe8000c101906 */
[----:B------:R1:W-:Y:S02]  /*19c40*/  @P3 STG.E [R80.64], R28 ;  /* 0x0000001c50003986 */ /* 0x0003e4000c101906 */
[----:B-1----:R-:W-:-:S04]  /*19c50*/  LEA R80, P2, R0, R3, 0x2 ;  /* 0x0000000300507211 */ /* 0x002fc800078410ff */
[----:B------:R-:W-:Y:S01]  /*19c60*/  LEA.HI.X.SX32 R81, R0, R87, 0x2, P2 ;  /* 0x0000005700517211 */ /* 0x000fe200010f16ff */
[C---:B--2---:R-:W-:Y:S01]  /*19c70*/  IMAD R28, R208.reuse, c[0x0][0x198], RZ ;  /* 0x00006600d01c7a24 */ /* 0x044fe200078e02ff */
[----:B------:R-:W-:Y:S02]  /*19c80*/  ISETP.LT.AND P4, PT, R208, c[0x0][0x17c], !P0 ;  /* 0x00005f00d0007a0c */ /* 0x000fe40004781270 */
[----:B------:R-:W2:Y:S01]  /*19c90*/  LDL.LU R208, [R1] ;  /* 0x0000000001d07983 */ /* 0x000ea20000300800 */
[C---:B----4-:R-:W-:Y:S01]  /*19ca0*/  IMAD R0, R221.reuse, c[0x0][0x198], RZ ;  /* 0x00006600dd007a24 */ /* 0x050fe200078e02ff */
[----:B------:R-:W-:Y:S02]  /*19cb0*/  ISETP.LT.AND P3, PT, R221, c[0x0][0x17c], !P0 ;  /* 0x00005f00dd007a0c */ /* 0x000fe40004761270 */
[C---:B------:R-:W-:Y:S01]  /*19cc0*/  ISETP.LT.AND P2, PT, R210.reuse, c[0x0][0x17c], !P0 ;  /* 0x00005f00d2007a0c */ /* 0x040fe20004741270 */
[----:B------:R-:W-:Y:S02]  /*19cd0*/  IMAD R32, R210, c[0x0][0x198], RZ ;  /* 0x00006600d2207a24 */ /* 0x000fe400078e02ff */
[----:B------:R-:W4:Y:S01]  /*19ce0*/  LDL.LU R210, [R1+0x80] ;  /* 0x0000800001d27983 */ /* 0x000f220000300800 */
[----:B------:R-:W-:-:S03]  /*19cf0*/  LEA R82, P5, R28, R3, 0x2 ;  /* 0x000000031c527211 */ /* 0x000fc600078a10ff */
[----:B------:R1:W-:Y:S01]  /*19d00*/  @P1 STG.E [R80.64], R222 ;  /* 0x000000de50001986 */ /* 0x0003e2000c101906 */
[----:B------:R-:W-:Y:S02]  /*19d10*/  LEA.HI.X.SX32 R83, R28, R87, 0x2, P5 ;  /* 0x000000571c537211 */ /* 0x000fe400028f16ff */
[-C--:B------:R-:W-:Y:S02]  /*19d20*/  LEA R84, P5, R32, R3.reuse, 0x2 ;  /* 0x0000000320547211 */ /* 0x080fe400078a10ff */
[C---:B-1----:R-:W-:Y:S02]  /*19d30*/  LEA R80, P6, R0.reuse, R3, 0x2 ;  /* 0x0000000300507211 */ /* 0x042fe400078c10ff */
[----:B------:R-:W-:Y:S02]  /*19d40*/  ISETP.LT.AND P1, PT, R211, c[0x0][0x17c], !P0 ;  /* 0x00005f00d3007a0c */ /* 0x000fe40004721270 */
[-C--:B------:R-:W-:Y:S01]  /*19d50*/  LEA.HI.X.SX32 R81, R0, R87.reuse, 0x2, P6 ;  /* 0x0000005700517211 */ /* 0x080fe200030f16ff */
[C---:B------:R-:W-:Y:S01]  /*19d60*/  IMAD R0, R250.reuse, c[0x0][0x198], RZ ;  /* 0x00006600fa007a24 */ /* 0x040fe200078e02ff */
[----:B------:R-:W-:Y:S01]  /*19d70*/  ISETP.LT.AND P6, PT, R250, c[0x0][0x17c], !P0 ;  /* 0x00005f00fa007a0c */ /* 0x000fe200047c1270 */
[----:B------:R-:W4:Y:S04]  /*19d80*/  LDL.LU R211, [R1+0x90] ;  /* 0x0000900001d37983 */ /* 0x000f280000300800 */
[----:B------:R-:W4:Y:S01]  /*19d90*/  LDL.LU R250, [R1+0x94] ;  /* 0x0000940001fa7983 */ /* 0x000f220000300800 */
[----:B------:R-:W-:-:S03]  /*19da0*/  LEA.HI.X.SX32 R85, R32, R87, 0x2, P5 ;  /* 0x0000005720557211 */ /* 0x000fc600028f16ff */
[----:B------:R-:W-:Y:S04]  /*19db0*/  @P4 STG.E [R82.64], R24 ;  /* 0x0000001852004986 */ /* 0x000fe8000c101906 */
[----:B------:R1:W-:Y:S04]  /*19dc0*/  @P3 STG.E [R80.64], R20 ;  /* 0x0000001450003986 */ /* 0x0003e8000c101906 */
[----:B------:R3:W-:Y:S04]  /*19dd0*/  @P2 STG.E [R84.64], R16 ;  /* 0x0000001054002986 */ /* 0x0007e8000c101906 */
[----:B------:R-:W4:Y:S01]  /*19de0*/  LDL.LU R222, [R1+0x34] ;  /* 0x0000340001de7983 */ /* 0x000f220000300800 */
[----:B-1----:R-:W-:Y:S01]  /*19df0*/  LEA R80, P3, R0, R3, 0x2 ;  /* 0x0000000300507211 */ /* 0x002fe200078610ff */
[----:B------:R-:W-:-:S03]  /*19e00*/  IMAD R20, R209, c[0x0][0x198], RZ ;  /* 0x00006600d1147a24 */ /* 0x000fc600078e02ff */
[----:B------:R-:W-:Y:S02]  /*19e10*/  LEA.HI.X.SX32 R81, R0, R87, 0x2, P3 ;  /* 0x0000005700517211 */ /* 0x000fe400018f16ff */
[----:B------:R-:W-:Y:S02]  /*19e20*/  ISETP.LT.AND P3, PT, R209, c[0x0][0x17c], !P0 ;  /* 0x00005f00d1007a0c */ /* 0x000fe40004761270 */
[----:B------:R-:W4:Y:S01]  /*19e30*/  LDL.LU R209, [R1+0x98] ;  /* 0x0000980001d17983 */ /* 0x000f220000300800 */
[----:B---3--:R-:W-:-:S03]  /*19e40*/  ISETP.LT.AND P2, PT, R249, c[0x0][0x17c], !P0 ;  /* 0x00005f00f9007a0c */ /* 0x008fc60004741270 */
[----:B------:R-:W3:Y:S01]  /*19e50*/  LDL.LU R249, [R1+0x9c] ;  /* 0x00009c0001f97983 */ /* 0x000ee20000300800 */
[C---:B------:R-:W-:Y:S01]  /*19e60*/  IMAD R16, R223.reuse, c[0x0][0x198], RZ ;  /* 0x00006600df107a24 */ /* 0x040fe200078e02ff */
[----:B------:R-:W-:-:S04]  /*19e70*/  ISETP.LT.AND P4, PT, R223, c[0x0][0x17c], !P0 ;  /* 0x00005f00df007a0c */ /* 0x000fc80004781270 */
[----:B------:R-:W-:-:S04]  /*19e80*/  LEA R82, P5, R16, R3, 0x2 ;  /* 0x0000000310527211 */ /* 0x000fc800078a10ff */
[----:B------:R-:W-:Y:S01]  /*19e90*/  LEA.HI.X.SX32 R83, R16, R87, 0x2, P5 ;  /* 0x0000005710537211 */ /* 0x000fe200028f16ff */
[----:B------:R-:W-:-:S04]  /*19ea0*/  IMAD.MOV.U32 R0, RZ, RZ, c[0x0][0x198] ;  /* 0x00006600ff007624 */ /* 0x000fc800078e00ff */
[----:B------:R-:W-:Y:S01]  /*19eb0*/  IMAD R86, R0, 0x20, R86 ;  /* 0x0000002000567824 */ /* 0x000fe200078e0256 */
[----:B--2---:R1:W-:Y:S04]  /*19ec0*/  @P6 STG.E [R80.64], R208 ;  /* 0x000000d050006986 */ /* 0x0043e8000c101906 */
[----:B------:R2:W-:Y:S01]  /*19ed0*/  @P4 STG.E [R82.64], R12 ;  /* 0x0000000c52004986 */ /* 0x0005e2000c101906 */
[C---:B----4-:R-:W-:Y:S01]  /*19ee0*/  IMAD R16, R210.reuse, c[0x0][0x198], RZ ;  /* 0x00006600d2107a24 */ /* 0x050fe200078e02ff */
[----:B------:R-:W-:Y:S02]  /*19ef0*/  ISETP.LT.AND P5, PT, R210, c[0x0][0x17c], !P0 ;  /* 0x00005f00d2007a0c */ /* 0x000fe400047a1270 */
[----:B-1----:R-:W4:Y:S01]  /*19f00*/  LDL.LU R208, [R1+0xa0] ;  /* 0x0000a00001d07983 */ /* 0x002f220000300800 */
[----:B------:R-:W-:-:S03]  /*19f10*/  LEA R80, P6, R20, R3, 0x2 ;  /* 0x0000000314507211 */ /* 0x000fc600078c10ff */
[----:B------:R-:W4:Y:S01]  /*19f20*/  LDL.LU R210, [R1+0xa4] ;  /* 0x0000a40001d27983 */ /* 0x000f220000300800 */
[----:B------:R-:W-:Y:S02]  /*19f30*/  LEA.HI.X.SX32 R81, R20, R87, 0x2, P6 ;  /* 0x0000005714517211 */ /* 0x000fe400030f16ff */
[C---:B--2---:R-:W-:Y:S01]  /*19f40*/  LEA R82, P4, R16.reuse, R3, 0x2 ;  /* 0x0000000310527211 */ /* 0x044fe200078810ff */
[----:B------:R-:W2:Y:S03]  /*19f50*/  LDL.LU R223, [R1+0xa8] ;  /* 0x0000a80001df7983 */ /* 0x000ea60000300800 */
[----:B------:R-:W-:Y:S01]  /*19f60*/  LEA.HI.X.SX32 R83, R16, R87, 0x2, P4 ;  /* 0x0000005710537211 */ /* 0x000fe200020f16ff */
[----:B------:R1:W-:Y:S01]  /*19f70*/  @P3 STG.E [R80.64], R4 ;  /* 0x0000000450003986 */ /* 0x0003e2000c101906 */
[----:B------:R-:W-:-:S03]  /*19f80*/  ISETP.LT.AND P4, PT, R211, c[0x0][0x17c], !P0 ;  /* 0x00005f00d3007a0c */ /* 0x000fc60004781270 */
[----:B------:R-:W2:Y:S01]  /*19f90*/  LDL.LU R211, [R1+0x24] ;  /* 0x0000240001d37983 */ /* 0x000ea20000300800 */
[----:B------:R-:W-:Y:S01]  /*19fa0*/  ISETP.LT.AND P3, PT, R250, c[0x0][0x17c], !P0 ;  /* 0x00005f00fa007a0c */ /* 0x000fe20004761270 */
[----:B-1----:R-:W-:Y:S01]  /*19fb0*/  IMAD R4, R0, 0x2, R86 ;  /* 0x0000000200047824 */ /* 0x002fe200078e0256 */
[C---:B------:R-:W-:Y:S01]  /*19fc0*/  LEA R80, P6, R86.reuse, R3, 0x2 ;  /* 0x0000000356507211 */ /* 0x040fe200078c10ff */
[----:B------:R-:W2:Y:S03]  /*19fd0*/  LDL.LU R250, [R1+0xac] ;  /* 0x0000ac0001fa7983 */ /* 0x000ea60000300800 */
[----:B------:R-:W-:Y:S01]  /*19fe0*/  LEA.HI.X.SX32 R81, R86, R87, 0x2, P6 ;  /* 0x0000005756517211 */ /* 0x000fe200030f16ff */
[----:B------:R1:W-:Y:S04]  /*19ff0*/  @P5 STG.E [R82.64], R8 ;  /* 0x0000000852005986 */ /* 0x0003e8000c101906 */
[----:B------:R3:W-:Y:S01]  /*1a000*/  @P1 STG.E [R80.64], R222 ;  /* 0x000000de50001986 */ /* 0x0007e2000c101906 */
[----:B-1----:R-:W-:-:S04]  /*1a010*/  LEA R82, P5, R4, R3, 0x2 ;  /* 0x0000000304527211 */ /* 0x002fc800078a10ff */
[----:B------:R-:W-:Y:S02]  /*1a020*/  LEA.HI.X.SX32 R83, R4, R87, 0x2, P5 ;  /* 0x0000005704537211 */ /* 0x000fe400028f16ff */
[----:B------:R-:W-:Y:S02]  /*1a030*/  ISETP.LT.AND P1, PT, R209, c[0x0][0x17c], !P0 ;  /* 0x00005f00d1007a0c */ /* 0x000fe40004721270 */
[----:B------:R-:W2:Y:S01]  /*1a040*/  LDL.LU R209, [R1+0xb0] ;  /* 0x0000b00001d17983 */ /* 0x000ea20000300800 */
[----:B---3--:R-:W-:-:S03]  /*1a050*/  ISETP.LT.AND P5, PT, R249, c[0x0][0x17c], !P0 ;  /* 0x00005f00f9007a0c */ /* 0x008fc600047a1270 */
[----:B------:R-:W3:Y:S01]  /*1a060*/  LDL.LU R249, [R1+0xb4] ;  /* 0x0000b40001f97983 */ /* 0x000ee20000300800 */
[----:B------:R-:W-:-:S03]  /*1a070*/  IMAD R8, R0, 0x2, R4 ;  /* 0x0000000200087824 */ /* 0x000fc600078e0204 */
[----:B------:R1:W-:Y:S01]  /*1a080*/  @P2 STG.E [R82.64], R245 ;  /* 0x000000f552002986 */ /* 0x0003e2000c101906 */
[----:B------:R-:W-:Y:S01]  /*1a090*/  IMAD R4, R0, 0x2, R8 ;  /* 0x0000000200047824 */ /* 0x000fe200078e0208 */
[C---:B------:R-:W-:Y:S02]  /*1a0a0*/  LEA R80, P6, R8.reuse, R3, 0x2 ;  /* 0x0000000308507211 */ /* 0x040fe400078c10ff */
[----:B------:R-:W3:Y:S02]  /*1a0b0*/  LDL.LU R222, [R1+0xb8] ;  /* 0x0000b80001de7983 */ /* 0x000ee40000300800 */
[----:B------:R-:W-:Y:S01]  /*1a0c0*/  LEA.HI.X.SX32 R81, R8, R87, 0x2, P6 ;  /* 0x0000005708517211 */ /* 0x000fe200030f16ff */
[----:B------:R-:W-:Y:S01]  /*1a0d0*/  IMAD R8, R0, 0x2, R4 ;  /* 0x0000000200087824 */ /* 0x000fe200078e0204 */
[----:B-1----:R-:W-:-:S03]  /*1a0e0*/  LEA R82, P6, R4, R3, 0x2 ;  /* 0x0000000304527211 */ /* 0x002fc600078c10ff */
[----:B------:R1:W-:Y:S01]  /*1a0f0*/  @P4 STG.E [R80.64], R41 ;  /* 0x0000002950004986 */ /* 0x0003e2000c101906 */
[----:B------:R-:W-:Y:S02]  /*1a100*/  LEA.HI.X.SX32 R83, R4, R87, 0x2, P6 ;  /* 0x0000005704537211 */ /* 0x000fe400030f16ff */
[----:B------:R-:W-:Y:S01]  /*1a110*/  LEA R40, P6, R8, R3, 0x2 ;  /* 0x0000000308287211 */ /* 0x000fe200078c10ff */
[----:B------:R-:W-:Y:S02]  /*1a120*/  IMAD R4, R0, 0x2, R8 ;  /* 0x0000000200047824 */ /* 0x000fe400078e0208 */
[----:B------:R4:W-:Y:S01]  /*1a130*/  @P3 STG.E [R82.64], R37 ;  /* 0x0000002552003986 */ /* 0x0009e2000c101906 */
[----:B-1----:R-:W-:Y:S01]  /*1a140*/  LEA.HI.X.SX32 R41, R8, R87, 0x2, P6 ;  /* 0x0000005708297211 */ /* 0x002fe200030f16ff */
[----:B------:R-:W-:Y:S01]  /*1a150*/  IMAD R8, R0, 0x2, R4 ;  /* 0x0000000200087824 */ /* 0x000fe200078e0204 */
[----:B------:R-:W-:Y:S02]  /*1a160*/  LEA R36, P6, R4, R3, 0x2 ;  /* 0x0000000304247211 */ /* 0x000fe400078c10ff */
[----:B----4-:R-:W-:-:S02]  /*1a170*/  ISETP.LT.AND P2, PT, R208, c[0x0][0x17c], !P0 ;  /* 0x00005f00d0007a0c */ /* 0x010fc40004741270 */
[----:B------:R-:W4:Y:S01]  /*1a180*/  LDL.LU R208, [R1+0x14] ;  /* 0x0000140001d07983 */ /* 0x000f220000300800 */
[----:B------:R-:W-:-:S03]  /*1a190*/  ISETP.LT.AND P4, PT, R210, c[0x0][0x17c], !P0 ;  /* 0x00005f00d2007a0c */ /* 0x000fc60004781270 */
[----:B------:R-:W4:Y:S01]  /*1a1a0*/  LDL.LU R210, [R1+0xbc] ;  /* 0x0000bc0001d27983 */ /* 0x000f220000300800 */
[----:B------:R-:W-:Y:S02]  /*1a1b0*/  LEA.HI.X.SX32 R37, R4, R87, 0x2, P6 ;  /* 0x0000005704257211 */ /* 0x000fe400030f16ff */
[----:B--2---:R-:W-:Y:S01]  /*1a1c0*/  ISETP.LT.AND P3, PT, R223, c[0x0][0x17c], !P0 ;  /* 0x00005f00df007a0c */ /* 0x004fe20004761270 */
[----:B------:R1:W-:Y:S01]  /*1a1d0*/  @P1 STG.E [R40.64], R211 ;  /* 0x000000d328001986 */ /* 0x0003e2000c101906 */
[----:B------:R-:W-:-:S03]  /*1a1e0*/  ISETP.LT.AND P1, PT, R250, c[0x0][0x17c], !P0 ;  /* 0x00005f00fa007a0c */ /* 0x000fc60004721270 */
[----:B-1----:R-:W2:Y:S01]  /*1a1f0*/  LDL.LU R211, [R1+0xc0] ;  /* 0x0000c00001d37983 */ /* 0x002ea20000300800 */
[----:B------:R-:W-:-:S03]  /*1a200*/  LEA R40, P6, R8, R3, 0x2 ;  /* 0x0000000308287211 */ /* 0x000fc600078c10ff */
[----:B------:R-:W2:Y:S01]  /*1a210*/  LDL.LU R250, [R1+0xc4] ;  /* 0x0000c40001fa7983 */ /* 0x000ea20000300800 */
[----:B------:R-:W-:-:S03]  /*1a220*/  LEA.HI.X.SX32 R41, R8, R87, 0x2, P6 ;  /* 0x0000005708297211 */ /* 0x000fc600030f16ff */
[----:B------:R1:W-:Y:S04]  /*1a230*/  @P5 STG.E [R36.64], R213 ;  /* 0x000000d524005986 */ /* 0x0003e8000c101906 */
[----:B------:R1:W-:Y:S04]  /*1a240*/  @P2 STG.E [R40.64], R33 ;  /* 0x0000002128002986 */ /* 0x0003e8000c101906 */
[----:B------:R-:W2:Y:S01]  /*1a250*/  LDL.LU R223, [R1+0xc8] ;  /* 0x0000c80001df7983 */ /* 0x000ea20000300800 */
[----:B------:R-:W-:-:S03]  /*1a260*/  ISETP.LT.AND P5, PT, R209, c[0x0][0x17c], !P0 ;  /* 0x00005f00d1007a0c */ /* 0x000fc600047a1270 */
[----:B------:R-:W2:Y:S01]  /*1a270*/  LDL.LU R209, [R1+0x4] ;  /* 0x0000040001d17983 */ /* 0x000ea20000300800 */
[----:B---3--:R-:W-:-:S03]  /*1a280*/  ISETP.LT.AND P2, PT, R249, c[0x0][0x17c], !P0 ;  /* 0x00005f00f9007a0c */ /* 0x008fc60004741270 */
[----:B------:R-:W3:Y:S01]  /*1a290*/  LDL.LU R249, [R1+0xcc] ;  /* 0x0000cc0001f97983 */ /* 0x000ee20000300800 */
[----:B------:R-:W-:-:S04]  /*1a2a0*/  IMAD R4, R0, 0x2, R8 ;  /* 0x0000000200047824 */ /* 0x000fc800078e0208 */
[----:B------:R-:W-:Y:S01]  /*1a2b0*/  IMAD R8, R0, 0x2, R4 ;  /* 0x0000000200087824 */ /* 0x000fe200078e0204 */
[----:B-1----:R-:W-:-:S04]  /*1a2c0*/  LEA R36, P6, R4, R3, 0x2 ;  /* 0x0000000304247211 */ /* 0x002fc800078c10ff */
[----:B------:R-:W-:Y:S01]  /*1a2d0*/  LEA.HI.X.SX32 R37, R4, R87, 0x2, P6 ;  /* 0x0000005704257211 */ /* 0x000fe200030f16ff */
[----:B------:R-:W-:Y:S01]  /*1a2e0*/  IMAD R4, R0, 0x2, R8 ;  /* 0x0000000200047824 */ /* 0x000fe200078e0208 */
[----:B------:R-:W-:-:S04]  /*1a2f0*/  LEA R32, P6, R8, R3, 0x2 ;  /* 0x0000000308207211 */ /* 0x000fc800078c10ff */
[----:B------:R-:W-:Y:S01]  /*1a300*/  LEA.HI.X.SX32 R33, R8, R87, 0x2, P6 ;  /* 0x0000005708217211 */ /* 0x000fe200030f16ff */
[----:B------:R-:W-:Y:S01]  /*1a310*/  IMAD R8, R0, 0x2, R4 ;  /* 0x0000000200087824 */ /* 0x000fe200078e0204 */
[----:B------:R-:W-:Y:S01]  /*1a320*/  LEA R28, P6, R4, R3, 0x2 ;  /* 0x00000003041c7211 */ /* 0x000fe200078c10ff */
[----:B------:R1:W-:Y:S01]  /*1a330*/  @P4 STG.E [R36.64], R29 ;  /* 0x0000001d24004986 */ /* 0x0003e2000c101906 */
[----:B------:R-:W-:Y:S02]  /*1a340*/  ISETP.LT.AND P4, PT, R222, c[0x0][0x17c], !P0 ;  /* 0x00005f00de007a0c */ /* 0x000fe40004781270 */
[----:B-1----:R-:W-:Y:S01]  /*1a350*/  LEA.HI.X.SX32 R29, R4, R87, 0x2, P6 ;  /* 0x00000057041d7211 */ /* 0x002fe200030f16ff */
[----:B------:R-:W-:Y:S01]  /*1a360*/  IMAD R4, R0, 0x2, R8 ;  /* 0x0000000200047824 */ /* 0x000fe200078e0208 */
[----:B----4-:R1:W-:Y:S01]  /*1a370*/  @P3 STG.E [R32.64], R208 ;  /* 0x000000d020003986 */ /* 0x0103e2000c101906 */
[----:B------:R-:W-:Y:S02]  /*1a380*/  ISETP.LT.AND P3, PT, R210, c[0x0][0x17c], !P0 ;  /* 0x00005f00d2007a0c */ /* 0x000fe40004761270 */
[C---:B-1----:R-:W-:Y:S01]  /*1a390*/  LEA R32, P6, R8.reuse, R3, 0x2 ;  /* 0x0000000308207211 */ /* 0x042fe200078c10ff */
[----:B------:R-:W4:Y:S04]  /*1a3a0*/  LDL.LU R208, [R1+0xd0] ;  /* 0x0000d00001d07983 */ /* 0x000f280000300800 */
[----:B------:R-:W4:Y:S01]  /*1a3b0*/  LDL.LU R210, [R1+0xd4] ;  /* 0x0000d40001d27983 */ /* 0x000f220000300800 */
[----:B------:R-:W-:Y:S01]  /*1a3c0*/  LEA.HI.X.SX32 R33, R8, R87, 0x2, P6 ;  /* 0x0000005708217211 */ /* 0x000fe200030f16ff */
[----:B------:R-:W-:Y:S01]  /*1a3d0*/  IMAD R8, R0, 0x2, R4 ;  /* 0x0000000200087824 */ /* 0x000fe200078e0204 */
[----:B------:R-:W-:Y:S01]  /*1a3e0*/  LEA R24, P6, R4, R3, 0x2 ;  /* 0x0000000304187211 */ /* 0x000fe200078c10ff */
[----:B------:R1:W-:Y:S04]  /*1a3f0*/  @P1 STG.E [R28.64], R25 ;  /* 0x000000191c001986 */ /* 0x0003e8000c101906 */
[----:B------:R2:W-:Y:S04]  /*1a400*/  @P5 STG.E [R32.64], R21 ;  /* 0x0000001520005986 */ /* 0x0005e8000c101906 */
[----:B------:R-:W4:Y:S01]  /*1a410*/  LDL.LU R222, [R1+0xd8] ;  /* 0x0000d80001de7983 */ /* 0x000f220000300800 */
[----:B--2---:R-:W-:-:S03]  /*1a420*/  ISETP.LT.AND P1, PT, R211, c[0x0][0x17c], !P0 ;  /* 0x00005f00d3007a0c */ /* 0x004fc60004721270 */
[----:B------:R-:W2:Y:S01]  /*1a430*/  LDL.LU R211, [R1+0x38] ;  /* 0x0000380001d37983 */ /* 0x000ea20000300800 */
[----:B-1----:R-:W-:Y:S02]  /*1a440*/  LEA.HI.X.SX32 R25, R4, R87, 0x2, P6 ;  /* 0x0000005704197211 */ /* 0x002fe400030f16ff */
[----:B------:R-:W-:Y:S02]  /*1a450*/  ISETP.LT.AND P5, PT, R250, c[0x0][0x17c], !P0 ;  /* 0x00005f00fa007a0c */ /* 0x000fe400047a1270 */
[----:B------:R-:W2:Y:S01]  /*1a460*/  LDL.LU R250, [R1+0xdc] ;  /* 0x0000dc0001fa7983 */ /* 0x000ea20000300800 */
[----:B------:R-:W-:-:S04]  /*1a470*/  LEA R20, P6, R8, R3, 0x2 ;  /* 0x0000000308147211 */ /* 0x000fc800078c10ff */
[----:B------:R-:W-:Y:S01]  /*1a480*/  LEA.HI.X.SX32 R21, R8, R87, 0x2, P6 ;  /* 0x0000005708157211 */ /* 0x000fe200030f16ff */
[----:B------:R-:W-:Y:S04]  /*1a490*/  @P2 STG.E [R24.64], R17 ;  /* 0x0000001118002986 */ /* 0x000fe8000c101906 */
[----:B------:R1:W-:Y:S04]  /*1a4a0*/  @P4 STG.E [R20.64], R209 ;  /* 0x000000d114004986 */ /* 0x0003e8000c101906 */
[----:B-1----:R-:W2:Y:S01]  /*1a4b0*/  LDL.LU R209, [R1+0xe0] ;  /* 0x0000e00001d17983 */ /* 0x002ea20000300800 */
[----:B---3--:R-:W-:-:S03]  /*1a4c0*/  ISETP.LT.AND P4, PT, R249, c[0x0][0x17c], !P0 ;  /* 0x00005f00f9007a0c */ /* 0x008fc60004781270 */
[----:B------:R-:W3:Y:S01]  /*1a4d0*/  LDL.LU R249, [R1+0xe4] ;  /* 0x0000e40001f97983 */ /* 0x000ee20000300800 */
[----:B------:R-:W-:-:S04]  /*1a4e0*/  IMAD R4, R0, 0x2, R8 ;  /* 0x0000000200047824 */ /* 0x000fc800078e0208 */
[----:B------:R-:W-:Y:S01]  /*1a4f0*/  IMAD R8, R0, 0x2, R4 ;  /* 0x0000000200087824 */ /* 0x000fe200078e0204 */
[----:B------:R-:W-:-:S04]  /*1a500*/  LEA R16, P6, R4, R3, 0x2 ;  /* 0x0000000304107211 */ /* 0x000fc800078c10ff */
[----:B------:R-:W-:Y:S01]  /*1a510*/  LEA.HI.X.SX32 R17, R4, R87, 0x2, P6 ;  /* 0x0000005704117211 */ /* 0x000fe200030f16ff */
[----:B------:R-:W-:Y:S01]  /*1a520*/  IMAD R4, R0, 0x2, R8 ;  /* 0x0000000200047824 */ /* 0x000fe200078e0208 */
[C---:B------:R-:W-:Y:S02]  /*1a530*/  LEA R20, P6, R8.reuse, R3, 0x2 ;  /* 0x0000000308147211 */ /* 0x040fe400078c10ff */
[----:B------:R-:W-:Y:S02]  /*1a540*/  ISETP.LT.AND P2, PT, R223, c[0x0][0x17c], !P0 ;  /* 0x00005f00df007a0c */ /* 0x000fe40004741270 */
[----:B------:R-:W-:Y:S01]  /*1a550*/  LEA.HI.X.SX32 R21, R8, R87, 0x2, P6 ;  /* 0x0000005708157211 */ /* 0x000fe200030f16ff */
[----:B------:R-:W-:Y:S01]  /*1a560*/  IMAD R8, R0, 0x2, R4 ;  /* 0x0000000200087824 */ /* 0x000fe200078e0204 */
[C---:B------:R-:W-:Y:S01]  /*1a570*/  LEA R12, P6, R4.reuse, R3, 0x2 ;  /* 0x00000003040c7211 */ /* 0x040fe200078c10ff */
[----:B------:R1:W-:Y:S04]  /*1a580*/  @P3 STG.E [R16.64], R13 ;  /* 0x0000000d10003986 */ /* 0x0003e8000c101906 */
[----:B------:R-:W3:Y:S04]  /*1a590*/  LDL.LU R223, [R1+0xe8] ;  /* 0x0000e80001df7983 */ /* 0x000ee80000300800 */
[----:B------:R1:W-:Y:S02]  /*1a5a0*/  @P1 STG.E [R20.64], R5 ;  /* 0x0000000514001986 */ /* 0x0003e4000c101906 */
[----:B-1----:R-:W-:-:S02]  /*1a5b0*/  LEA.HI.X.SX32 R13, R4, R87, 0x2, P6 ;  /* 0x00000057040d7211 */ /* 0x002fc400030f16ff */
[----:B------:R-:W-:Y:S01]  /*1a5c0*/  LEA R4, P6, R8, R3, 0x2 ;  /* 0x0000000308047211 */ /* 0x000fe200078c10ff */
[----:B------:R-:W-:Y:S02]  /*1a5d0*/  IMAD R16, R0, 0x2, R8 ;  /* 0x0000000200107824 */ /* 0x000fe400078e0208 */
[----:B------:R1:W-:Y:S01]  /*1a5e0*/  @P5 STG.E [R12.64], R9 ;  /* 0x000000090c005986 */ /* 0x0003e2000c101906 */
[----:B------:R-:W-:Y:S02]  /*1a5f0*/  LEA.HI.X.SX32 R5, R8, R87, 0x2, P6 ;  /* 0x0000005708057211 */ /* 0x000fe400030f16ff */
[----:B------:R-:W-:Y:S02]  /*1a600*/  LEA R8, P6, R16, R3, 0x2 ;  /* 0x0000000310087211 */ /* 0x000fe400078c10ff */
[----:B----4-:R-:W-:Y:S02]  /*1a610*/  ISETP.LT.AND P3, PT, R208, c[0x0][0x17c], !P0 ;  /* 0x00005f00d0007a0c */ /* 0x010fe40004761270 */
[----:B------:R-:W4:Y:S01]  /*1a620*/  LDL.LU R208, [R1+0x28] ;  /* 0x0000280001d07983 */ /* 0x000f220000300800 */
[----:B------:R-:W-:-:S03]  /*1a630*/  ISETP.LT.AND P1, PT, R210, c[0x0][0x17c], !P0 ;  /* 0x00005f00d2007a0c */ /* 0x000fc60004721270 */
[----:B------:R-:W4:Y:S01]  /*1a640*/  LDL.LU R210, [R1+0xec] ;  /* 0x0000ec0001d27983 */ /* 0x000f220000300800 */
[----:B-1----:R-:W-:Y:S01]  /*1a650*/  IMAD R12, R0, 0x2, R16 ;  /* 0x00000002000c7824 */ /* 0x002fe200078e0210 */
[----:B------:R-:W-:Y:S02]  /*1a660*/  LEA.HI.X.SX32 R9, R16, R87, 0x2, P6 ;  /* 0x0000005710097211 */ /* 0x000fe400030f16ff */
[----:B--2---:R1:W-:Y:S01]  /*1a670*/  @P2 STG.E [R4.64], R211 ;  /* 0x000000d304002986 */ /* 0x0043e2000c101906 */
[----:B------:R-:W-:-:S03]  /*1a680*/  ISETP.LT.AND P2, PT, R250, c[0x0][0x17c], !P0 ;  /* 0x00005f00fa007a0c */ /* 0x000fc60004741270 */
[----:B-1----:R-:W2:Y:S01]  /*1a690*/  LDL.LU R211, [R1+0xf0] ;  /* 0x0000f00001d37983 */ /* 0x002ea20000300800 */
[----:B------:R-:W-:-:S03]  /*1a6a0*/  LEA R4, P6, R12, R3, 0x2 ;  /* 0x000000030c047211 */ /* 0x000fc600078c10ff */
[----:B------:R-:W2:Y:S01]  /*1a6b0*/  LDL.LU R250, [R1+0xf4] ;  /* 0x0000f40001fa7983 */ /* 0x000ea20000300800 */
[----:B------:R-:W-:Y:S02]  /*1a6c0*/  LEA.HI.X.SX32 R5, R12, R87, 0x2, P6 ;  /* 0x000000570c057211 */ /* 0x000fe400030f16ff */
[----:B------:R-:W-:Y:S01]  /*1a6d0*/  ISETP.LT.AND P5, PT, R222, c[0x0][0x17c], !P0 ;  /* 0x00005f00de007a0c */ /* 0x000fe200047a1270 */
        /* <DEDUP_REMOVED lines=12> */
[----:B------:R-:W-:-:S03]  /*1a7a0*/  LEA R4, P6, R12, R3, 0x2 ;  /* 0x000000030c047211 */ /* 0x000fc600078c10ff */
[----:B------:R1:W-:Y:S01]  /*1a7b0*/  @P1 STG.E [R8.64], R38 ;  /* 0x0000002608001986 */ /* 0x0003e2000c101906 */
[----:B------:R-:W-:Y:S01]  /*1a7c0*/  LEA.HI.X.SX32 R5, R12, R87, 0x2, P6 ;  /* 0x000000570c057211 */ /* 0x000fe200030f16ff */
[----:B------:R-:W-:Y:S01]  /*1a7d0*/  IMAD R12, R0, 0x2, R13 ;  /* 0x00000002000c7824 */ /* 0x000fe200078e020d */
[----:B------:R-:W-:Y:S02]  /*1a7e0*/  ISETP.LT.AND P1, PT, R223, c[0x0][0x17c], !P0 ;  /* 0x00005f00df007a0c */ /* 0x000fe40004721270 */
[----:B------:R-:W3:Y:S01]  /*1a7f0*/  LDL.LU R223, [R1+0x100] ;  /* 0x0001000001df7983 */ /* 0x000ee20000300800 */
[----:B-1----:R-:W-:-:S04]  /*1a800*/  LEA R8, P6, R13, R3, 0x2 ;  /* 0x000000030d087211 */ /* 0x002fc800078c10ff */
[----:B------:R-:W-:Y:S01]  /*1a810*/  LEA.HI.X.SX32 R9, R13, R87, 0x2, P6 ;  /* 0x000000570d097211 */ /* 0x000fe200030f16ff */
[----:B------:R-:W-:Y:S01]  /*1a820*/  IMAD R13, R0, 0x2, R12 ;  /* 0x00000002000d7824 */ /* 0x000fe200078e020c */
[----:B----4-:R1:W-:Y:S01]  /*1a830*/  @P5 STG.E [R4.64], R208 ;  /* 0x000000d004005986 */ /* 0x0103e2000c101906 */
[----:B------:R-:W-:-:S03]  /*1a840*/  ISETP.LT.AND P5, PT, R210, c[0x0][0x17c], !P0 ;  /* 0x00005f00d2007a0c */ /* 0x000fc600047a1270 */
[----:B------:R-:W4:Y:S01]  /*1a850*/  LDL.LU R210, [R1+0x104] ;  /* 0x0001040001d27983 */ /* 0x000f220000300800 */
[----:B-1----:R-:W-:-:S03]  /*1a860*/  LEA R4, P6, R12, R3, 0x2 ;  /* 0x000000030c047211 */ /* 0x002fc600078c10ff */
[----:B------:R1:W-:Y:S01]  /*1a870*/  @P2 STG.E [R8.64], R214 ;  /* 0x000000d608002986 */ /* 0x0003e2000c101906 */
[----:B------:R-:W-:Y:S01]  /*1a880*/  LEA.HI.X.SX32 R5, R12, R87, 0x2, P6 ;  /* 0x000000570c057211 */ /* 0x000fe200030f16ff */
[----:B------:R-:W-:-:S04]  /*1a890*/  IMAD R12, R0, 0x2, R13 ;  /* 0x00000002000c7824 */ /* 0x000fc800078e020d */
[----:B------:R2:W-:Y:S01]  /*1a8a0*/  @P4 STG.E [R4.64], R34 ;  /* 0x0000002204004986 */ /* 0x0005e2000c101906 */
[----:B-1----:R-:W-:-:S04]  /*1a8b0*/  LEA R8, P6, R13, R3, 0x2 ;  /* 0x000000030d087211 */ /* 0x002fc800078c10ff */
[----:B------:R-:W-:Y:S02]  /*1a8c0*/  LEA.HI.X.SX32 R9, R13, R87, 0x2, P6 ;  /* 0x000000570d097211 */ /* 0x000fe400030f16ff */
[----:B--2---:R-:W-:Y:S02]  /*1a8d0*/  LEA R4, P6, R12, R3, 0x2 ;  /* 0x000000030c047211 */ /* 0x004fe400078c10ff */
[----:B------:R-:W-:Y:S02]  /*1a8e0*/  ISETP.LT.AND P4, PT, R250, c[0x0][0x17c], !P0 ;  /* 0x00005f00fa007a0c */ /* 0x000fe40004781270 */
[----:B------:R-:W2:Y:S04]  /*1a8f0*/  LDL.LU R250, [R1+0x108] ;  /* 0x0001080001fa7983 */ /* 0x000ea80000300800 */
[----:B------:R-:W2:Y:S01]  /*1a900*/  LDL.LU R208, [R1+0x8] ;  /* 0x0000080001d07983 */ /* 0x000ea20000300800 */
[----:B------:R-:W-:-:S02]  /*1a910*/  LEA.HI.X.SX32 R5, R12, R87, 0x2, P6 ;  /* 0x000000570c057211 */ /* 0x000fc400030f16ff */
[----:B------:R-:W-:Y:S01]  /*1a920*/  ISETP.LT.AND P2, PT, R211, c[0x0][0x17c], !P0 ;  /* 0x00005f00d3007a0c */ /* 0x000fe20004741270 */
[----:B------:R-:W-:Y:S04]  /*1a930*/  @P3 STG.E [R8.64], R30 ;  /* 0x0000001e08003986 */ /* 0x000fe8000c101906 */
[----:B------:R-:W2:Y:S04]  /*1a940*/  LDL.LU R211, [R1+0x10c] ;  /* 0x00010c0001d37983 */ /* 0x000ea80000300800 */
        /* <DEDUP_REMOVED lines=9> */
[----:B------:R-:W-:-:S03]  /*1a9e0*/  LEA R4, P6, R12, R3, 0x2 ;  /* 0x000000030c047211 */ /* 0x000fc600078c10ff */
[----:B------:R1:W-:Y:S01]  /*1a9f0*/  @P5 STG.E [R8.64], R26 ;  /* 0x0000001a08005986 */ /* 0x0003e2000c101906 */
[----:B------:R-:W-:Y:S01]  /*1aa00*/  LEA.HI.X.SX32 R5, R12, R87, 0x2, P6 ;  /* 0x000000570c057211 */ /* 0x000fe200030f16ff */
[----:B------:R-:W-:Y:S01]  /*1aa10*/  IMAD R12, R0, 0x2, R13 ;  /* 0x00000002000c7824 */ /* 0x000fe200078e020d */
[----:B------:R-:W-:Y:S02]  /*1aa20*/  ISETP.LT.AND P3, PT, R222, c[0x0][0x17c], !P0 ;  /* 0x00005f00de007a0c */ /* 0x000fe40004761270 */
[----:B------:R-:W3:Y:S04]  /*1aa30*/  LDL.LU R222, [R1+0x118] ;  /* 0x0001180001de7983 */ /* 0x000ee80000300800 */
[----:B------:R1:W-:Y:S02]  /*1aa40*/  @P2 STG.E [R4.64], R22 ;  /* 0x0000001604002986 */ /* 0x0003e4000c101906 */
[----:B-1----:R-:W-:-:S04]  /*1aa50*/  LEA R8, P6, R13, R3, 0x2 ;  /* 0x000000030d087211 */ /* 0x002fc800078c10ff */
[----:B------:R-:W-:Y:S01]  /*1aa60*/  LEA.HI.X.SX32 R9, R13, R87, 0x2, P6 ;  /* 0x000000570d097211 */ /* 0x000fe200030f16ff */
[----:B------:R-:W-:Y:S01]  /*1aa70*/  IMAD R13, R0, 0x2, R12 ;  /* 0x00000002000d7824 */ /* 0x000fe200078e020c */
[----:B------:R-:W-:-:S03]  /*1aa80*/  LEA R4, P6, R12, R3, 0x2 ;  /* 0x000000030c047211 */ /* 0x000fc600078c10ff */
[----:B------:R1:W-:Y:S01]  /*1aa90*/  @P4 STG.E [R8.64], R18 ;  /* 0x0000001208004986 */ /* 0x0003e2000c101906 */
[----:B------:R-:W-:Y:S02]  /*1aaa0*/  ISETP.LT.AND P5, PT, R223, c[0x0][0x17c], !P0 ;  /* 0x00005f00df007a0c */ /* 0x000fe400047a1270 */
[----:B------:R-:W-:Y:S01]  /*1aab0*/  LEA.HI.X.SX32 R5, R12, R87, 0x2, P6 ;  /* 0x000000570c057211 */ /* 0x000fe200030f16ff */
[----:B------:R-:W-:Y:S01]  /*1aac0*/  IMAD R12, R0, 0x2, R13 ;  /* 0x00000002000c7824 */ /* 0x000fe200078e020d */
[C---:B-1----:R-:W-:Y:S02]  /*1aad0*/  LEA R8, P6, R13.reuse, R3, 0x2 ;  /* 0x000000030d087211 */ /* 0x042fe400078c10ff */
[----:B----4-:R-:W-:Y:S02]  /*1aae0*/  ISETP.LT.AND P2, PT, R210, c[0x0][0x17c], !P0 ;  /* 0x00005f00d2007a0c */ /* 0x010fe40004741270 */
[----:B------:R-:W4:Y:S01]  /*1aaf0*/  LDL.LU R210, [R1+0x3c] ;  /* 0x00003c0001d27983 */ /* 0x000f220000300800 */
[----:B------:R-:W-:-:S03]  /*1ab00*/  LEA.HI.X.SX32 R9, R13, R87, 0x2, P6 ;  /* 0x000000570d097211 */ /* 0x000fc600030f16ff */
[----:B--2---:R1:W-:Y:S01]  /*1ab10*/  @P3 STG.E [R4.64], R208 ;  /* 0x000000d004003986 */ /* 0x0043e2000c101906 */
[----:B------:R-:W-:-:S03]  /*1ab20*/  ISETP.LT.AND P4, PT, R250, c[0x0][0x17c], !P0 ;  /* 0x00005f00fa007a0c */ /* 0x000fc60004781270 */
[----:B------:R-:W2:Y:S01]  /*1ab30*/  LDL.LU R250, [R1+0x11c] ;  /* 0x00011c0001fa7983 */ /* 0x000ea20000300800 */
[----:B-1----:R-:W-:-:S03]  /*1ab40*/  LEA R4, P6, R12, R3, 0x2 ;  /* 0x000000030c047211 */ /* 0x002fc600078c10ff */
[----:B------:R-:W2:Y:S01]  /*1ab50*/  LDL.LU R223, [R1+0x120] ;  /* 0x0001200001df7983 */ /* 0x000ea20000300800 */
[----:B------:R-:W-:-:S03]  /*1ab60*/  LEA.HI.X.SX32 R5, R12, R87, 0x2, P6 ;  /* 0x000000570c057211 */ /* 0x000fc600030f16ff */
[----:B------:R1:W-:Y:S01]  /*1ab70*/  @P1 STG.E [R8.64], R14 ;  /* 0x0000000e08001986 */ /* 0x0003e2000c101906 */
[----:B------:R-:W-:-:S03]  /*1ab80*/  ISETP.LT.AND P3, PT, R211, c[0x0][0x17c], !P0 ;  /* 0x00005f00d3007a0c */ /* 0x000fc60004761270 */
[----:B------:R-:W2:Y:S01]  /*1ab90*/  LDL.LU R211, [R1+0x124] ;  /* 0x0001240001d37983 */ /* 0x000ea20000300800 */
[----:B------:R-:W-:-:S03]  /*1aba0*/  ISETP.LT.AND P1, PT, R209, c[0x0][0x17c], !P0 ;  /* 0x00005f00d1007a0c */ /* 0x000fc60004721270 */
[----:B------:R1:W-:Y:S04]  /*1abb0*/  @P5 STG.E [R4.64], R6 ;  /* 0x0000000604005986 */ /* 0x0003e8000c101906 */
[----:B------:R-:W2:Y:S04]  /*1abc0*/  LDL.LU R208, [R1+0x128] ;  /* 0x0001280001d07983 */ /* 0x000ea80000300800 */
[----:B------:R-:W2:Y:S01]  /*1abd0*/  LDL.LU R209, [R1+0x2c] ;  /* 0x00002c0001d17983 */ /* 0x000ea20000300800 */
[----:B---3--:R-:W-:-:S03]  /*1abe0*/  ISETP.LT.AND P5, PT, R249, c[0x0][0x17c], !P0 ;  /* 0x00005f00f9007a0c */ /* 0x008fc600047a1270 */
[----:B------:R-:W3:Y:S01]  /*1abf0*/  LDL.LU R249, [R1+0x12c] ;  /* 0x00012c0001f97983 */ /* 0x000ee20000300800 */
[----:B------:R-:W-:-:S04]  /*1ac00*/  IMAD R13, R0, 0x2, R12 ;  /* 0x00000002000d7824 */ /* 0x000fc800078e020c */
[----:B------:R-:W-:Y:S01]  /*1ac10*/  IMAD R12, R0, 0x2, R13 ;  /* 0x00000002000c7824 */ /* 0x000fe200078e020d */
[----:B-1----:R-:W-:-:S03]  /*1ac20*/  LEA R8, P6, R13, R3, 0x2 ;  /* 0x000000030d087211 */ /* 0x002fc600078c10ff */
[----:B------:R-:W-:Y:S01]  /*1ac30*/  IMAD R6, R0, 0x2, R12 ;  /* 0x0000000200067824 */ /* 0x000fe200078e020c */
[----:B------:R-:W-:Y:S02]  /*1ac40*/  LEA.HI.X.SX32 R9, R13, R87, 0x2, P6 ;  /* 0x000000570d097211 */ /* 0x000fe400030f16ff */
[----:B------:R-:W-:-:S03]  /*1ac50*/  LEA R4, P6, R12, R3, 0x2 ;  /* 0x000000030c047211 */ /* 0x000fc600078c10ff */
[----:B------:R1:W-:Y:S01]  /*1ac60*/  @P2 STG.E [R8.64], R10 ;  /* 0x0000000a08002986 */ /* 0x0003e2000c101906 */
[----:B------:R-:W-:Y:S02]  /*1ac70*/  LEA.HI.X.SX32 R5, R12, R87, 0x2, P6 ;  /* 0x000000570c057211 */ /* 0x000fe400030f16ff */
[----:B-1----:R-:W-:Y:S01]  /*1ac80*/  LEA R8, P6, R6, R3, 0x2 ;  /* 0x0000000306087211 */ /* 0x002fe200078c10ff */
[----:B------:R-:W-:-:S03]  /*1ac90*/  IMAD R10, R0, 0x2, R6 ;  /* 0x00000002000a7824 */ /* 0x000fc600078e0206 */
[----:B------:R-:W-:Y:S01]  /*1aca0*/  LEA.HI.X.SX32 R9, R6, R87, 0x2, P6 ;  /* 0x0000005706097211 */ /* 0x000fe200030f16ff */
[----:B------:R-:W-:Y:S01]  /*1acb0*/  IMAD R6, R0, 0x2, R10 ;  /* 0x0000000200067824 */ /* 0x000fe200078e020a */
[----:B------:R-:W-:Y:S01]  /*1acc0*/  ISETP.LT.AND P2, PT, R222, c[0x0][0x17c], !P0 ;  /* 0x00005f00de007a0c */ /* 0x000fe20004741270 */
[----:B----4-:R1:W-:Y:S04]  /*1acd0*/  @P4 STG.E [R4.64], R210 ;  /* 0x000000d204004986 */ /* 0x0103e8000c101906 */
[----:B------:R4:W-:Y:S01]  /*1ace0*/  @P3 STG.E [R8.64], R247 ;  /* 0x000000f708003986 */ /* 0x0009e2000c101906 */
[----:B-1----:R-:W-:-:S03]  /*1acf0*/  LEA R4, P6, R10, R3, 0x2 ;  /* 0x000000030a047211 */ /* 0x002fc600078c10ff */
[----:B------:R-:W3:Y:S01]  /*1ad00*/  LDL.LU R210, [R1+0x2b0] ;  /* 0x0002b00001d27983 */ /* 0x000ee20000300800 */
[----:B------:R-:W-:Y:S01]  /*1ad10*/  LEA.HI.X.SX32 R5, R10, R87, 0x2, P6 ;  /* 0x000000570a057211 */ /* 0x000fe200030f16ff */
[----:B------:R-:W-:Y:S01]  /*1ad20*/  IMAD R10, R0, 0x2, R6 ;  /* 0x00000002000a7824 */ /* 0x000fe200078e0206 */
[----:B----4-:R-:W-:-:S03]  /*1ad30*/  LEA R8, P6, R6, R3, 0x2 ;  /* 0x0000000306087211 */ /* 0x010fc600078c10ff */
[----:B------:R1:W-:Y:S01]  /*1ad40*/  @P1 STG.E [R4.64], R43 ;  /* 0x0000002b04001986 */ /* 0x0003e2000c101906 */
[----:B------:R-:W-:Y:S02]  /*1ad50*/  LEA.HI.X.SX32 R9, R6, R87, 0x2, P6 ;  /* 0x0000005706097211 */ /* 0x000fe400030f16ff */
[----:B-1----:R-:W-:-:S04]  /*1ad60*/  LEA R4, P6, R10, R3, 0x2 ;  /* 0x000000030a047211 */ /* 0x002fc800078c10ff */
[----:B------:R-:W-:Y:S02]  /*1ad70*/  LEA.HI.X.SX32 R5, R10, R87, 0x2, P6 ;  /* 0x000000570a057211 */ /* 0x000fe400030f16ff */
[----:B--2---:R-:W-:Y:S01]  /*1ad80*/  ISETP.LT.AND P4, PT, R250, c[0x0][0x17c], !P0 ;  /* 0x00005f00fa007a0c */ /* 0x004fe20004781270 */
[----:B------:R-:W-:Y:S04]  /*1ad90*/  @P5 STG.E [R8.64], R39 ;  /* 0x0000002708005986 */ /* 0x000fe8000c101906 */
[----:B------:R-:W2:Y:S04]  /*1ada0*/  LDL.LU R250, [R1+0x2b4] ;  /* 0x0002b40001fa7983 */ /* 0x000ea80000300800 */
[----:B------:R-:W4:Y:S01]  /*1adb0*/  LDL.LU R222, [R1+0x2b8] ;  /* 0x0002b80001de7983 */ /* 0x000f220000300800 */
[----:B------:R-:W-:-:S03]  /*1adc0*/  ISETP.LT.AND P1, PT, R211, c[0x0][0x17c], !P0 ;  /* 0x00005f00d3007a0c */ /* 0x000fc60004721270 */
[----:B------:R-:W4:Y:S01]  /*1add0*/  LDL.LU R211, [R1+0x1c] ;  /* 0x00001c0001d37983 */ /* 0x000f220000300800 */
[----:B------:R-:W-:-:S03]  /*1ade0*/  ISETP.LT.AND P5, PT, R208, c[0x0][0x17c], !P0 ;  /* 0x00005f00d0007a0c */ /* 0x000fc600047a1270 */
[----:B------:R-:W4:Y:S04]  /*1adf0*/  LDL.LU R208, [R1+0x2bc] ;  /* 0x0002bc0001d07983 */ /* 0x000f280000300800 */
[----:B------:R1:W-:Y:S01]  /*1ae00*/  @P2 STG.E [R4.64], R209 ;  /* 0x000000d104002986 */ /* 0x0003e2000c101906 */
[----:B---3--:R-:W-:-:S03]  /*1ae10*/  ISETP.LT.AND P2, PT, R249, c[0x0][0x17c], !P0 ;  /* 0x00005f00f9007a0c */ /* 0x008fc60004741270 */
[----:B------:R-:W3:Y:S01]  /*1ae20*/  LDL.LU R249, [R1+0x2c0] ;  /* 0x0002c00001f97983 */ /* 0x000ee20000300800 */
[C---:B------:R-:W-:Y:S01]  /*1ae30*/  IMAD R6, R0.reuse, 0x2, R10 ;  /* 0x0000000200067824 */ /* 0x040fe200078e020a */
[----:B------:R-:W-:Y:S02]  /*1ae40*/  ISETP.LT.AND P3, PT, R223, c[0x0][0x17c], !P0 ;  /* 0x00005f00df007a0c */ /* 0x000fe40004761270 */
[----:B-1----:R-:W3:Y:S01]  /*1ae50*/  LDL.LU R209, [R1+0x2c4] ;  /* 0x0002c40001d17983 */ /* 0x002ee20000300800 */
[----:B------:R-:W-:Y:S01]  /*1ae60*/  IMAD R10, R0, 0x2, R6 ;  /* 0x00000002000a7824 */ /* 0x000fe200078e0206 */
[C---:B------:R-:W-:Y:S02]  /*1ae70*/  LEA R8, P6, R6.reuse, R3, 0x2 ;  /* 0x0000000306087211 */ /* 0x040fe400078c10ff */
[----:B------:R-:W3:Y:S02]  /*1ae80*/  LDL.LU R223, [R1+0x2c8] ;  /* 0x0002c80001df7983 */ /* 0x000ee40000300800 */
[----:B------:R-:W-:Y:S01]  /*1ae90*/  LEA.HI.X.SX32 R9, R6, R87, 0x2, P6 ;  /* 0x0000005706097211 */ /* 0x000fe200030f16ff */
[----:B------:R-:W-:Y:S01]  /*1aea0*/  IMAD R6, R0, 0x2, R10 ;  /* 0x0000000200067824 */ /* 0x000fe200078e020a */
[----:B------:R-:W-:-:S03]  /*1aeb0*/  LEA R4, P6, R10, R3, 0x2 ;  /* 0x000000030a047211 */ /* 0x000fc600078c10ff */
[----:B------:R1:W-:Y:S01]  /*1aec0*/  @P4 STG.E [R8.64], R215 ;  /* 0x000000d708004986 */ /* 0x0003e2000c101906 */
[----:B------:R-:W-:Y:S01]  /*1aed0*/  LEA.HI.X.SX32 R5, R10, R87, 0x2, P6 ;  /* 0x000000570a057211 */ /* 0x000fe200030f16ff */
[----:B------:R-:W-:-:S04]  /*1aee0*/  IMAD R10, R0, 0x2, R6 ;  /* 0x00000002000a7824 */ /* 0x000fc800078e0206 */
[----:B------:R1:W-:Y:S02]  /*1aef0*/  @P3 STG.E [R4.64], R35 ;  /* 0x0000002304003986 */ /* 0x0003e4000c101906 */
[----:B-1----:R-:W-:-:S04]  /*1af00*/  LEA R8, P6, R6, R3, 0x2 ;  /* 0x0000000306087211 */ /* 0x002fc800078c10ff */
[----:B------:R-:W-:Y:S01]  /*1af10*/  LEA.HI.X.SX32 R9, R6, R87, 0x2, P6 ;  /* 0x0000005706097211 */ /* 0x000fe200030f16ff */
[----:B------:R-:W-:Y:S01]  /*1af20*/  IMAD R6, R0, 0x2, R10 ;  /* 0x0000000200067824 */ /* 0x000fe200078e020a */
[----:B------:R-:W-:-:S03]  /*1af30*/  LEA R4, P6, R10, R3, 0x2 ;  /* 0x000000030a047211 */ /* 0x000fc600078c10ff */
[----:B------:R1:W-:Y:S01]  /*1af40*/  @P1 STG.E [R8.64], R31 ;  /* 0x0000001f08001986 */ /* 0x0003e2000c101906 */
[----:B------:R-:W-:Y:S02]  /*1af50*/  LEA.HI.X.SX32 R5, R10, R87, 0x2, P6 ;  /* 0x000000570a057211 */ /* 0x000fe400030f16ff */
[----:B-1----:R-:W-:-:S04]  /*1af60*/  LEA R8, P6, R6, R3, 0x2 ;  /* 0x0000000306087211 */ /* 0x002fc800078c10ff */
[----:B------:R-:W-:Y:S02]  /*1af70*/  LEA.HI.X.SX32 R9, R6, R87, 0x2, P6 ;  /* 0x0000005706097211 */ /* 0x000fe400030f16ff */
[----:B------:R-:W-:Y:S02]  /*1af80*/  ISETP.LT.AND P4, PT, R210, c[0x0][0x17c], !P0 ;  /* 0x00005f00d2007a0c */ /* 0x000fe40004781270 */
[----:B------:R-:W3:Y:S01]  /*1af90*/  LDL.LU R210, [R1+0xc] ;  /* 0x00000c0001d27983 */ /* 0x000ee20000300800 */
[----:B--2---:R-:W-:-:S03]  /*1afa0*/  ISETP.LT.AND P3, PT, R250, c[0x0][0x17c], !P0 ;  /* 0x00005f00fa007a0c */ /* 0x004fc60004761270 */
[----:B------:R-:W2:Y:S04]  /*1afb0*/  LDL.LU R250, [R1+0x2cc] ;  /* 0x0002cc0001fa7983 */ /* 0x000ea80000300800 */
[----:B----4-:R1:W-:Y:S04]  /*1afc0*/  @P5 STG.E [R4.64], R211 ;  /* 0x000000d304005986 */ /* 0x0103e8000c101906 */
[----:B------:R4:W-:Y:S01]  /*1afd0*/  @P2 STG.E [R8.64], R27 ;  /* 0x0000001b08002986 */ /* 0x0009e2000c101906 */
[----:B------:R-:W-:-:S03]  /*1afe0*/  ISETP.LT.AND P5, PT, R208, c[0x0][0x17c], !P0 ;  /* 0x00005f00d0007a0c */ /* 0x000fc600047a1270 */
[----:B-1----:R-:W2:Y:S04]  /*1aff0*/  LDL.LU R211, [R1+0x2d0] ;  /* 0x0002d00001d37983 */ /* 0x002ea80000300800 */
[----:B------:R-:W2:Y:S01]  /*1b000*/  LDL.LU R208, [R1+0x2d8] ;  /* 0x0002d80001d07983 */ /* 0x000ea20000300800 */
[----:B---3--:R-:W-:-:S03]  /*1b010*/  ISETP.LT.AND P2, PT, R249, c[0x0][0x17c], !P0 ;  /* 0x00005f00f9007a0c */ /* 0x008fc60004741270 */
[----:B------:R-:W3:Y:S01]  /*1b020*/  LDL.LU R249, [R1+0x2dc] ;  /* 0x0002dc0001f97983 */ /* 0x000ee20000300800 */
[----:B------:R-:W-:-:S04]  /*1b030*/  IMAD R10, R0, 0x2, R6 ;  /* 0x00000002000a7824 */ /* 0x000fc800078e0206 */
[----:B------:R-:W-:Y:S01]  /*1b040*/  IMAD R6, R0, 0x2, R10 ;  /* 0x0000000200067824 */ /* 0x000fe200078e020a */
[----:B------:R-:W-:Y:S02]  /*1b050*/  LEA R4, P6, R10, R3, 0x2 ;  /* 0x000000030a047211 */ /* 0x000fe400078c10ff */
[----:B------:R-:W-:Y:S02]  /*1b060*/  ISETP.LT.AND P1, PT, R222, c[0x0][0x17c], !P0 ;  /* 0x00005f00de007a0c */ /* 0x000fe40004721270 */
[----:B------:R-:W-:Y:S01]  /*1b070*/  LEA.HI.X.SX32 R5, R10, R87, 0x2, P6 ;  /* 0x000000570a057211 */ /* 0x000fe200030f16ff */
[----:B------:R-:W-:Y:S01]  /*1b080*/  IMAD R10, R0, 0x2, R6 ;  /* 0x00000002000a7824 */ /* 0x000fe200078e0206 */
[----:B----4-:R-:W-:-:S03]  /*1b090*/  LEA R8, P6, R6, R3, 0x2 ;  /* 0x0000000306087211 */ /* 0x010fc600078c10ff */
[----:B------:R1:W-:Y:S01]  /*1b0a0*/  @P4 STG.E [R4.64], R23 ;  /* 0x0000001704004986 */ /* 0x0003e2000c101906 */
[----:B------:R-:W-:Y:S01]  /*1b0b0*/  LEA.HI.X.SX32 R9, R6, R87, 0x2, P6 ;  /* 0x0000005706097211 */ /* 0x000fe200030f16ff */
[----:B------:R-:W-:-:S04]  /*1b0c0*/  IMAD R6, R0, 0x2, R10 ;  /* 0x0000000200067824 */ /* 0x000fc800078e020a */
[----:B------:R4:W-:Y:S01]  /*1b0d0*/  @P3 STG.E [R8.64], R19 ;  /* 0x0000001308003986 */ /* 0x0009e2000c101906 */
[----:B-1----:R-:W-:-:S04]  /*1b0e0*/  LEA R4, P6, R10, R3, 0x2 ;  /* 0x000000030a047211 */ /* 0x002fc800078c10ff */
[----:B------:R-:W-:Y:S01]  /*1b0f0*/  LEA.HI.X.SX32 R5, R10, R87, 0x2, P6 ;  /* 0x000000570a057211 */ /* 0x000fe200030f16ff */
[----:B------:R-:W-:Y:S01]  /*1b100*/  IMAD R10, R0, 0x2, R6 ;  /* 0x00000002000a7824 */ /* 0x000fe200078e0206 */
[C---:B----4-:R-:W-:Y:S02]  /*1b110*/  LEA R8, P6, R6.reuse, R3, 0x2 ;  /* 0x0000000306087211 */ /* 0x050fe400078c10ff */
[----:B------:R-:W-:Y:S02]  /*1b120*/  ISETP.LT.AND P4, PT, R209, c[0x0][0x17c], !P0 ;  /* 0x00005f00d1007a0c */ /* 0x000fe40004781270 */
[----:B------:R-:W-:Y:S01]  /*1b130*/  LEA.HI.X.SX32 R9, R6, R87, 0x2, P6 ;  /* 0x0000005706097211 */ /* 0x000fe200030f16ff */
[----:B------:R-:W-:Y:S01]  /*1b140*/  IMAD R6, R0, 0x2, R10 ;  /* 0x0000000200067824 */ /* 0x000fe200078e020a */
[----:B------:R-:W4:Y:S04]  /*1b150*/  LDL.LU R209, [R1+0x2e0] ;  /* 0x0002e00001d17983 */ /* 0x000f280000300800 */
[----:B------:R1:W-:Y:S04]  /*1b160*/  @P1 STG.E [R4.64], R210 ;  /* 0x000000d204001986 */ /* 0x0003e8000c101906 */
[----:B------:R1:W-:Y:S02]  /*1b170*/  @P5 STG.E [R8.64], R15 ;  /* 0x0000000f08005986 */ /* 0x0003e4000c101906 */
[----:B-1----:R-:W-:-:S02]  /*1b180*/  LEA R4, P6, R10, R3, 0x2 ;  /* 0x000000030a047211 */ /* 0x002fc400078c10ff */
[----:B------:R-:W4:Y:S02]  /*1b190*/  LDL.LU R210, [R1+0x2e8] ;  /* 0x0002e80001d27983 */ /* 0x000f240000300800 */
[----:B------:R-:W-:Y:S02]  /*1b1a0*/  LEA.HI.X.SX32 R5, R10, R87, 0x2, P6 ;  /* 0x000000570a057211 */ /* 0x000fe400030f16ff */
[----:B------:R-:W-:-:S04]  /*1b1b0*/  LEA R8, P6, R6, R3, 0x2 ;  /* 0x0000000306087211 */ /* 0x000fc800078c10ff */
[----:B------:R-:W-:Y:S01]  /*1b1c0*/  LEA.HI.X.SX32 R9, R6, R87, 0x2, P6 ;  /* 0x0000005706097211 */ /* 0x000fe200030f16ff */
[----:B------:R1:W-:Y:S04]  /*1b1d0*/  @P2 STG.E [R4.64], R7 ;  /* 0x0000000704002986 */ /* 0x0003e8000c101906 */
[----:B------:R1:W-:Y:S01]  /*1b1e0*/  @P4 STG.E [R8.64], R11 ;  /* 0x0000000b08004986 */ /* 0x0003e2000c101906 */
[----:B--2---:R-:W-:-:S03]  /*1b1f0*/  ISETP.LT.AND P1, PT, R250, c[0x0][0x17c], !P0 ;  /* 0x00005f00fa007a0c */ /* 0x004fc60004721270 */
[----:B------:R-:W2:Y:S01]  /*1b200*/  LDL.LU R250, [R1+0x2ec] ;  /* 0x0002ec0001fa7983 */ /* 0x000ea20000300800 */
[----:B------:R-:W-:-:S03]  /*1b210*/  ISETP.LT.AND P5, PT, R211, c[0x0][0x17c], !P0 ;  /* 0x00005f00d3007a0c */ /* 0x000fc600047a1270 */
[----:B------:R-:W2:Y:S01]  /*1b220*/  LDL.LU R211, [R1+0x2f0] ;  /* 0x0002f00001d37983 */ /* 0x000ea20000300800 */
[----:B------:R-:W-:-:S03]  /*1b230*/  ISETP.LT.AND P2, PT, R208, c[0x0][0x17c], !P0 ;  /* 0x00005f00d0007a0c */ /* 0x000fc60004741270 */
[----:B------:R-:W2:Y:S01]  /*1b240*/  LDL.LU R208, [R1+0x2f4] ;  /* 0x0002f40001d07983 */ /* 0x000ea20000300800 */
[----:B---3--:R-:W-:-:S03]  /*1b250*/  ISETP.LT.AND P4, PT, R249, c[0x0][0x17c], !P0 ;  /* 0x00005f00f9007a0c */ /* 0x008fc60004781270 */
[----:B------:R-:W3:Y:S01]  /*1b260*/  LDL.LU R249, [R1+0x2f8] ;  /* 0x0002f80001f97983 */ /* 0x000ee20000300800 */
[----:B------:R-:W-:Y:S01]  /*1b270*/  IMAD R10, R0, 0x2, R6 ;  /* 0x00000002000a7824 */ /* 0x000fe200078e0206 */
[----:B------:R-:W-:-:S03]  /*1b280*/  ISETP.LT.AND P3, PT, R223, c[0x0][0x17c], !P0 ;  /* 0x00005f00df007a0c */ /* 0x000fc60004761270 */
[----:B-1----:R-:W-:Y:S01]  /*1b290*/  IMAD R7, R0, 0x2, R10 ;  /* 0x0000000200077824 */ /* 0x002fe200078e020a */
[----:B------:R-:W-:-:S03]  /*1b2a0*/  LEA R4, P6, R10, R3, 0x2 ;  /* 0x000000030a047211 */ /* 0x000fc600078c10ff */
[----:B------:R-:W-:Y:S01]  /*1b2b0*/  IMAD R8, R0, 0x2, R7 ;  /* 0x0000000200087824 */ /* 0x000fe200078e0207 */
[----:B------:R-:W-:Y:S02]  /*1b2c0*/  LEA.HI.X.SX32 R5, R10, R87, 0x2, P6 ;  /* 0x000000570a057211 */ /* 0x000fe400030f16ff */
[C---:B------:R-:W-:Y:S01]  /*1b2d0*/  LEA R6, P6, R7.reuse, R3, 0x2 ;  /* 0x0000000307067211 */ /* 0x040fe200078c10ff */
[----:B------:R-:W-:Y:S02]  /*1b2e0*/  IMAD R9, R0, 0x2, R8 ;  /* 0x0000000200097824 */ /* 0x000fe400078e0208 */
[----:B------:R1:W-:Y:S01]  /*1b2f0*/  @P3 STG.E [R4.64], R156 ;  /* 0x0000009c04003986 */ /* 0x0003e2000c101906 */
[----:B------:R-:W-:-:S05]  /*1b300*/  LEA.HI.X.SX32 R7, R7, R87, 0x2, P6 ;  /* 0x0000005707077211 */ /* 0x000fca00030f16ff */
[----:B------:R1:W-:Y:S02]  /*1b310*/  @P1 STG.E [R6.64], R132 ;  /* 0x0000008406001986 */ /* 0x0003e4000c101906 */
[----:B-1----:R-:W-:-:S04]  /*1b320*/  LEA R4, P6, R8, R3, 0x2 ;  /* 0x0000000308047211 */ /* 0x002fc800078c10ff */
[----:B------:R-:W-:Y:S01]  /*1b330*/  LEA.HI.X.SX32 R5, R8, R87, 0x2, P6 ;  /* 0x0000005708057211 */ /* 0x000fe200030f16ff */
[----:B------:R-:W-:Y:S01]  /*1b340*/  IMAD R8, R0, 0x2, R9 ;  /* 0x0000000200087824 */ /* 0x000fe200078e0209 */
[----:B------:R-:W-:-:S03]  /*1b350*/  LEA R6, P6, R9, R3, 0x2 ;  /* 0x0000000309067211 */ /* 0x000fc600078c10ff */
[----:B------:R1:W-:Y:S01]  /*1b360*/  @P5 STG.E [R4.64], R128 ;  /* 0x0000008004005986 */ /* 0x0003e2000c101906 */
[----:B------:R-:W-:Y:S01]  /*1b370*/  LEA.HI.X.SX32 R7, R9, R87, 0x2, P6 ;  /* 0x0000005709077211 */ /* 0x000fe200030f16ff */
[----:B------:R-:W-:Y:S01]  /*1b380*/  IMAD R9, R0, 0x2, R8 ;  /* 0x0000000200097824 */ /* 0x000fe200078e0208 */
[----:B----4-:R-:W-:Y:S02]  /*1b390*/  ISETP.LT.AND P3, PT, R209, c[0x0][0x17c], !P0 ;  /* 0x00005f00d1007a0c */ /* 0x010fe40004761270 */
[----:B------:R-:W4:Y:S01]  /*1b3a0*/  LDL.LU R209, [R1+0x2fc] ;  /* 0x0002fc0001d17983 */ /* 0x000f220000300800 */
[----:B-1----:R-:W-:-:S03]  /*1b3b0*/  LEA R4, P6, R8, R3, 0x2 ;  /* 0x0000000308047211 */ /* 0x002fc600078c10ff */
[----:B------:R1:W-:Y:S01]  /*1b3c0*/  @P2 STG.E [R6.64], R124 ;  /* 0x0000007c06002986 */ /* 0x0003e2000c101906 */
[----:B------:R-:W-:Y:S02]  /*1b3d0*/  LEA.HI.X.SX32 R5, R8, R87, 0x2, P6 ;  /* 0x0000005708057211 */ /* 0x000fe400030f16ff */
[----:B-1----:R-:W-:-:S04]  /*1b3e0*/  LEA R6, P6, R9, R3, 0x2 ;  /* 0x0000000309067211 */ /* 0x002fc800078c10ff */
[----:B------:R-:W-:Y:S01]  /*1b3f0*/  LEA.HI.X.SX32 R7, R9, R87, 0x2, P6 ;  /* 0x0000005709077211 */ /* 0x000fe200030f16ff */
[----:B------:R1:W-:Y:S04]  /*1b400*/  @P4 STG.E [R4.64], R120 ;  /* 0x0000007804004986 */ /* 0x0003e8000c101906 */
[----:B------:R1:W-:Y:S01]  /*1b410*/  @P3 STG.E [R6.64], R116 ;  /* 0x0000007406003986 */ /* 0x0003e2000c101906 */
[----:B------:R-:W-:-:S03]  /*1b420*/  ISETP.LT.AND P1, PT, R210, c[0x0][0x17c], !P0 ;  /* 0x00005f00d2007a0c */ /* 0x000fc60004721270 */
[----:B------:R-:W4:Y:S01]  /*1b430*/  LDL.LU R210, [R1+0x300] ;  /* 0x0003000001d27983 */ /* 0x000f220000300800 */
        /* <DEDUP_REMOVED lines=340> */
[----:B------:R-:W-:Y:S02]  /*1c980*/  IMAD R10, R0, 0x2, R8 ;  /* 0x00000002000a7824 */ /* 0x000fe400078e0208 */
[----:B------:R-:W-:Y:S04]  /*1c990*/  LDS.128 R56, [R248+0x1800] ;  /* 0x00180000f8387984 */ /* 0x000fe80000000c00 */
[----:B------:R4:W-:Y:S01]  /*1c9a0*/  @P1 STG.E [R6.64], R55 ;  /* 0x0000003706001986 */ /* 0x0009e2000c101906 */
[----:B-1----:R-:W-:-:S04]  /*1c9b0*/  LEA R4, P6, R8, R3, 0x2 ;  /* 0x0000000308047211 */ /* 0x002fc800078c10ff */
[----:B------:R-:W-:Y:S01]  /*1c9c0*/  LEA.HI.X.SX32 R5, R8, R87, 0x2, P6 ;  /* 0x0000005708057211 */ /* 0x000fe200030f16ff */
[----:B------:R-:W-:Y:S01]  /*1c9d0*/  IMAD R8, R0, 0x2, R10 ;  /* 0x0000000200087824 */ /* 0x000fe200078e020a */
[----:B----4-:R-:W-:-:S03]  /*1c9e0*/  LEA R6, P6, R10, R3, 0x2 ;  /* 0x000000030a067211 */ /* 0x010fc600078c10ff */
[----:B------:R1:W-:Y:S01]  /*1c9f0*/  @P5 STG.E [R4.64], R51 ;  /* 0x0000003304005986 */ /* 0x0003e2000c101906 */
[----:B------:R-:W-:Y:S01]  /*1ca00*/  LEA.HI.X.SX32 R7, R10, R87, 0x2, P6 ;  /* 0x000000570a077211 */ /* 0x000fe200030f16ff */
[----:B------:R-:W-:Y:S01]  /*1ca10*/  IMAD R10, R0, 0x2, R8 ;  /* 0x00000002000a7824 */ /* 0x000fe200078e0208 */
[----:B------:R-:W-:Y:S02]  /*1ca20*/  ISETP.LT.AND P3, PT, R209, c[0x0][0x17c], !P0 ;  /* 0x00005f00d1007a0c */ /* 0x000fe40004761270 */
        /* <DEDUP_REMOVED lines=171> */
[----:B------:R-:W-:Y:S01]  /*1d4e0*/  IMAD R12, R0, 0x2, R10 ;  /* 0x00000002000c7824 */ /* 0x000fe200078e020a */
[----:B-1----:R-:W-:-:S04]  /*1d4f0*/  LEA R4, P6, R8, R3, 0x2 ;  /* 0x0000000308047211 */ /* 0x002fc800078c10ff */
[----:B------:R-:W-:Y:S02]  /*1d500*/  LEA.HI.X.SX32 R5, R8, R87, 0x2, P6 ;  /* 0x0000005708057211 */ /* 0x000fe400030f16ff */
[----:B------:R-:W-:Y:S01]  /*1d510*/  LEA R8, P6, R10, R3, 0x2 ;  /* 0x000000030a087211 */ /* 0x000fe200078c10ff */
[----:B------:R-:W-:-:S03]  /*1d520*/  IMAD R14, R0, 0x2, R12 ;  /* 0x00000002000e7824 */ /* 0x000fc600078e020c */
[----:B------:R-:W-:Y:S02]  /*1d530*/  LEA.HI.X.SX32 R9, R10, R87, 0x2, P6 ;  /* 0x000000570a097211 */ /* 0x000fe400030f16ff */
[C---:B------:R-:W-:Y:S02]  /*1d540*/  LEA R10, P6, R12.reuse, R3, 0x2 ;  /* 0x000000030c0a7211 */ /* 0x040fe400078c10ff */
[----:B----4-:R-:W-:Y:S02]  /*1d550*/  ISETP.LT.AND P3, PT, R209, c[0x0][0x17c], !P0 ;  /* 0x00005f00d1007a0c */ /* 0x010fe40004761270 */
[----:B------:R-:W4:Y:S01]  /*1d560*/  LDL.LU R209, [R1+0x464] ;  /* 0x0004640001d17983 */ /* 0x000f220000300800 */
[----:B------:R-:W-:-:S03]  /*1d570*/  LEA.HI.X.SX32 R11, R12, R87, 0x2, P6 ;  /* 0x000000570c0b7211 */ /* 0x000fc600030f16ff */
[----:B------:R1:W-:Y:S04]  /*1d580*/  @P1 STG.E [R6.64], R193 ;  /* 0x000000c106001986 */ /* 0x0003e8000c101906 */
[----:B------:R2:W-:Y:S01]  /*1d590*/  @P5 STG.E [R4.64], R77 ;  /* 0x0000004d04005986 */ /* 0x0005e2000c101906 */
[----:B-1----:R-:W-:-:S03]  /*1d5a0*/  LEA R6, P6, R14, R3, 0x2 ;  /* 0x000000030e067211 */ /* 0x002fc600078c10ff */
[----:B------:R1:W-:Y:S01]  /*1d5b0*/  @P2 STG.E [R8.64], R165 ;  /* 0x000000a508002986 */ /* 0x0003e2000c101906 */
[----:B------:R-:W-:-:S03]  /*1d5c0*/  LEA.HI.X.SX32 R7, R14, R87, 0x2, P6 ;  /* 0x000000570e077211 */ /* 0x000fc600030f16ff */
        /* <DEDUP_REMOVED lines=14> */
[----:B------:R-:W-:-:S04]  /*1d6b0*/  LEA R4, P6, R12, R3, 0x2 ;  /* 0x000000030c047211 */ /* 0x000fc800078c10ff */
[----:B------:R-:W-:Y:S01]  /*1d6c0*/  LEA.HI.X.SX32 R5, R12, R87, 0x2, P6 ;  /* 0x000000570c057211 */ /* 0x000fe200030f16ff */
[----:B------:R-:W-:Y:S01]  /*1d6d0*/  IMAD R12, R0, 0x2, R14 ;  /* 0x00000002000c7824 */ /* 0x000fe200078e020e */
[----:B-1----:R-:W-:-:S04]  /*1d6e0*/  LEA R8, P6, R14, R3, 0x2 ;  /* 0x000000030e087211 */ /* 0x002fc800078c10ff */
[----:B------:R-:W-:Y:S01]  /*1d6f0*/  LEA.HI.X.SX32 R9, R14, R87, 0x2, P6 ;  /* 0x000000570e097211 */ /* 0x000fe200030f16ff */
[----:B------:R-:W-:Y:S01]  /*1d700*/  IMAD R14, R0, 0x2, R12 ;  /* 0x00000002000e7824 */ /* 0x000fe200078e020c */
[----:B------:R-:W-:-:S04]  /*1d710*/  LEA R10, P6, R12, R3, 0x2 ;  /* 0x000000030c0a7211 */ /* 0x000fc800078c10ff */
[----:B------:R-:W-:Y:S01]  /*1d720*/  LEA.HI.X.SX32 R11, R12, R87, 0x2, P6 ;  /* 0x000000570c0b7211 */ /* 0x000fe200030f16ff */
[----:B------:R-:W-:Y:S01]  /*1d730*/  IMAD R12, R0, 0x2, R14 ;  /* 0x00000002000c7824 */ /* 0x000fe200078e020e */
[C---:B------:R-:W-:Y:S01]  /*1d740*/  LEA R6, P6, R14.reuse, R3, 0x2 ;  /* 0x000000030e067211 */ /* 0x040fe200078c10ff */
[----:B------:R1:W-:Y:S03]  /*1d750*/  @P1 STG.E [R4.64], R66 ;  /* 0x0000004204001986 */ /* 0x0003e6000c101906 */
[----:B------:R-:W-:Y:S01]  /*1d760*/  LEA.HI.X.SX32 R7, R14, R87, 0x2, P6 ;  /* 0x000000570e077211 */ /* 0x000fe200030f16ff */
[----:B------:R-:W-:Y:S01]  /*1d770*/  IMAD R14, R0, 0x2, R12 ;  /* 0x00000002000e7824 */ /* 0x000fe200078e020c */
[----:B------:R4:W-:Y:S01]  /*1d780*/  @P5 STG.E [R8.64], R138 ;  /* 0x0000008a08005986 */ /* 0x0009e2000c101906 */
[----:B-1----:R-:W-:Y:S02]  /*1d790*/  LEA R4, P6, R12, R3, 0x2 ;  /* 0x000000030c047211 */ /* 0x002fe400078c10ff */
[----:B----4-:R-:W-:-:S02]  /*1d7a0*/  ISETP.LT.AND P1, PT, R209, c[0x0][0x17c], !P0 ;  /* 0x00005f00d1007a0c */ /* 0x010fc40004721270 */
[----:B------:R-:W4:Y:S01]  /*1d7b0*/  LDL.LU R209, [R1+0x47c] ;  /* 0x00047c0001d17983 */ /* 0x000f220000300800 */
[----:B------:R-:W-:Y:S02]  /*1d7c0*/  LEA.HI.X.SX32 R5, R12, R87, 0x2, P6 ;  /* 0x000000570c057211 */ /* 0x000fe400030f16ff */
[C---:B------:R-:W-:Y:S01]  /*1d7d0*/  LEA R8, P6, R14.reuse, R3, 0x2 ;  /* 0x000000030e087211 */ /* 0x040fe200078c10ff */
[----:B------:R1:W-:Y:S03]  /*1d7e0*/  @P2 STG.E [R10.64], R170 ;  /* 0x000000aa0a002986 */ /* 0x0003e6000c101906 */
[----:B------:R-:W-:Y:S01]  /*1d7f0*/  LEA.HI.X.SX32 R9, R14, R87, 0x2, P6 ;  /* 0x000000570e097211 */ /* 0x000fe200030f16ff */
[----:B------:R1:W-:Y:S04]  /*1d800*/  @P4 STG.E [R6.64], R186 ;  /* 0x000000ba06004986 */ /* 0x0003e8000c101906 */
        /* <DEDUP_REMOVED lines=74> */
[----:B------:R-:W-:Y:S01]  /*1dcb0*/  ISETP.LT.AND P4, PT, R210, c[0x0][0x17c], !P0 ;  /* 0x00005f00d2007a0c */ /* 0x000fe20004781270 */
[----:B------:R-:W-:-:S02]  /*1dcc0*/  IMAD R12, R0, 0x2, R14 ;  /* 0x00000002000c7824 */ /* 0x000fc400078e020e */
[----:B------:R-:W4:Y:S04]  /*1dcd0*/  LDL.LU R210, [R1+0x4b0] ;  /* 0x0004b00001d27983 */ /* 0x000f280000300800 */
[----:B------:R-:W-:Y:S01]  /*1dce0*/  LDS.128 R64, [R251+0x1800] ;  /* 0x00180000fb407984 */ /* 0x000fe20000000c00 */
        /* <DEDUP_REMOVED lines=8> */
[----:B-1----:R-:W-:Y:S01]  /*1dd70*/  LEA R10, P6, R12, R3, 0x2 ;  /* 0x000000030c0a7211 */ /* 0x002fe200078c10ff */
[----:B------:R-:W-:-:S03]  /*1dd80*/  IMAD R14, R0, 0x2, R12 ;  /* 0x00000002000e7824 */ /* 0x000fc600078e020c */
        /* <DEDUP_REMOVED lines=13> */
[----:B-1----:R-:W-:-:S04]  /*1de60*/  LEA R10, P6, R12, R3, 0x2 ;  /* 0x000000030c0a7211 */ /* 0x002fc800078c10ff */
[----:B------:R-:W-:Y:S02]  /*1de70*/  LEA.HI.X.SX32 R11, R12, R87, 0x2, P6 ;  /* 0x000000570c0b7211 */ /* 0x000fe400030f16ff */
[----:B----4-:R-:W-:Y:S02]  /*1de80*/  ISETP.LT.AND P4, PT, R209, c[0x0][0x17c], !P0 ;  /* 0x00005f00d1007a0c */ /* 0x010fe40004781270 */
[C---:B------:R-:W-:Y:S01]  /*1de90*/  LEA R6, P6, R14.reuse, R3, 0x2 ;  /* 0x000000030e067211 */ /* 0x040fe200078c10ff */
[----:B------:R1:W-:Y:S03]  /*1dea0*/  @P1 STG.E [R4.64], R71 ;  /* 0x0000004704001986 */ /* 0x0003e6000c101906 */
[----:B------:R-:W-:Y:S01]  /*1deb0*/  LEA.HI.X.SX32 R7, R14, R87, 0x2, P6 ;  /* 0x000000570e077211 */ /* 0x000fe200030f16ff */
[----:B------:R-:W4:Y:S04]  /*1dec0*/  LDL.LU R209, [R1+0x4c4] ;  /* 0x0004c40001d17983 */ /* 0x000f280000300800 */
[----:B------:R1:W-:Y:S04]  /*1ded0*/  @P5 STG.E [R8.64], R143 ;  /* 0x0000008f08005986 */ /* 0x0003e8000c101906 */
[----:B------:R1:W-:Y:S04]  /*1dee0*/  @P2 STG.E [R10.64], R175 ;  /* 0x000000af0a002986 */ /* 0x0003e8000c101906 */
[----:B------:R-:W-:Y:S01]  /*1def0*/  @P4 STG.E [R6.64], R191 ;  /* 0x000000bf06004986 */ /* 0x000fe2000c101906 */
[----:B------:R-:W-:-:S03]  /*1df00*/  ISETP.LT.AND P3, PT, R210, c[0x0][0x17c], !P0 ;  /* 0x00005f00d2007a0c */ /* 0x000fc60004761270 */
[----:B------:R-:W4:Y:S01]  /*1df10*/  LDL.LU R210, [R1+0x4c8] ;  /* 0x0004c80001d27983 */ /* 0x000f220000300800 */
[----:B--2---:R-:W-:-:S03]  /*1df20*/  ISETP.LT.AND P1, PT, R250, c[0x0][0x17c], !P0 ;  /* 0x00005f00fa007a0c */ /* 0x004fc60004721270 */
[----:B------:R-:W2:Y:S01]  /*1df30*/  LDL.LU R250, [R1+0x4cc] ;  /* 0x0004cc0001fa7983 */ /* 0x000ea20000300800 */
[----:B------:R-:W-:-:S03]  /*1df40*/  ISETP.LT.AND P5, PT, R211, c[0x0][0x17c], !P0 ;  /* 0x00005f00d3007a0c */ /* 0x000fc600047a1270 */
        /* <DEDUP_REMOVED lines=8> */
[----:B------:R-:W-:Y:S01]  /*1dfd0*/  LEA R8, P6, R14, R3, 0x2 ;  /* 0x000000030e087211 */ /* 0x000fe200078c10ff */
[----:B------:R-:W-:-:S03]  /*1dfe0*/  IMAD R10, R0, 0x2, R16 ;  /* 0x00000002000a7824 */ /* 0x000fc600078e0210 */
[----:B------:R-:W-:Y:S02]  /*1dff0*/  LEA.HI.X.SX32 R9, R14, R87, 0x2, P6 ;  /* 0x000000570e097211 */ /* 0x000fe400030f16ff */
[----:B------:R-:W-:Y:S01]  /*1e000*/  LEA R12, P6, R16, R3, 0x2 ;  /* 0x00000003100c7211 */ /* 0x000fe200078c10ff */
[----:B------:R-:W-:Y:S01]  /*1e010*/  IMAD R14, R0, 0x2, R10 ;  /* 0x00000002000e7824 */ /* 0x000fe200078e020a */
[----:B------:R-:W-:Y:S02]  /*1e020*/  ISETP.LT.AND P2, PT, R208, c[0x0][0x17c], !P0 ;  /* 0x00005f00d0007a0c */ /* 0x000fe40004741270 */
[----:B------:R-:W-:Y:S02]  /*1e030*/  LEA.HI.X.SX32 R13, R16, R87, 0x2, P6 ;  /* 0x00000057100d7211 */ /* 0x000fe400030f16ff */
[----:B------:R-:W-:-:S04]  /*1e040*/  LEA R16, P6, R10, R3, 0x2 ;  /* 0x000000030a107211 */ /* 0x000fc800078c10ff */
[----:B------:R-:W-:Y:S02]  /*1e050*/  LEA.HI.X.SX32 R17, R10, R87, 0x2, P6 ;  /* 0x000000570a117211 */ /* 0x000fe400030f16ff */
[C---:B------:R-:W-:Y:S01]  /*1e060*/  LEA R20, P6, R14.reuse, R3, 0x2 ;  /* 0x000000030e147211 */ /* 0x040fe200078c10ff */
[----:B------:R-:W-:Y:S03]  /*1e070*/  @P3 STG.E [R4.64], R75 ;  /* 0x0000004b04003986 */ /* 0x000fe6000c101906 */
[----:B------:R-:W-:Y:S01]  /*1e080*/  LEA.HI.X.SX32 R21, R14, R87, 0x2, P6 ;  /* 0x000000570e157211 */ /* 0x000fe200030f16ff */
[----:B------:R-:W-:Y:S04]  /*1e090*/  @P1 STG.E [R8.64], R163 ;  /* 0x000000a308001986 */ /* 0x000fe8000c101906 */
[----:B------:R-:W-:Y:S04]  /*1e0a0*/  @P5 STG.E [R12.64], R179 ;  /* 0x000000b30c005986 */ /* 0x000fe8000c101906 */
[----:B------:R-:W-:Y:S01]  /*1e0b0*/  @P2 STG.E [R16.64], R195 ;  /* 0x000000c310002986 */ /* 0x000fe2000c101906 */
[----:B----4-:R-:W-:-:S03]  /*1e0c0*/  ISETP.LT.AND P3, PT, R209, c[0x0][0x17c], !P0 ;  /* 0x00005f00d1007a0c */ /* 0x010fc60004761270 */
[----:B------:R-:W1:Y:S04]  /*1e0d0*/  LDS.128 R4, [R2] ;  /* 0x0000000002047984 */ /* 0x000e680000000c00 */
[----:B------:R-:W4:Y:S04]  /*1e0e0*/  LDL.LU R209, [R1+0x4d8] ;  /* 0x0004d80001d17983 */ /* 0x000f280000300800 */
[----:B------:R-:W-:Y:S04]  /*1e0f0*/  @P4 STG.E [R20.64], R79 ;  /* 0x0000004f14004986 */ /* 0x000fe8000c101906 */
[----:B------:R-:W1:Y:S01]  /*1e100*/  LDS.128 R8, [R248] ;  /* 0x00000000f8087984 */ /* 0x000e620000000c00 */
[----:B------:R-:W-:-:S03]  /*1e110*/  ISETP.LT.AND P1, PT, R210, c[0x0][0x17c], !P0 ;  /* 0x00005f00d2007a0c */ /* 0x000fc60004721270 */
[----:B------:R-:W4:Y:S01]  /*1e120*/  LDL.LU R210, [R1+0x4dc] ;  /* 0x0004dc0001d27983 */ /* 0x000f220000300800 */
[----:B--2---:R-:W-:-:S03]  /*1e130*/  ISETP.LT.AND P5, PT, R250, c[0x0][0x17c], !P0 ;  /* 0x00005f00fa007a0c */ /* 0x004fc600047a1270 */
[----:B------:R-:W2:Y:S04]  /*1e140*/  LDL.LU R250, [R1+0x4e0] ;  /* 0x0004e00001fa7983 */ /* 0x000ea80000300800 */
[----:B------:R-:W2:Y:S01]  /*1e150*/  LDL.LU R208, [R1+0x4e4] ;  /* 0x0004e40001d07983 */ /* 0x000ea20000300800 */
[----:B---3--:R-:W-:-:S03]  /*1e160*/  ISETP.LT.AND P4, PT, R249, c[0x0][0x17c], !P0 ;  /* 0x00005f00f9007a0c */ /* 0x008fc60004781270 */
[----:B------:R-:W3:Y:S01]  /*1e170*/  LDL.LU R249, [R1+0x4e8] ;  /* 0x0004e80001f97983 */ /* 0x000ee20000300800 */
[----:B------:R-:W-:-:S04]  /*1e180*/  IMAD R18, R0, 0x2, R14 ;  /* 0x0000000200127824 */ /* 0x000fc800078e020e */
[----:B------:R-:W-:Y:S01]  /*1e190*/  IMAD R22, R0, 0x2, R18 ;  /* 0x0000000200167824 */ /* 0x000fe200078e0212 */
[----:B------:R-:W-:-:S03]  /*1e1a0*/  LEA R24, P6, R18, R3, 0x2 ;  /* 0x0000000312187211 */ /* 0x000fc600078c10ff */
[----:B------:R-:W-:Y:S01]  /*1e1b0*/  IMAD R28, R0, 0x2, R22 ;  /* 0x00000002001c7824 */ /* 0x000fe200078e0216 */
[----:B------:R-:W-:Y:S02]  /*1e1c0*/  LEA.HI.X.SX32 R25, R18, R87, 0x2, P6 ;  /* 0x0000005712197211 */ /* 0x000fe400030f16ff */
[----:B------:R-:W-:Y:S01]  /*1e1d0*/  LEA R26, P6, R22, R3, 0x2 ;  /* 0x00000003161a7211 */ /* 0x000fe200078c10ff */
[----:B------:R-:W-:Y:S01]  /*1e1e0*/  IMAD R30, R0, 0x2, R28 ;  /* 0x00000002001e7824 */ /* 0x000fe200078e021c */
[----:B------:R-:W-:Y:S01]  /*1e1f0*/  ISETP.LT.AND P2, PT, R211, c[0x0][0x17c], !P0 ;  /* 0x00005f00d3007a0c */ /* 0x000fe20004741270 */
[----:B------:R-:W-:Y:S01]  /*1e200*/  LDS.128 R16, [R251] ;  /* 0x00000000fb107984 */ /* 0x000fe20000000c00 */
[----:B------:R-:W-:Y:S02]  /*1e210*/  LEA.HI.X.SX32 R27, R22, R87, 0x2, P6 ;  /* 0x00000057161b7211 */ /* 0x000fe400030f16ff */
[----:B------:R-:W-:Y:S01]  /*1e220*/  LEA R32, P6, R28, R3, 0x2 ;  /* 0x000000031c207211 */ /* 0x000fe200078c10ff */
[----:B------:R-:W-:Y:S01]  /*1e230*/  IMAD R34, R0, 0x2, R30 ;  /* 0x0000000200227824 */ /* 0x000fe200078e021e */
[----:B------:R-:W-:Y:S02]  /*1e240*/  @P3 STG.E [R24.64], R167 ;  /* 0x000000a718003986 */ /* 0x000fe4000c101906 */
[----:B------:R-:W-:-:S02]  /*1e250*/  LEA.HI.X.SX32 R33, R28, R87, 0x2, P6 ;  /* 0x000000571c217211 */ /* 0x000fc400030f16ff */
[C---:B------:R-:W-:Y:S01]  /*1e260*/  LEA R36, P6, R30.reuse, R3, 0x2 ;  /* 0x000000031e247211 */ /* 0x040fe200078c10ff */
[----:B------:R-:W-:Y:S03]  /*1e270*/  LDS.128 R20, [R2+0x800] ;  /* 0x0008000002147984 */ /* 0x000fe60000000c00 */
[----:B------:R-:W-:Y:S02]  /*1e280*/  LEA.HI.X.SX32 R37, R30, R87, 0x2, P6 ;  /* 0x000000571e257211 */ /* 0x000fe400030f16ff */
[C---:B------:R-:W-:Y:S01]  /*1e290*/  LEA R38, P6, R34.reuse, R3, 0x2 ;  /* 0x0000000322267211 */ /* 0x040fe200078c10ff */
[----:B------:R-:W-:Y:S03]  /*1e2a0*/  @P1 STG.E [R26.64], R183 ;  /* 0x000000b71a001986 */ /* 0x000fe6000c101906 */
[----:B------:R-:W-:Y:S01]  /*1e2b0*/  LEA.HI.X.SX32 R39, R34, R87, 0x2, P6 ;  /* 0x0000005722277211 */ /* 0x000fe200030f16ff */
[----:B------:R-:W-:Y:S04]  /*1e2c0*/  @P5 STG.E [R32.64], R199 ;  /* 0x000000c720005986 */ /* 0x000fe8000c101906 */
[----:B-1----:R1:W-:Y:S04]  /*1e2d0*/  @P2 STG.E [R36.64], R4 ;  /* 0x0000000424002986 */ /* 0x0023e8000c101906 */
[----:B------:R1:W-:Y:S01]  /*1e2e0*/  @P4 STG.E [R38.64], R8 ;  /* 0x0000000826004986 */ /* 0x0003e2000c101906 */
[----:B------:R-:W-:-:S03]  /*1e2f0*/  LOP3.LUT R211, R2, 0x40, RZ, 0x3c, !PT ;  /* 0x0000004002d37812 */ /* 0x000fc600078e3cff */
[----:B------:R-:W-:Y:S01]  /*1e300*/  LDS.128 R28, [R248+0x800] ;  /* 0x00080000f81c7984 */ /* 0x000fe20000000c00 */
[----:B----4-:R-:W-:-:S03]  /*1e310*/  ISETP.LT.AND P3, PT, R209, c[0x0][0x17c], !P0 ;  /* 0x00005f00d1007a0c */ /* 0x010fc60004761270 */
[----:B------:R-:W4:Y:S04]  /*1e320*/  LDL.LU R209, [R1+0x4ec] ;  /* 0x0004ec0001d17983 */ /* 0x000f280000300800 */
[----:B------:R-:W1:Y:S04]  /*1e330*/  LDS.128 R12, [R211] ;  /* 0x00000000d30c7984 */ /* 0x000e680000000c00 */
[----:B------:R-:W1:Y:S01]  /*1e340*/  LDS.128 R24, [R211+0x800] ;  /* 0x00080000d3187984 */ /* 0x000e620000000c00 */
[----:B------:R-:W-:-:S03]  /*1e350*/  IMAD R40, R0, 0x2, R34 ;  /* 0x0000000200287824 */ /* 0x000fc600078e0222 */
[----:B------:R1:W-:Y:S01]  /*1e360*/  LDS.128 R36, [R248+0x1000] ;  /* 0x00100000f8247984 */ /* 0x0003e20000000c00 */
[----:B------:R-:W-:-:S03]  /*1e370*/  ISETP.LT.AND P1, PT, R210, c[0x0][0x17c], !P0 ;  /* 0x00005f00d2007a0c */ /* 0x000fc60004721270 */
[----:B------:R-:W1:Y:S04]  /*1e380*/  LDS.128 R32, [R251+0x800] ;  /* 0x00080000fb207984 */ /* 0x000e680000000c00 */
[----:B------:R-:W4:Y:S01]  /*1e390*/  LDL.LU R210, [R1+0x4f0] ;  /* 0x0004f00001d27983 */ /* 0x000f220000300800 */
[----:B--2---:R-:W-:-:S03]  /*1e3a0*/  ISETP.LT.AND P5, PT, R250, c[0x0][0x17c], !P0 ;  /* 0x00005f00fa007a0c */ /* 0x004fc600047a1270 */
[----:B------:R-:W2:Y:S01]  /*1e3b0*/  LDL.LU R250, [R1+0x4f4] ;  /* 0x0004f40001fa7983 */ /* 0x000ea20000300800 */
[----:B------:R-:W-:-:S03]  /*1e3c0*/  ISETP.LT.AND P2, PT, R208, c[0x0][0x17c], !P0 ;  /* 0x00005f00d0007a0c */ /* 0x000fc60004741270 */
[----:B------:R-:W2:Y:S01]  /*1e3d0*/  LDL.LU R208, [R1+0x4f8] ;  /* 0x0004f80001d07983 */ /* 0x000ea20000300800 */
[----:B---3--:R-:W-:-:S03]  /*1e3e0*/  ISETP.LT.AND P4, PT, R249, c[0x0][0x17c], !P0 ;  /* 0x00005f00f9007a0c */ /* 0x008fc60004781270 */
[----:B------:R-:W3:Y:S01]  /*1e3f0*/  LDL.LU R249, [R1+0x4fc] ;  /* 0x0004fc0001f97983 */ /* 0x000ee20000300800 */
[----:B------:R-:W-:Y:S01]  /*1e400*/  LEA R44, P6, R40, R3, 0x2 ;  /* 0x00000003282c7211 */ /* 0x000fe200078c10ff */
[----:B------:R-:W-:-:S03]  /*1e410*/  IMAD R42, R0, 0x2, R40 ;  /* 0x00000002002a7824 */ /* 0x000fc600078e0228 */
[----:B------:R-:W-:Y:S01]  /*1e420*/  LEA.HI.X.SX32 R45, R40, R87, 0x2, P6 ;  /* 0x00000057282d7211 */ /* 0x000fe200030f16ff */
[----:B------:R-:W-:Y:S01]  /*1e430*/  IMAD R46, R0, 0x2, R42 ;  /* 0x00000002002e7824 */ /* 0x000fe200078e022a */
[----:B------:R-:W-:-:S03]  /*1e440*/  LEA R48, P6, R42, R3, 0x2 ;  /* 0x000000032a307211 */ /* 0x000fc600078c10ff */
[----:B-1----:R-:W-:Y:S01]  /*1e450*/  IMAD R4, R0, 0x2, R46 ;  /* 0x0000000200047824 */ /* 0x002fe200078e022e */
[----:B------:R-:W-:Y:S02]  /*1e460*/  LEA.HI.X.SX32 R49, R42, R87, 0x2, P6 ;  /* 0x000000572a317211 */ /* 0x000fe400030f16ff */
[----:B------:R-:W-:Y:S01]  /*1e470*/  LEA R52, P6, R46, R3, 0x2 ;  /* 0x000000032e347211 */ /* 0x000fe200078c10ff */
[----:B------:R-:W-:Y:S01]  /*1e480*/  IMAD R8, R0, 0x2, R4 ;  /* 0x0000000200087824 */ /* 0x000fe200078e0204 */
[----:B------:R-:W-:Y:S02]  /*1e490*/  @P3 STG.E [R44.64], R12 ;  /* 0x0000000c2c003986 */ /* 0x000fe4000c101906 */
[----:B------:R-:W-:Y:S02]  /*1e4a0*/  LEA.HI.X.SX32 R53, R46, R87, 0x2, P6 ;  /* 0x000000572e357211 */ /* 0x000fe400030f16ff */
[C---:B------:R-:W-:Y:S01]  /*1e4b0*/  LEA R60, P6, R4.reuse, R3, 0x2 ;  /* 0x00000003043c7211 */ /* 0x040fe200078c10ff */
[----:B------:R-:W-:Y:S03]  /*1e4c0*/  @P1 STG.E [R48.64], R16 ;  /* 0x0000001030001986 */ /* 0x000fe6000c101906 */
[----:B------:R-:W-:Y:S01]  /*1e4d0*/  LEA.HI.X.SX32 R61, R4, R87, 0x2, P6 ;  /* 0x00000057043d7211 */ /* 0x000fe200030f16ff */
[----:B------:R-:W1:Y:S01]  /*1e4e0*/  LDS.128 R40, [R2+0x1000] ;  /* 0x0010000002287984 */ /* 0x000e620000000c00 */
[----:B------:R-:W-:-:S03]  /*1e4f0*/  LEA R62, P6, R8, R3, 0x2 ;  /* 0x00000003083e7211 */ /* 0x000fc600078c10ff */
[----:B------:R-:W1:Y:S01]  /*1e500*/  LDS.128 R44, [R211+0x1000] ;  /* 0x00100000d32c7984 */ /* 0x000e620000000c00 */
[----:B------:R-:W-:-:S03]  /*1e510*/  LEA.HI.X.SX32 R63, R8, R87, 0x2, P6 ;  /* 0x00000057083f7211 */ /* 0x000fc600030f16ff */
[----:B------:R-:W-:Y:S04]  /*1e520*/  @P5 STG.E [R52.64], R20 ;  /* 0x0000001434005986 */ /* 0x000fe8000c101906 */
[----:B------:R-:W-:Y:S04]  /*1e530*/  @P2 STG.E [R60.64], R28 ;  /* 0x0000001c3c002986 */ /* 0x000fe8000c101906 */
[----:B------:R-:W-:Y:S04]  /*1e540*/  @P4 STG.E [R62.64], R24 ;  /* 0x000000183e004986 */ /* 0x000fe8000c101906 */
[----:B------:R-:W1:Y:S01]  /*1e550*/  LDS.128 R48, [R251+0x1000] ;  /* 0x00100000fb307984 */ /* 0x000e620000000c00 */
[----:B----4-:R-:W-:-:S02]  /*1e560*/  ISETP.LT.AND P3, PT, R209, c[0x0][0x17c], !P0 ;  /* 0x00005f00d1007a0c */ /* 0x010fc40004761270 */
[----:B------:R-:W-:Y:S01]  /*1e570*/  ISETP.LT.AND P1, PT, R210, c[0x0][0x17c], !P0 ;  /* 0x00005f00d2007a0c */ /* 0x000fe20004721270 */
[----:B------:R-:W4:Y:S04]  /*1e580*/  LDL.LU R209, [R1+0x500] ;  /* 0x0005000001d17983 */ /* 0x000f280000300800 */
[----:B------:R-:W4:Y:S01]  /*1e590*/  LDL.LU R210, [R1+0x504] ;  /* 0x0005040001d27983 */ /* 0x000f220000300800 */
[----:B------:R-:W-:-:S03]  /*1e5a0*/  IMAD R4, R0, 0x2, R8 ;  /* 0x0000000200047824 */ /* 0x000fc600078e0208 */
[----:B------:R-:W1:Y:S04]  /*1e5b0*/  LDS.128 R52, [R2+0x1800] ;  /* 0x0018000002347984 */ /* 0x000e680000000c00 */
[----:B------:R1:W1:Y:S01]  /*1e5c0*/  LDS.128 R60, [R211+0x1800] ;  /* 0x00180000d33c7984 */ /* 0x0002620000000c00 */
[----:B--2---:R-:W-:-:S03]  /*1e5d0*/  ISETP.LT.AND P5, PT, R250, c[0x0][0x17c], !P0 ;  /* 0x00005f00fa007a0c */ /* 0x004fc600047a1270 */
[----:B------:R-:W2:Y:S01]  /*1e5e0*/  LDL.LU R250, [R1+0x508] ;  /* 0x0005080001fa7983 */ /* 0x000ea20000300800 */
[----:B---3--:R-:W-:-:S03]  /*1e5f0*/  ISETP.LT.AND P4, PT, R249, c[0x0][0x17c], !P0 ;  /* 0x00005f00f9007a0c */ /* 0x008fc60004781270 */
[----:B------:R-:W3:Y:S04]  /*1e600*/  LDL.LU R249, [R1+0x50c] ;  /* 0x00050c0001f97983 */ /* 0x000ee80000300800 */
[----:B------:R-:W3:Y:S01]  /*1e610*/  LDL.LU R248, [R1+0x510] ;  /* 0x0005100001f87983 */ /* 0x000ee20000300800 */
[----:B------:R-:W-:Y:S01]  /*1e620*/  LEA R68, P6, R4, R3, 0x2 ;  /* 0x0000000304447211 */ /* 0x000fe200078c10ff */
[----:B------:R-:W-:Y:S01]  /*1e630*/  IMAD R8, R0, 0x2, R4 ;  /* 0x0000000200087824 */ /* 0x000fe200078e0204 */
[----:B------:R-:W-:Y:S01]  /*1e640*/  ISETP.LT.AND P2, PT, R208, c[0x0][0x17c], !P0 ;  /* 0x00005f00d0007a0c */ /* 0x000fe20004741270 */
[----:B-1----:R-:W3:Y:S01]  /*1e650*/  LDL.LU R211, [R1+0x514] ;  /* 0x0005140001d37983 */ /* 0x002ee20000300800 */
[----:B------:R-:W-:Y:S01]  /*1e660*/  LEA.HI.X.SX32 R69, R4, R87, 0x2, P6 ;  /* 0x0000005704457211 */ /* 0x000fe200030f16ff */
[----:B------:R-:W-:Y:S01]  /*1e670*/  IMAD R4, R0, 0x2, R8 ;  /* 0x0000000200047824 */ /* 0x000fe200078e0208 */
[C---:B------:R-:W-:Y:S01]  /*1e680*/  LEA R70, P6, R8.reuse, R3, 0x2 ;  /* 0x0000000308467211 */ /* 0x040fe200078c10ff */
[----:B------:R-:W3:Y:S03]  /*1e690*/  LDL.LU R251, [R1+0x518] ;  /* 0x0005180001fb7983 */ /* 0x000ee60000300800 */
[----:B------:R-:W-:Y:S01]  /*1e6a0*/  LEA.HI.X.SX32 R71, R8, R87, 0x2, P6 ;  /* 0x0000005708477211 */ /* 0x000fe200030f16ff */
[----:B------:R-:W-:Y:S01]  /*1e6b0*/  IMAD R2, R0, 0x2, R4 ;  /* 0x0000000200027824 */ /* 0x000fe200078e0204 */
[C---:B------:R-:W-:Y:S01]  /*1e6c0*/  LEA R72, P6, R4.reuse, R3, 0x2 ;  /* 0x0000000304487211 */ /* 0x040fe200078c10ff */
[----:B------:R1:W-:Y:S03]  /*1e6d0*/  @P3 STG.E [R68.64], R32 ;  /* 0x0000002044003986 */ /* 0x0003e6000c101906 */
[----:B------:R-:W-:Y:S01]  /*1e6e0*/  LEA.HI.X.SX32 R73, R4, R87, 0x2, P6 ;  /* 0x0000005704497211 */ /* 0x000fe200030f16ff */
[----:B------:R1:W-:Y:S01]  /*1e6f0*/  @P1 STG.E [R70.64], R40 ;  /* 0x0000002846001986 */ /* 0x0003e2000c101906 */
[----:B------:R-:W-:Y:S01]  /*1e700*/  IMAD R4, R0, 0x2, R2 ;  /* 0x0000000200047824 */ /* 0x000fe200078e0202 */
[----:B------:R-:W-:-:S04]  /*1e710*/  LEA R74, P1, R2, R3, 0x2 ;  /* 0x00000003024a7211 */ /* 0x000fc800078210ff */
[----:B------:R-:W-:Y:S01]  /*1e720*/  LEA.HI.X.SX32 R75, R2, R87, 0x2, P1 ;  /* 0x00000057024b7211 */ /* 0x000fe200008f16ff */
[----:B------:R-:W-:Y:S01]  /*1e730*/  IMAD R2, R0, 0x2, R4 ;  /* 0x0000000200027824 */ /* 0x000fe200078e0204 */
[C---:B-1----:R-:W-:Y:S01]  /*1e740*/  LEA R68, P6, R4.reuse, R3, 0x2 ;  /* 0x0000000304447211 */ /* 0x042fe200078c10ff */
[----:B------:R1:W-:Y:S03]  /*1e750*/  @P5 STG.E [R72.64], R36 ;  /* 0x0000002448005986 */ /* 0x0003e6000c101906 */
[----:B------:R-:W-:Y:S01]  /*1e760*/  LEA.HI.X.SX32 R69, R4, R87, 0x2, P6 ;  /* 0x0000005704457211 */ /* 0x000fe200030f16ff */
[----:B------:R1:W-:Y:S01]  /*1e770*/  @P2 STG.E [R74.64], R44 ;  /* 0x0000002c4a002986 */ /* 0x0003e2000c101906 */
[----:B------:R-:W-:-:S03]  /*1e780*/  LEA R70, P2, R2, R3, 0x2 ;  /* 0x0000000302467211 */ /* 0x000fc600078410ff */
[----:B------:R1:W-:Y:S01]  /*1e790*/  @P4 STG.E [R68.64], R48 ;  /* 0x0000003044004986 */ /* 0x0003e2000c101906 */
[----:B------:R-:W-:Y:S02]  /*1e7a0*/  LEA.HI.X.SX32 R71, R2, R87, 0x2, P2 ;  /* 0x0000005702477211 */ /* 0x000fe400010f16ff */
[----:B----4-:R-:W-:Y:S02]  /*1e7b0*/  ISETP.LT.AND P5, PT, R210, c[0x0][0x17c], !P0 ;  /* 0x00005f00d2007a0c */ /* 0x010fe400047a1270 */
[----:B------:R-:W4:Y:S01]  /*1e7c0*/  LDL.LU R210, [R1+0x51c] ;  /* 0x00051c0001d27983 */ /* 0x000f220000300800 */
[----:B--2---:R-:W-:-:S03]  /*1e7d0*/  ISETP.LT.AND P1, PT, R250, c[0x0][0x17c], !P0 ;  /* 0x00005f00fa007a0c */ /* 0x004fc60004721270 */
[----:B------:R-:W2:Y:S01]  /*1e7e0*/  LDL.LU R250, [R1+0x520] ;  /* 0x0005200001fa7983 */ /* 0x000ea20000300800 */
[----:B---3--:R-:W-:-:S03]  /*1e7f0*/  ISETP.LT.AND P4, PT, R249, c[0x0][0x17c], !P0 ;  /* 0x00005f00f9007a0c */ /* 0x008fc60004781270 */
[----:B------:R-:W3:Y:S01]  /*1e800*/  LDL.LU R249, [R1+0x524] ;  /* 0x0005240001f97983 */ /* 0x000ee20000300800 */
[----:B------:R-:W-:-:S03]  /*1e810*/  ISETP.LT.AND P2, PT, R248, c[0x0][0x17c], !P0 ;  /* 0x00005f00f8007a0c */ /* 0x000fc60004741270 */
[----:B------:R-:W3:Y:S01]  /*1e820*/  LDL.LU R248, [R1+0x528] ;  /* 0x0005280001f87983 */ /* 0x000ee20000300800 */
[----:B------:R-:W-:Y:S01]  /*1e830*/  ISETP.LT.AND P3, PT, R209, c[0x0][0x17c], !P0 ;  /* 0x00005f00d1007a0c */ /* 0x000fe20004761270 */
[----:B------:R-:W-:-:S04]  /*1e840*/  IMAD R4, R0, 0x2, R2 ;  /* 0x0000000200047824 */ /* 0x000fc800078e0202 */
[----:B------:R-:W-:Y:S01]  /*1e850*/  IMAD R2, R0, 0x2, R4 ;  /* 0x0000000200027824 */ /* 0x000fe200078e0204 */
[----:B-1----:R-:W-:-:S04]  /*1e860*/  LEA R72, P6, R4, R3, 0x2 ;  /* 0x0000000304487211 */ /* 0x002fc800078c10ff */
[----:B------:R-:W-:Y:S01]  /*1e870*/  LEA.HI.X.SX32 R73, R4, R87, 0x2, P6 ;  /* 0x0000005704497211 */ /* 0x000fe200030f16ff */
[----:B------:R-:W-:Y:S02]  /*1e880*/  IMAD R4, R0, 0x2, R2 ;  /* 0x0000000200047824 */ /* 0x000fe400078e0202 */
[----:B------:R1:W-:Y:S01]  /*1e890*/  @P3 STG.E [R70.64], R52 ;  /* 0x0000003446003986 */ /* 0x0003e2000c101906 */
[-C--:B------:R-:W-:Y:S02]  /*1e8a0*/  LEA R74, P3, R2, R3.reuse, 0x2 ;  /* 0x00000003024a7211 */ /* 0x080fe400078610ff */
[----:B------:R-:W-:Y:S02]  /*1e8b0*/  LEA R68, P6, R4, R3, 0x2 ;  /* 0x0000000304447211 */ /* 0x000fe400078c10ff */
[-C--:B------:R-:W-:Y:S01]  /*1e8c0*/  LEA.HI.X.SX32 R75, R2, R87.reuse, 0x2, P3 ;  /* 0x00000057024b7211 */ /* 0x080fe200018f16ff */
[----:B------:R-:W-:Y:S01]  /*1e8d0*/  IMAD R2, R0, 0x2, R4 ;  /* 0x0000000200027824 */ /* 0x000fe200078e0204 */
[----:B------:R1:W-:Y:S01]  /*1e8e0*/  @P5 STG.E [R72.64], R56 ;  /* 0x0000003848005986 */ /* 0x0003e2000c101906 */
[----:B------:R-:W-:-:S02]  /*1e8f0*/  LEA.HI.X.SX32 R69, R4, R87, 0x2, P6 ;  /* 0x0000005704457211 */ /* 0x000fc400030f16ff */
[----:B------:R-:W-:Y:S01]  /*1e900*/  IMAD R4, R0, 0x2, R2 ;  /* 0x0000000200047824 */ /* 0x000fe200078e0202 */
[----:B------:R1:W-:Y:S01]  /*1e910*/  @P1 STG.E [R74.64], R60 ;  /* 0x0000003c4a001986 */ /* 0x0003e2000c101906 */
[----:B------:R-:W-:Y:S02]  /*1e920*/  ISETP.LT.AND P5, PT, R211, c[0x0][0x17c], !P0 ;  /* 0x00005f00d3007a0c */ /* 0x000fe400047a1270 */
[C---:B-1----:R-:W-:Y:S01]  /*1e930*/  LEA R70, P1, R2.reuse, R3, 0x2 ;  /* 0x0000000302467211 */ /* 0x042fe200078210ff */
[----:B------:R-:W3:Y:S03]  /*1e940*/  LDL.LU R211, [R1+0x52c] ;  /* 0x00052c0001d37983 */ /* 0x000ee60000300800 */
[----:B------:R-:W-:Y:S01]  /*1e950*/  LEA.HI.X.SX32 R71, R2, R87, 0x2, P1 ;  /* 0x0000005702477211 */ /* 0x000fe200008f16ff */
[----:B------:R-:W-:Y:S01]  /*1e960*/  IMAD R2, R0, 0x2, R4 ;  /* 0x0000000200027824 */ /* 0x000fe200078e0204 */
[C---:B------:R-:W-:Y:S01]  /*1e970*/  LEA R72, P6, R4.reuse, R3, 0x2 ;  /* 0x0000000304487211 */ /* 0x040fe200078c10ff */
[----:B------:R1:W-:Y:S03]  /*1e980*/  @P4 STG.E [R68.64], R64 ;  /* 0x0000004044004986 */ /* 0x0003e6000c101906 */
[----:B------:R-:W-:Y:S01]  /*1e990*/  LEA.HI.X.SX32 R73, R4, R87, 0x2, P6 ;  /* 0x0000005704497211 */ /* 0x000fe200030f16ff */
[----:B------:R1:W-:Y:S01]  /*1e9a0*/  @P2 STG.E [R70.64], R5 ;  /* 0x0000000546002986 */ /* 0x0003e2000c101906 */
[----:B------:R-:W-:-:S02]  /*1e9b0*/  LEA R74, P2, R2, R3, 0x2 ;  /* 0x00000003024a7211 */ /* 0x000fc400078410ff */
[----:B------:R-:W-:Y:S01]  /*1e9c0*/  ISETP.LT.AND P3, PT, R251, c[0x0][0x17c], !P0 ;  /* 0x00005f00fb007a0c */ /* 0x000fe20004761270 */
[----:B------:R1:W-:Y:S01]  /*1e9d0*/  @P5 STG.E [R72.64], R9 ;  /* 0x0000000948005986 */ /* 0x0003e2000c101906 */
[----:B------:R-:W-:-:S03]  /*1e9e0*/  LEA.HI.X.SX32 R75, R2, R87, 0x2, P2 ;  /* 0x00000057024b7211 */ /* 0x000fc600010f16ff */
[----:B------:R-:W3:Y:S01]  /*1e9f0*/  LDL.LU R251, [R1+0x530] ;  /* 0x0005300001fb7983 */ /* 0x000ee20000300800 */
[----:B----4-:R-:W-:-:S03]  /*1ea00*/  ISETP.LT.AND P4, PT, R210, c[0x0][0x17c], !P0 ;  /* 0x00005f00d2007a0c */ /* 0x010fc60004781270 */
[----:B------:R-:W4:Y:S01]  /*1ea10*/  LDL.LU R210, [R1+0x534] ;  /* 0x0005340001d27983 */ /* 0x000f220000300800 */
[----:B--2---:R-:W-:-:S03]  /*1ea20*/  ISETP.LT.AND P1, PT, R250, c[0x0][0x17c], !P0 ;  /* 0x00005f00fa007a0c */ /* 0x004fc60004721270 */
[----:B------:R-:W2:Y:S01]  /*1ea30*/  LDL.LU R250, [R1+0x538] ;  /* 0x0005380001fa7983 */ /* 0x000ea20000300800 */
[----:B---3--:R-:W-:-:S03]  /*1ea40*/  ISETP.LT.AND P5, PT, R249, c[0x0][0x17c], !P0 ;  /* 0x00005f00f9007a0c */ /* 0x008fc600047a1270 */
[----:B------:R-:W3:Y:S01]  /*1ea50*/  LDL.LU R249, [R1+0x53c] ;  /* 0x00053c0001f97983 */ /* 0x000ee20000300800 */
[----:B------:R-:W-:-:S03]  /*1ea60*/  ISETP.LT.AND P2, PT, R248, c[0x0][0x17c], !P0 ;  /* 0x00005f00f8007a0c */ /* 0x000fc60004741270 */
[----:B------:R-:W3:Y:S01]  /*1ea70*/  LDL.LU R248, [R1+0x540] ;  /* 0x0005400001f87983 */ /* 0x000ee20000300800 */
[----:B------:R-:W-:-:S04]  /*1ea80*/  IMAD R4, R0, 0x2, R2 ;  /* 0x0000000200047824 */ /* 0x000fc800078e0202 */
[----:B------:R-:W-:Y:S01]  /*1ea90*/  IMAD R2, R0, 0x2, R4 ;  /* 0x0000000200027824 */ /* 0x000fe200078e0204 */
[----:B-1----:R-:W-:Y:S01]  /*1eaa0*/  LEA R68, P6, R4, R3, 0x2 ;  /* 0x0000000304447211 */ /* 0x002fe200078c10ff */
[----:B------:R1:W-:Y:S02]  /*1eab0*/  @P3 STG.E [R74.64], R13 ;  /* 0x0000000d4a003986 */ /* 0x0003e4000c101906 */
[----:B------:R-:W-:Y:S01]  /*1eac0*/  IMAD R12, R0, 0x2, R2 ;  /* 0x00000002000c7824 */ /* 0x000fe200078e0202 */
[----:B------:R-:W-:Y:S02]  /*1ead0*/  LEA.HI.X.SX32 R69, R4, R87, 0x2, P6 ;  /* 0x0000005704457211 */ /* 0x000fe400030f16ff */
        /* <DEDUP_REMOVED lines=8> */
[C---:B------:R-:W-:Y:S02]  /*1eb60*/  LEA R12, P1, R2.reuse, R3, 0x2 ;  /* 0x00000003020c7211 */ /* 0x040fe400078210ff */
[----:B------:R-:W-:Y:S02]  /*1eb70*/  ISETP.LT.AND P4, PT, R211, c[0x0][0x17c], !P0 ;  /* 0x00005f00d3007a0c */ /* 0x000fe40004781270 */
[----:B------:R-:W3:Y:S01]  /*1eb80*/  LDL.LU R211, [R1+0x544] ;  /* 0x0005440001d37983 */ /* 0x000ee20000300800 */
[----:B-1----:R-:W-:Y:S01]  /*1eb90*/  LEA.HI.X.SX32 R13, R2, R87, 0x2, P1 ;  /* 0x00000057020d7211 */ /* 0x002fe200008f16ff */
[----:B------:R-:W-:Y:S01]  /*1eba0*/  IMAD R2, R0, 0x2, R20 ;  /* 0x0000000200027824 */ /* 0x000fe200078e0214 */
[C---:B------:R-:W-:Y:S01]  /*1ebb0*/  LEA R16, P6, R20.reuse, R3, 0x2 ;  /* 0x0000000314107211 */ /* 0x040fe200078c10ff */
[----:B------:R1:W-:Y:S03]  /*1ebc0*/  @P5 STG.E [R8.64], R29 ;  /* 0x0000001d08005986 */ /* 0x0003e6000c101906 */
[----:B------:R-:W-:Y:S01]  /*1ebd0*/  LEA.HI.X.SX32 R17, R20, R87, 0x2, P6 ;  /* 0x0000005714117211 */ /* 0x000fe200030f16ff */
[----:B------:R1:W-:Y:S01]  /*1ebe0*/  @P2 STG.E [R12.64], R25 ;  /* 0x000000190c002986 */ /* 0x0003e2000c101906 */
[----:B------:R-:W-:-:S03]  /*1ebf0*/  LEA R4, P2, R2, R3, 0x2 ;  /* 0x0000000302047211 */ /* 0x000fc600078410ff */
[----:B------:R1:W-:Y:S01]  /*1ec00*/  @P4 STG.E [R16.64], R33 ;  /* 0x0000002110004986 */ /* 0x0003e2000c101906 */
[----:B------:R-:W-:Y:S02]  /*1ec10*/  LEA.HI.X.SX32 R5, R2, R87, 0x2, P2 ;  /* 0x0000005702057211 */ /* 0x000fe400010f16ff */
[----:B------:R-:W-:Y:S02]  /*1ec20*/  ISETP.LT.AND P3, PT, R251, c[0x0][0x17c], !P0 ;  /* 0x00005f00fb007a0c */ /* 0x000fe40004761270 */
        /* <DEDUP_REMOVED lines=11> */
[C---:B-1----:R-:W-:Y:S01]  /*1ece0*/  LEA R8, P6, R20.reuse, R3, 0x2 ;  /* 0x0000000314087211 */ /* 0x042fe200078c10ff */
[----:B------:R1:W-:Y:S03]  /*1ecf0*/  @P3 STG.E [R4.64], R41 ;  /* 0x0000002904003986 */ /* 0x0003e6000c101906 */
        /* <DEDUP_REMOVED lines=8> */
[----:B------:R1:W-:Y:S01]  /*1ed80*/  @P1 STG.E [R12.64], R45 ;  /* 0x0000002d0c001986 */ /* 0x0003e2000c101906 */
[----:B------:R-:W-:Y:S01]  /*1ed90*/  IMAD R20, R0, 0x2, R2 ;  /* 0x0000000200147824 */ /* 0x000fe200078e0202 */
[----:B-1----:R-:W-:Y:S02]  /*1eda0*/  LEA R4, P1, R2, R3, 0x2 ;  /* 0x0000000302047211 */ /* 0x002fe400078210ff */
[----:B------:R-:W-:-:S02]  /*1edb0*/  ISETP.LT.AND P5, PT, R211, c[0x0][0x17c], !P0 ;  /* 0x00005f00d3007a0c */ /* 0x000fc400047a1270 */
[----:B------:R-:W3:Y:S01]  /*1edc0*/  LDL.LU R211, [R1+0x55c] ;  /* 0x00055c0001d37983 */ /* 0x000ee20000300800 */
[----:B------:R-:W-:Y:S01]  /*1edd0*/  LEA.HI.X.SX32 R5, R2, R87, 0x2, P1 ;  /* 0x0000005702057211 */ /* 0x000fe200008f16ff */
        /* <DEDUP_REMOVED lines=125> */
[----:B------:R-:W4:Y:S01]  /*1f5b0*/  LDL.LU R248, [R1+0x5b8] ;  /* 0x0005b80001f87983 */ /* 0x000f220000300800 */
        /* <DEDUP_REMOVED lines=9> */
[----:B------:R1:W-:Y:S01]  /*1f650*/  @P5 STG.E [R8.64], R11 ;  /* 0x0000000b08005986 */ /* 0x0003e2000c101906 */
[----:B------:R-:W-:-:S03]  /*1f660*/  LEA R16, P6, R6, R3, 0x2 ;  /* 0x0000000306107211 */ /* 0x000fc600078c10ff */
[----:B------:R2:W-:Y:S01]  /*1f670*/  @P1 STG.E [R12.64], R15 ;  /* 0x0000000f0c001986 */ /* 0x0005e2000c101906 */
[----:B-1----:R-:W-:Y:S01]  /*1f680*/  LEA R4, P1, R2, R3, 0x2 ;  /* 0x0000000302047211 */ /* 0x002fe200078210ff */
[----:B------:R-:W-:Y:S01]  /*1f690*/  IMAD R10, R0, 0x2, R2 ;  /* 0x00000002000a7824 */ /* 0x000fe200078e0202 */
[-C--:B------:R-:W-:Y:S02]  /*1f6a0*/  LEA.HI.X.SX32 R17, R6, R87.reuse, 0x2, P6 ;  /* 0x0000005706117211 */ /* 0x080fe400030f16ff */
[----:B------:R-:W-:Y:S02]  /*1f6b0*/  ISETP.LT.AND P5, PT, R211, c[0x0][0x17c], !P0 ;  /* 0x00005f00d3007a0c */ /* 0x000fe400047a1270 */
[----:B------:R-:W-:Y:S01]  /*1f6c0*/  LEA.HI.X.SX32 R5, R2, R87, 0x2, P1 ;  /* 0x0000005702057211 */ /* 0x000fe200008f16ff */
[----:B------:R-:W-:Y:S01]  /*1f6d0*/  IMAD R2, R0, 0x2, R10 ;  /* 0x0000000200027824 */ /* 0x000fe200078e020a */
[C---:B------:R-:W-:Y:S01]  /*1f6e0*/  LEA R6, P6, R10.reuse, R3, 0x2 ;  /* 0x000000030a067211 */ /* 0x040fe200078c10ff */
[----:B------:R-:W-:Y:S03]  /*1f6f0*/  @P4 STG.E [R16.64], R19 ;  /* 0x0000001310004986 */ /* 0x000fe6000c101906 */
[----:B------:R-:W-:Y:S01]  /*1f700*/  LEA.HI.X.SX32 R7, R10, R87, 0x2, P6 ;  /* 0x000000570a077211 */ /* 0x000fe200030f16ff */
[----:B------:R1:W-:Y:S01]  /*1f710*/  @P2 STG.E [R4.64], R23 ;  /* 0x0000001704002986 */ /* 0x0003e2000c101906 */
[----:B------:R-:W-:-:S03]  /*1f720*/  LEA R8, P2, R2, R3, 0x2 ;  /* 0x0000000302087211 */ /* 0x000fc600078410ff */
[----:B------:R-:W4:Y:S01]  /*1f730*/  LDL.LU R211, [R1+0x5bc] ;  /* 0x0005bc0001d37983 */ /* 0x000f220000300800 */
[----:B------:R-:W-:Y:S02]  /*1f740*/  LEA.HI.X.SX32 R9, R2, R87, 0x2, P2 ;  /* 0x0000005702097211 */ /* 0x000fe400010f16ff */
[----:B------:R-:W-:Y:S01]  /*1f750*/  ISETP.LT.AND P3, PT, R251, c[0x0][0x17c], !P0 ;  /* 0x00005f00fb007a0c */ /* 0x000fe20004761270 */
[----:B------:R1:W-:Y:S04]  /*1f760*/  @P5 STG.E [R6.64], R31 ;  /* 0x0000001f06005986 */ /* 0x0003e8000c101906 */
[----:B------:R-:W4:Y:S01]  /*1f770*/  LDL.LU R251, [R1+0x5c0] ;  /* 0x0005c00001fb7983 */ /* 0x000f220000300800 */
[----:B--2---:R-:W-:-:S03]  /*1f780*/  ISETP.LT.AND P1, PT, R250, c[0x0][0x17c], !P0 ;  /* 0x00005f00fa007a0c */ /* 0x004fc60004721270 */
[----:B------:R-:W2:Y:S01]  /*1f790*/  LDL.LU R250, [R1+0x5c4] ;  /* 0x0005c40001fa7983 */ /* 0x000ea20000300800 */
[----:B---3--:R-:W-:-:S03]  /*1f7a0*/  ISETP.LT.AND P2, PT, R249, c[0x0][0x17c], !P0 ;  /* 0x00005f00f9007a0c */ /* 0x008fc60004741270 */
[----:B------:R-:W3:Y:S01]  /*1f7b0*/  LDL.LU R249, [R1+0x5c8] ;  /* 0x0005c80001f97983 */ /* 0x000ee20000300800 */
[----:B----4-:R-:W-:-:S03]  /*1f7c0*/  ISETP.LT.AND P5, PT, R248, c[0x0][0x17c], !P0 ;  /* 0x00005f00f8007a0c */ /* 0x010fc600047a1270 */
[----:B------:R-:W4:Y:S01]  /*1f7d0*/  LDL.LU R248, [R1+0x84] ;  /* 0x0000840001f87983 */ /* 0x000f220000300800 */
[----:B------:R-:W-:-:S04]  /*1f7e0*/  IMAD R12, R0, 0x2, R2 ;  /* 0x00000002000c7824 */ /* 0x000fc800078e0202 */
[----:B------:R-:W-:Y:S01]  /*1f7f0*/  IMAD R2, R0, 0x2, R12 ;  /* 0x0000000200027824 */ /* 0x000fe200078e020c */
[C---:B------:R-:W-:Y:S01]  /*1f800*/  LEA R10, P6, R12.reuse, R3, 0x2 ;  /* 0x000000030c0a7211 */ /* 0x040fe200078c10ff */
[----:B------:R1:W-:Y:S03]  /*1f810*/  @P3 STG.E [R8.64], R27 ;  /* 0x0000001b08003986 */ /* 0x0003e6000c101906 */
[----:B------:R-:W-:Y:S01]  /*1f820*/  LEA.HI.X.SX32 R11, R12, R87, 0x2, P6 ;  /* 0x000000570c0b7211 */ /* 0x000fe200030f16ff */
[----:B------:R-:W-:Y:S01]  /*1f830*/  IMAD R12, R0, 0x2, R2 ;  /* 0x00000002000c7824 */ /* 0x000fe200078e0202 */
[----:B-1----:R-:W-:Y:S02]  /*1f840*/  LEA R4, P3, R2, R3, 0x2 ;  /* 0x0000000302047211 */ /* 0x002fe400078610ff */
[----:B------:R-:W-:Y:S01]  /*1f850*/  ISETP.LT.AND P4, PT, R210, c[0x0][0x17c], !P0 ;  /* 0x00005f00d2007a0c */ /* 0x000fe20004781270 */
[----:B------:R-:W-:Y:S01]  /*1f860*/  IMAD R14, R0, 0x2, R12 ;  /* 0x00000002000e7824 */ /* 0x000fe200078e020c */
[----:B------:R-:W-:-:S03]  /*1f870*/  LEA.HI.X.SX32 R5, R2, R87, 0x2, P3 ;  /* 0x0000005702057211 */ /* 0x000fc600018f16ff */
[----:B------:R-:W-:Y:S01]  /*1f880*/  IMAD R2, R0, 0x2, R14 ;  /* 0x0000000200027824 */ /* 0x000fe200078e020e */
[----:B------:R-:W-:-:S03]  /*1f890*/  LEA R6, P6, R12, R3, 0x2 ;  /* 0x000000030c067211 */ /* 0x000fc600078c10ff */
[----:B------:R-:W-:Y:S01]  /*1f8a0*/  IMAD R16, R0, 0x2, R2 ;  /* 0x0000000200107824 */ /* 0x000fe200078e0202 */
[----:B------:R-:W-:-:S03]  /*1f8b0*/  LEA.HI.X.SX32 R7, R12, R87, 0x2, P6 ;  /* 0x000000570c077211 */ /* 0x000fc600030f16ff */
[C---:B------:R-:W-:Y:S01]  /*1f8c0*/  IMAD R18, R0.reuse, 0x2, R16 ;  /* 0x0000000200127824 */ /* 0x040fe200078e0210 */
[----:B------:R1:W-:Y:S03]  /*1f8d0*/  @P4 STG.E [R10.64], R35 ;  /* 0x000000230a004986 */ /* 0x0003e6000c101906 */
[----:B------:R-:W-:Y:S01]  /*1f8e0*/  IMAD R20, R0, 0x2, R18 ;  /* 0x0000000200147824 */ /* 0x000fe200078e0212 */
[----:B------:R1:W-:Y:S01]  /*1f8f0*/  @P1 STG.E [R4.64], R43 ;  /* 0x0000002b04001986 */ /* 0x0003e2000c101906 */
[-C--:B------:R-:W-:Y:S02]  /*1f900*/  LEA R8, P1, R14, R3.reuse, 0x2 ;  /* 0x000000030e087211 */ /* 0x080fe400078210ff */
[----:B------:R-:W-:Y:S01]  /*1f910*/  LEA R12, P6, R16, R3, 0x2 ;  /* 0x00000003100c7211 */ /* 0x000fe200078c10ff */
[----:B------:R2:W-:Y:S01]  /*1f920*/  @P2 STG.E [R6.64], R39 ;  /* 0x0000002706002986 */ /* 0x0005e2000c101906 */
[----:B------:R-:W-:Y:S01]  /*1f930*/  LEA.HI.X.SX32 R9, R14, R87, 0x2, P1 ;  /* 0x000000570e097211 */ /* 0x000fe200008f16ff */
[----:B------:R-:W-:Y:S01]  /*1f940*/  IMAD R0, R0, 0x2, R20 ;  /* 0x0000000200007824 */ /* 0x000fe200078e0214 */
[----:B------:R-:W-:-:S02]  /*1f950*/  LEA R14, P1, R18, R3, 0x2 ;  /* 0x00000003120e7211 */ /* 0x000fc400078210ff */
[C---:B-1----:R-:W-:Y:S02]  /*1f960*/  LEA R10, P2, R2.reuse, R3, 0x2 ;  /* 0x00000003020a7211 */ /* 0x042fe400078410ff */
[----:B------:R-:W-:Y:S02]  /*1f970*/  ISETP.LT.AND P4, PT, R211, c[0x0][0x17c], !P0 ;  /* 0x00005f00d3007a0c */ /* 0x000fe40004781270 */
[-C--:B------:R-:W-:Y:S02]  /*1f980*/  LEA.HI.X.SX32 R11, R2, R87.reuse, 0x2, P2 ;  /* 0x00000057020b7211 */ /* 0x080fe400010f16ff */
[----:B------:R-:W-:Y:S02]  /*1f990*/  LEA.HI.X.SX32 R13, R16, R87, 0x2, P6 ;  /* 0x00000057100d7211 */ /* 0x000fe400030f16ff */
[----:B------:R-:W-:Y:S02]  /*1f9a0*/  ISETP.LT.AND P3, PT, R251, c[0x0][0x17c], !P0 ;  /* 0x00005f00fb007a0c */ /* 0x000fe40004761270 */
[----:B------:R-:W-:-:S02]  /*1f9b0*/  LEA R4, P6, R0, R3, 0x2 ;  /* 0x0000000300047211 */ /* 0x000fc400078c10ff */
[-C--:B------:R-:W-:Y:S02]  /*1f9c0*/  LEA.HI.X.SX32 R15, R18, R87.reuse, 0x2, P1 ;  /* 0x00000057120f7211 */ /* 0x080fe400008f16ff */
[----:B------:R-:W-:Y:S02]  /*1f9d0*/  LEA.HI.X.SX32 R5, R0, R87, 0x2, P6 ;  /* 0x0000005700057211 */ /* 0x000fe400030f16ff */
[C---:B------:R-:W-:Y:S01]  /*1f9e0*/  LEA R2, P6, R20.reuse, R3, 0x2 ;  /* 0x0000000314027211 */ /* 0x040fe200078c10ff */
[----:B------:R1:W-:Y:S03]  /*1f9f0*/  @P5 STG.E [R8.64], R47 ;  /* 0x0000002f08005986 */ /* 0x0003e6000c101906 */
[----:B------:R-:W-:Y:S01]  /*1fa00*/  LEA.HI.X.SX32 R3, R20, R87, 0x2, P6 ;  /* 0x0000005714037211 */ /* 0x000fe200030f16ff */
[----:B------:R1:W-:Y:S04]  /*1fa10*/  @P4 STG.E [R10.64], R51 ;  /* 0x000000330a004986 */ /* 0x0003e8000c101906 */
[----:B------:R1:W-:Y:S01]  /*1fa20*/  @P3 STG.E [R12.64], R55 ;  /* 0x000000370c003986 */ /* 0x0003e2000c101906 */
[----:B--2---:R-:W-:-:S13]  /*1fa30*/  ISETP.LT.AND P2, PT, R250, c[0x0][0x17c], !P0 ;  /* 0x00005f00fa007a0c */ /* 0x004fda0004741270 */
[----:B------:R1:W-:Y:S01]  /*1fa40*/  @P2 STG.E [R14.64], R59 ;  /* 0x0000003b0e002986 */ /* 0x0003e2000c101906 */
[----:B---3--:R-:W-:Y:S02]  /*1fa50*/  ISETP.LT.AND P1, PT, R249, c[0x0][0x17c], !P0 ;  /* 0x00005f00f9007a0c */ /* 0x008fe40004721270 */
[----:B----4-:R-:W-:-:S11]  /*1fa60*/  ISETP.LT.AND P0, PT, R248, c[0x0][0x17c], !P0 ;  /* 0x00005f00f8007a0c */ /* 0x010fd60004701270 */
[----:B------:R1:W-:Y:S02]  /*1fa70*/  @P1 STG.E [R2.64], R63 ;  /* 0x0000003f02001986 */ /* 0x0003e4000c101906 */
[----:B------:R-:W-:Y:S05]  /*1fa80*/  @!P0 EXIT ;  /* 0x000000000000894d */ /* 0x000fea0003800000 */
[----:B------:R-:W-:Y:S01]  /*1fa90*/  STG.E [R4.64], R67 ;  /* 0x0000004304007986 */ /* 0x000fe2000c101906 */
[----:B------:R-:W-:Y:S05]  /*1faa0*/  EXIT ;  /* 0x000000000000794d */ /* 0x000fea0003800000 */
.L_x_2:
[----:B------:R-:W-:-:S00]  /*1fab0*/  BRA `(.L_x_2) ;  /* 0xfffffff000007947 */ /* 0x000fc0000383ffff */
[----:B------:R-:W-:-:S00]  /*1fac0*/  NOP ;  /* 0x0000000000007918 */ /* 0x000fc00000000000 */
        /* <DEDUP_REMOVED lines=11> */
.L_x_3:


//--------------------- .nv.shared.matmul_kernel  --------------------------
	.section	.nv.shared.matmul_kernel,"aw",@nobits
	.sectionflags	@""
	.align	16
